def matmul_kernel(
    a_ptr,
    b_ptr,
    c_ptr,
    M,
    N,
    K,
    stride_am,
    stride_ak,
    stride_bk,
    stride_bn,
    stride_cm,
    stride_cn,
    BLOCK_M: tl.constexpr,
    BLOCK_N: tl.constexpr,
    BLOCK_K: tl.constexpr,
    GROUP_M: tl.constexpr,
):
    pid = tl.program_id(axis=0)
    num_pid_m = tl.cdiv(M, BLOCK_M)
    num_pid_n = tl.cdiv(N, BLOCK_N)
    num_pid_in_group = GROUP_M * num_pid_n
    group_id = pid // num_pid_in_group
    first_pid_m = group_id * GROUP_M
    group_size_m = min(num_pid_m - first_pid_m, GROUP_M)
    pid_m = first_pid_m + ((pid % num_pid_in_group) % group_size_m)
    pid_n = (pid % num_pid_in_group) // group_size_m

    offs_am = (pid_m * BLOCK_M + tl.arange(0, BLOCK_M)) % M
    offs_bn = (pid_n * BLOCK_N + tl.arange(0, BLOCK_N)) % N
    offs_k = tl.arange(0, BLOCK_K)
    a_ptrs = a_ptr + offs_am[:, None] * stride_am + offs_k[None, :] * stride_ak
    b_ptrs = b_ptr + offs_k[:, None] * stride_bk + offs_bn[None, :] * stride_bn

    acc = tl.zeros((BLOCK_M, BLOCK_N), dtype=tl.float32)
    for kk in range(0, tl.cdiv(K, BLOCK_K)):
        a = tl.load(a_ptrs, mask=offs_k[None, :] < K - kk * BLOCK_K, other=0.0)
        b = tl.load(b_ptrs, mask=offs_k[:, None] < K - kk * BLOCK_K, other=0.0)
        acc = tl.dot(a, b, acc)
        a_ptrs += BLOCK_K * stride_ak
        b_ptrs += BLOCK_K * stride_bk

    c = acc.to(c_ptr.dtype.element_ty)
    offs_cm = pid_m * BLOCK_M + tl.arange(0, BLOCK_M)
    offs_cn = pid_n * BLOCK_N + tl.arange(0, BLOCK_N)
    c_ptrs = c_ptr + offs_cm[:, None] * stride_cm + offs_cn[None, :] * stride_cn
    mask = (offs_cm[:, None] < M) & (offs_cn[None, :] < N)
    tl.store(c_ptrs, c, mask=mask)

# config = {"BLOCK_K": 128, "BLOCK_M": 64, "BLOCK_N": 256, "GROUP_M": 8, "arch": "sm_100", "dtype": "fp8e4m3", "num_ctas": 2, "num_stages": 3, "num_warps": 4}
# arch = sm_100


// ===== COMPILED SASS (sm_100a) =====

	.target	sm_100a

	.elftype	@"ET_EXEC"


//--------------------- .note.nv.tkinfo           --------------------------
	.section	.note.nv.tkinfo,"",@"SHT_NOTE"
	.sectionflags	@"SHF_NOTE_NV_TKINFO"
	.tkinfo
        /*0018*/ 	.word	0x00000081
        /*0030*/ 	.string	""
        /*0030*/ 	.string	"ptxas-blackwell"
        /*0030*/ 	.string	"Cuda compilation tools, release 12.9, V12.9.86"
        /*0030*/ 	.string	"Build cuda_12.9.r12.9/compiler.36037853_0"
        /*0030*/ 	.string	"-v  -suppress-debug-info  -lineinfo  -arch sm_100a "



//--------------------- .note.nv.cuver            --------------------------
	.section	.note.nv.cuver,"",@"SHT_NOTE"
	.sectionflags	@"SHF_NOTE_NV_CUVER"
        /*0018*/ 	.short	0x0001
        /*001a*/ 	.short	0x0064
        /*001c*/ 	.short	0x0001
        /*001e*/ 	.short	0x0000
        /*0020*/ 	.short	0x0001
        /*0022*/ 	.short	0x0000


//--------------------- .nv.info                  --------------------------
	.section	.nv.info,"",@"SHT_CUDA_INFO"
	.align	4


	//----- nvinfo : EIATTR_REGCOUNT
	.align		4
        /*0000*/ 	.byte	0x04, 0x2f
        /*0002*/ 	.short	(.L_4 - .L_3)
	.align		4
.L_3:
        /*0004*/ 	.word	index@(matmul_kernel)
        /*0008*/ 	.word	0x00000060


	//----- nvinfo : EIATTR_FRAME_SIZE
	.align		4
.L_4:
        /*000c*/ 	.byte	0x04, 0x11
        /*000e*/ 	.short	(.L_6 - .L_5)
	.align		4
.L_5:
        /*0010*/ 	.word	index@($__internal_2_$__cuda_sm10x_tcgen05_guardrail_trap_unallocated_columns_being_dealloced)
        /*0014*/ 	.word	0x000007e0


	//----- nvinfo : EIATTR_FRAME_SIZE
	.align		4
.L_6:
        /*0018*/ 	.byte	0x04, 0x11
        /*001a*/ 	.short	(.L_8 - .L_7)
	.align		4
.L_7:
        /*001c*/ 	.word	index@($__internal_1_$__cuda_sm10x_tcgen05_guardrail_trap_phase_invalid_during_alloc)
        /*0020*/ 	.word	0x000007e0


	//----- nvinfo : EIATTR_FRAME_SIZE
	.align		4
.L_8:
        /*0024*/ 	.byte	0x04, 0x11
        /*0026*/ 	.short	(.L_10 - .L_9)
	.align		4
.L_9:
        /*0028*/ 	.word	index@($__internal_0_$__cuda_sm10x_tcgen05_guardrail_trap_col_being_dealloced_not_returned_by_alloc)
        /*002c*/ 	.word	0x000007e0


	//----- nvinfo : EIATTR_FRAME_SIZE
	.align		4
.L_10:
        /*0030*/ 	.byte	0x04, 0x11
        /*0032*/ 	.short	(.L_12 - .L_11)
	.align		4
.L_11:
        /*0034*/ 	.word	index@(matmul_kernel)
        /*0038*/ 	.word	0x000007e0


	//----- nvinfo : EIATTR_MIN_STACK_SIZE
	.align		4
.L_12:
        /*003c*/ 	.byte	0x04, 0x12
        /*003e*/ 	.short	(.L_14 - .L_13)
	.align		4
.L_13:
        /*0040*/ 	.word	index@(matmul_kernel)
        /*0044*/ 	.word	0x000007e0
.L_14:


//--------------------- .nv.info.matmul_kernel    --------------------------
	.section	.nv.info.matmul_kernel,"",@"SHT_CUDA_INFO"
	.sectionflags	@""
	.align	4


	//----- nvinfo : EIATTR_CUDA_API_VERSION
	.align		4
        /*0000*/ 	.byte	0x04, 0x37
        /*0002*/ 	.short	(.L_16 - .L_15)
.L_15:
        /*0004*/ 	.word	0x00000081


	//----- nvinfo : EIATTR_KPARAM_INFO
	.align		4
.L_16:
        /*0008*/ 	.byte	0x04, 0x17
        /*000a*/ 	.short	(.L_18 - .L_17)
.L_17:
        /*000c*/ 	.word	0x00000000
        /*0010*/ 	.short	0x000d
        /*0012*/ 	.short	0x0048
        /*0014*/ 	.byte	0x00, 0xf4, 0x21, 0x00


	//----- nvinfo : EIATTR_KPARAM_INFO
	.align		4
.L_18:
        /*0018*/ 	.byte	0x04, 0x17
        /*001a*/ 	.short	(.L_20 - .L_19)
.L_19:
        /*001c*/ 	.word	0x00000000
        /*0020*/ 	.short	0x000c
        /*0022*/ 	.short	0x0040
        /*0024*/ 	.byte	0x00, 0xf4, 0x21, 0x00


	//----- nvinfo : EIATTR_KPARAM_INFO
	.align		4
.L_20:
        /*0028*/ 	.byte	0x04, 0x17
        /*002a*/ 	.short	(.L_22 - .L_21)
.L_21:
        /*002c*/ 	.word	0x00000000
        /*0030*/ 	.short	0x000b
        /*0032*/ 	.short	0x0038
        /*0034*/ 	.byte	0x00, 0xf0, 0x11, 0x00


	//----- nvinfo : EIATTR_KPARAM_INFO
	.align		4
.L_22:
        /*0038*/ 	.byte	0x04, 0x17
        /*003a*/ 	.short	(.L_24 - .L_23)
.L_23:
        /*003c*/ 	.word	0x00000000
        /*0040*/ 	.short	0x000a
        /*0042*/ 	.short	0x0034
        /*0044*/ 	.byte	0x00, 0xf0, 0x11, 0x00


	//----- nvinfo : EIATTR_KPARAM_INFO
	.align		4
.L_24:
        /*0048*/ 	.byte	0x04, 0x17
        /*004a*/ 	.short	(.L_26 - .L_25)
.L_25:
        /*004c*/ 	.word	0x00000000
        /*0050*/ 	.short	0x0009
        /*0052*/ 	.short	0x0030
        /*0054*/ 	.byte	0x00, 0xf0, 0x11, 0x00


	//----- nvinfo : EIATTR_KPARAM_INFO
	.align		4
.L_26:
        /*0058*/ 	.byte	0x04, 0x17
        /*005a*/ 	.short	(.L_28 - .L_27)
.L_27:
        /*005c*/ 	.word	0x00000000
        /*0060*/ 	.short	0x0008
        /*0062*/ 	.short	0x002c
        /*0064*/ 	.byte	0x00, 0xf0, 0x11, 0x00


	//----- nvinfo : EIATTR_KPARAM_INFO
	.align		4
.L_28:
        /*0068*/ 	.byte	0x04, 0x17
        /*006a*/ 	.short	(.L_30 - .L_29)
.L_29:
        /*006c*/ 	.word	0x00000000
        /*0070*/ 	.short	0x0007
        /*0072*/ 	.short	0x0028
        /*0074*/ 	.byte	0x00, 0xf0, 0x11, 0x00


	//----- nvinfo : EIATTR_KPARAM_INFO
	.align		4
.L_30:
        /*0078*/ 	.byte	0x04, 0x17
        /*007a*/ 	.short	(.L_32 - .L_31)
.L_31:
        /*007c*/ 	.word	0x00000000
        /*0080*/ 	.short	0x0006
        /*0082*/ 	.short	0x0024
        /*0084*/ 	.byte	0x00, 0xf0, 0x11, 0x00


	//----- nvinfo : EIATTR_KPARAM_INFO
	.align		4
.L_32:
        /*0088*/ 	.byte	0x04, 0x17
        /*008a*/ 	.short	(.L_34 - .L_33)
.L_33:
        /*008c*/ 	.word	0x00000000
        /*0090*/ 	.short	0x0005
        /*0092*/ 	.short	0x0020
        /*0094*/ 	.byte	0x00, 0xf0, 0x11, 0x00


	//----- nvinfo : EIATTR_KPARAM_INFO
	.align		4
.L_34:
        /*0098*/ 	.byte	0x04, 0x17
        /*009a*/ 	.short	(.L_36 - .L_35)
.L_35:
        /*009c*/ 	.word	0x00000000
        /*00a0*/ 	.short	0x0004
        /*00a2*/ 	.short	0x001c
        /*00a4*/ 	.byte	0x00, 0xf0, 0x11, 0x00


	//----- nvinfo : EIATTR_KPARAM_INFO
	.align		4
.L_36:
        /*00a8*/ 	.byte	0x04, 0x17
        /*00aa*/ 	.short	(.L_38 - .L_37)
.L_37:
        /*00ac*/ 	.word	0x00000000
        /*00b0*/ 	.short	0x0003
        /*00b2*/ 	.short	0x0018
        /*00b4*/ 	.byte	0x00, 0xf0, 0x11, 0x00


	//----- nvinfo : EIATTR_KPARAM_INFO
	.align		4
.L_38:
        /*00b8*/ 	.byte	0x04, 0x17
        /*00ba*/ 	.short	(.L_40 - .L_39)
.L_39:
        /*00bc*/ 	.word	0x00000000
        /*00c0*/ 	.short	0x0002
        /*00c2*/ 	.short	0x0010
        /*00c4*/ 	.byte	0x00, 0xf4, 0x21, 0x00


	//----- nvinfo : EIATTR_KPARAM_INFO
	.align		4
.L_40:
        /*00c8*/ 	.byte	0x04, 0x17
        /*00ca*/ 	.short	(.L_42 - .L_41)
.L_41:
        /*00cc*/ 	.word	0x00000000
        /*00d0*/ 	.short	0x0001
        /*00d2*/ 	.short	0x0008
        /*00d4*/ 	.byte	0x00, 0xf4, 0x21, 0x00


	//----- nvinfo : EIATTR_KPARAM_INFO
	.align		4
.L_42:
        /*00d8*/ 	.byte	0x04, 0x17
        /*00da*/ 	.short	(.L_44 - .L_43)
.L_43:
        /*00dc*/ 	.word	0x00000000
        /*00e0*/ 	.short	0x0000
        /*00e2*/ 	.short	0x0000
        /*00e4*/ 	.byte	0x00, 0xf4, 0x21, 0x00


	//----- nvinfo : EIATTR_EXPLICIT_CLUSTER
	.align		4
.L_44:
        /*00e8*/ 	.byte	0x01, 0x3e
	.zero		2


	//----- nvinfo : EIATTR_CTA_PER_CLUSTER
	.align		4
        /*00ec*/ 	.byte	0x04, 0x3d
        /*00ee*/ 	.short	(.L_46 - .L_45)
.L_45:
        /*00f0*/ 	.word	0x00000002
        /*00f4*/ 	.word	0x00000001
        /*00f8*/ 	.word	0x00000001


	//----- nvinfo : EIATTR_AT_ENTRY_FRAGMENTS
	.align		4
.L_46:
        /*00fc*/ 	.byte	0x04, 0x4f
        /*00fe*/ 	.short	(.L_48 - .L_47)


	//   ....[0]....
.L_47:
        /*0100*/ 	.word	0x00000004


	//----- nvinfo : EIATTR_RESERVED_SMEM_USED
	.align		4
.L_48:
        /*0104*/ 	.byte	0x01, 0x41
	.zero		2


	//----- nvinfo : EIATTR_SPARSE_MMA_MASK
	.align		4
        /*0108*/ 	.byte	0x03, 0x50
        /*010a*/ 	.short	0x0000


	//----- nvinfo : EIATTR_TCGEN05_1CTA_USED
	.align		4
        /*010c*/ 	.byte	0x01, 0x51
	.zero		2


	//----- nvinfo : EIATTR_MAXREG_COUNT
	.align		4
        /*0110*/ 	.byte	0x03, 0x1b
        /*0112*/ 	.short	0x00ff


	//----- nvinfo : EIATTR_NUM_BARRIERS
	.align		4
        /*0114*/ 	.byte	0x02, 0x4c
        /*0116*/ 	.byte	0x01
	.zero		1


	//----- nvinfo : EIATTR_ANNOTATIONS
	.align		4
        /*0118*/ 	.byte	0x04, 0x55
        /*011a*/ 	.short	(.L_50 - .L_49)


	//   ....[0]....
.L_49:
        /*011c*/ 	.word	0x00000001
        /*0120*/ 	.byte	0x00, 0x0b, 0x00, 0x00, 0x01, 0x00, 0x00, 0x00, 0x30, 0x0b, 0x00, 0x00, 0x01, 0x00, 0x00, 0x00
        /* <DEDUP_REMOVED lines=986> */
        /*3ed0*/ 	.byte	0xc0, 0xd2, 0x01, 0x00


	//----- nvinfo : EIATTR_INT_WARP_WIDE_INSTR_OFFSETS
	.align		4
.L_50:
        /*3ed4*/ 	.byte	0x04, 0x31
        /*3ed6*/ 	.short	(.L_52 - .L_51)


	//   ....[0]....
.L_51:
        /*3ed8*/ 	.word	0x00000f80


	//   ....[1]....
        /*3edc*/ 	.word	0x00000f90


	//   ....[2]....
        /*3ee0*/ 	.word	0x0000cea0


	//   ....[3]....
        /*3ee4*/ 	.word	0x0001fde0


	//   ....[4]....
        /*3ee8*/ 	.word	0x0001fe30


	//----- nvinfo : EIATTR_COOP_GROUP_MASK_REGIDS
	.align		4
.L_52:
        /*3eec*/ 	.byte	0x04, 0x29
        /*3eee*/ 	.short	(.L_54 - .L_53)


	//   ....[0]....
.L_53:
        /*3ef0*/ 	.word	0xffffffff


	//   ....[1]....
        /*3ef4*/ 	.word	0xffffffff


	//   ....[2]....
        /*3ef8*/ 	.word	0xffffffff


	//   ....[3]....
        /*3efc*/ 	.word	0xffffffff


	//----- nvinfo : EIATTR_COOP_GROUP_INSTR_OFFSETS
	.align		4
.L_54:
        /*3f00*/ 	.byte	0x04, 0x28
        /*3f02*/ 	.short	(.L_56 - .L_55)


	//   ....[0]....
.L_55:
        /*3f04*/ 	.word	0x00000070


	//   ....[1]....
        /*3f08*/ 	.word	0x00000330


	//   ....[2]....
        /*3f0c*/ 	.word	0x0001fc70


	//   ....[3]....
        /*3f10*/ 	.word	0x0001fee0


	//----- nvinfo : EIATTR_VRC_CTA_INIT_COUNT
	.align		4
.L_56:
        /*3f14*/ 	.byte	0x02, 0x4a
        /*3f16*/ 	.byte	0x80
	.zero		1


	//----- nvinfo : EIATTR_MBARRIER_INSTR_OFFSETS
	.align		4
        /*3f18*/ 	.byte	0x04, 0x39
        /*3f1a*/ 	.short	(.L_58 - .L_57)


	//   ....[0]....
.L_57:
        /*3f1c*/ 	.word	0x00001160
        /*3f20*/ 	.word	0x000000ff
        /*3f24*/ 	.word	0x00000000
        /*3f28*/ 	.short	0x0100
        /*3f2a*/ 	.byte	0x08
	.zero		1


	//   ....[1]....
        /*3f2c*/ 	.word	0x0000cee0
        /*3f30*/ 	.word	0x000000ff
        /*3f34*/ 	.word	0x0000c008
        /*3f38*/ 	.short	0x0100
        /*3f3a*/ 	.byte	0x0a
	.zero		1


	//   ....[2]....
        /*3f3c*/ 	.word	0x000160a0
        /*3f40*/ 	.word	0x000000ff
        /*3f44*/ 	.word	0x00000000
        /*3f48*/ 	.short	0x010a
        /*3f4a*/ 	.byte	0x08
	.zero		1


	//   ....[3]....
        /*3f4c*/ 	.word	0x0001d2a0
        /*3f50*/ 	.word	0x000000ff
        /*3f54*/ 	.word	0x00000000
        /*3f58*/ 	.short	0x010a
        /*3f5a*/ 	.byte	0x08
	.zero		1


	//   ....[4]....
        /*3f5c*/ 	.word	0x0001d320
        /*3f60*/ 	.word	0x000000ff
        /*3f64*/ 	.word	0x0000c000
        /*3f68*/ 	.short	0x0108
        /*3f6a*/ 	.byte	0x0a
	.zero		1


	//   ....[5]....
        /*3f6c*/ 	.word	0x0001d3d0
        /*3f70*/ 	.word	0x000000ff
        /*3f74*/ 	.word	0x0000c008
        /*3f78*/ 	.short	0x0108
        /*3f7a*/ 	.byte	0x0a
	.zero		1


	//   ....[6]....
        /*3f7c*/ 	.word	0x0001ff00
        /*3f80*/ 	.word	0x000000ff
        /*3f84*/ 	.word	0x00000000
        /*3f88*/ 	.short	0x010a
        /*3f8a*/ 	.byte	0x08
	.zero		1


	//   ....[7]....
        /*3f8c*/ 	.word	0x0001ff30
        /*3f90*/ 	.word	0x000000ff
        /*3f94*/ 	.word	0x00000000
        /*3f98*/ 	.short	0x010a
        /*3f9a*/ 	.byte	0x08
	.zero		1


	//----- nvinfo : EIATTR_NUM_MBARRIERS
	.align		4
.L_58:
        /*3f9c*/ 	.byte	0x03, 0x38
        /*3f9e*/ 	.short	0x0002


	//----- nvinfo : EIATTR_EXIT_INSTR_OFFSETS
	.align		4
        /*3fa0*/ 	.byte	0x04, 0x1c
        /*3fa2*/ 	.short	(.L_60 - .L_59)


	//   ....[0]....
.L_59:
        /*3fa4*/ 	.word	0x0001fef0


	//----- nvinfo : EIATTR_REQNTID
	.align		4
.L_60:
        /*3fa8*/ 	.byte	0x04, 0x10
        /*3faa*/ 	.short	(.L_62 - .L_61)
.L_61:
        /*3fac*/ 	.word	0x00000080
        /*3fb0*/ 	.word	0x00000001
        /*3fb4*/ 	.word	0x00000001


	//----- nvinfo : EIATTR_CRS_STACK_SIZE
	.align		4
.L_62:
        /*3fb8*/ 	.byte	0x04, 0x1e
        /*3fba*/ 	.short	(.L_64 - .L_63)
.L_63:
        /*3fbc*/ 	.word	0x00000000


	//----- nvinfo : EIATTR_CBANK_PARAM_SIZE
	.align		4
.L_64:
        /*3fc0*/ 	.byte	0x03, 0x19
        /*3fc2*/ 	.short	0x0050


	//----- nvinfo : EIATTR_PARAM_CBANK
	.align		4
        /*3fc4*/ 	.byte	0x04, 0x0a
        /*3fc6*/ 	.short	(.L_66 - .L_65)
	.align		4
.L_65:
        /*3fc8*/ 	.word	index@(.nv.constant0.matmul_kernel)
        /*3fcc*/ 	.short	0x0380
        /*3fce*/ 	.short	0x0050


	//----- nvinfo : EIATTR_SW_WAR
	.align		4
.L_66:
        /*3fd0*/ 	.byte	0x04, 0x36
        /*3fd2*/ 	.short	(.L_68 - .L_67)
.L_67:
        /*3fd4*/ 	.word	0x00000008
.L_68:


//--------------------- .nv.compat                --------------------------
	.section	.nv.compat,"",@"SHT_CUDA_COMPAT_INFO"
	.align	4
        /*0000*/ 	.byte	0x02, 0x02, 0x02, 0x00, 0x02, 0x05, 0x05, 0x00, 0x02, 0x03, 0x00, 0x00, 0x02, 0x06, 0x01, 0x00


//--------------------- .nv.callgraph             --------------------------
	.section	.nv.callgraph,"",@"SHT_CUDA_CALLGRAPH"
	.align	4
	.sectionentsize	8
	.align		4
        /*0000*/ 	.word	0x00000000
	.align		4
        /*0004*/ 	.word	0xffffffff
	.align		4
        /*0008*/ 	.word	0x00000000
	.align		4
        /*000c*/ 	.word	0xfffffffe
	.align		4
        /*0010*/ 	.word	0x00000000
	.align		4
        /*0014*/ 	.word	0xfffffffd
	.align		4
        /*0018*/ 	.word	0x00000000
	.align		4
        /*001c*/ 	.word	0xfffffffc


//--------------------- .text.matmul_kernel       --------------------------
	.section	.text.matmul_kernel,"ax",@progbits
	.align	128
        .global         matmul_kernel
        .type           matmul_kernel,@function
        .size           matmul_kernel,(.L_x_20 - matmul_kernel)
        .other          matmul_kernel,@"STO_CUDA_ENTRY STV_DEFAULT"
matmul_kernel:
.text.matmul_kernel:
[----:B------:R-:W0:Y:S01]  /*0000*/  LDC R1, c[0x0][0x37c] ;  /* 0x0000df00ff017b82 */ /* 0x000e220000000800 */
[----:B------:R-:W1:Y:S01]  /*0010*/  S2R R0, SR_TID.X ;  /* 0x0000000000007919 */ /* 0x000e620000002100 */
[----:B0-----:R-:W-:Y:S01]  /*0020*/  VIADD R1, R1, 0xfffff820 ;  /* 0xfffff82001017836 */ /* 0x001fe20000000000 */
[----:B-1----:R-:W-:-:S13]  /*0030*/  ISETP.GE.U32.AND P0, PT, R0, 0x20, PT ;  /* 0x000000200000780c */ /* 0x002fda0003f06070 */
[----:B------:R-:W-:Y:S02]  /*0040*/  VOTEU.ANY UP0, P0 ;  /* 0x0000000000ff7886 */ /* 0x000fe40000000100 */
[----:B------:R-:W-:Y:S05]  /*0050*/  BRA.U UP0, `(.L_x_0) ;  /* 0x0000000100b87547 */ /* 0x000fea000b800000 */
[----:B------:R-:W0:Y:S01]  /*0060*/  S2UR UR6, SR_CgaCtaId ;  /* 0x00000000000679c3 */ /* 0x000e220000008800 */
[----:B------:R-:W-:Y:S01]  /*0070*/  NOP ;  /* 0x0000000000007918 */ /* 0x000fe20000000000 */
[----:B------:R-:W-:Y:S02]  /*0080*/  UMOV UR4, 0x40 ;  /* 0x0000004000047882 */ /* 0x000fe40000000000 */
[----:B0-----:R-:W-:-:S09]  /*0090*/  ULEA UR4, UR6, UR4, 0x18 ;  /* 0x0000000406047291 */ /* 0x001fd2000f8ec0ff */
[----:B------:R-:W0:Y:S01]  /*00a0*/  LDS.U8 R0, [UR4] ;  /* 0x00000004ff007984 */ /* 0x000e220008000000 */
[----:B------:R-:W-:Y:S02]  /*00b0*/  UMOV UR4, 0x400 ;  /* 0x0000040000047882 */ /* 0x000fe40000000000 */
[----:B------:R-:W-:Y:S01]  /*00c0*/  ULEA UR4, UR6, UR4, 0x18 ;  /* 0x0000000406047291 */ /* 0x000fe2000f8ec0ff */
[----:B0-----:R-:W-:-:S13]  /*00d0*/  ISETP.NE.AND P0, PT, R0, RZ, PT ;  /* 0x000000ff0000720c */ /* 0x001fda0003f05270 */
[----:B------:R-:W-:Y:S05]  /*00e0*/  @P0 BRA `(.L_x_1) ;  /* 0x00000000007c0947 */ /* 0x000fea0003800000 */
[----:B------:R-:W-:-:S13]  /*00f0*/  ELECT P0, URZ, PT ;  /* 0x0000000000ff782f */ /* 0x000fda0003800000 */
[----:B------:R-:W-:Y:S05]  /*0100*/  @!P0 BRA `(.L_x_2) ;  /* 0x0000000000848947 */ /* 0x000fea0003800000 */
[----:B------:R-:W-:Y:S01]  /*0110*/  UMOV UR5, 0x4 ;  /* 0x0000000400057882 */ /* 0x000fe20000000000 */
[----:B------:R-:W-:Y:S02]  /*0120*/  IMAD.MOV.U32 R4, RZ, RZ, 0x1 ;  /* 0x00000001ff047424 */ /* 0x000fe400078e00ff */
[----:B------:R-:W-:Y:S02]  /*0130*/  IMAD.MOV.U32 R5, RZ, RZ, 0xf ;  /* 0x0000000fff057424 */ /* 0x000fe400078e00ff */
[----:B------:R-:W-:Y:S04]  /*0140*/  DEPBAR.LE SB0, 0x36 ;  /* 0x00008d800000791a */ /* 0x000fe80000000000 */
[----:B------:R-:W0:Y:S02]  /*0150*/  UTCATOMSWS.FIND_AND_SET.ALIGN UP1, UR5, UR5 ;  /* 0x00000005000575e3 */ /* 0x000e240008020800 */
[----:B0-----:R-:W-:-:S04]  /*0160*/  PLOP3.LUT P0, PT, PT, PT, UP1, 0x80, 0x8 ;  /* 0x000000000008781c */ /* 0x001fc80003f0f018 */
[----:B------:R-:W-:-:S04]  /*0170*/  SEL R0, RZ, 0xffffffff, !P0 ;  /* 0xffffffffff007807 */ /* 0x000fc80004000000 */
[----:B------:R-:W-:Y:S01]  /*0180*/  ISETP.NE.AND P0, PT, R0, RZ, PT ;  /* 0x000000ff0000720c */ /* 0x000fe20003f05270 */
[----:B------:R-:W-:-:S12]  /*0190*/  IMAD.U32 R0, RZ, RZ, UR5 ;  /* 0x00000005ff007e24 */ /* 0x000fd8000f8e00ff */
[----:B------:R-:W-:Y:S05]  /*01a0*/  @P0 BRA `(.L_x_3) ;  /* 0x0000000000240947 */ /* 0x000fea0003800000 */
.L_x_4:
[----:B------:R-:W-:Y:S05]  /*01b0*/  NANOSLEEP 0x64 ;  /* 0x000000640000795d */ /* 0x000fea0003800000 */
[----:B------:R-:W-:-:S05]  /*01c0*/  UMOV UR5, 0x4 ;  /* 0x0000000400057882 */ /* 0x000fca0000000000 */
[----:B------:R-:W-:Y:S04]  /*01d0*/  DEPBAR.LE SB0, 0x36 ;  /* 0x00008d800000791a */ /* 0x000fe80000000000 */
[----:B------:R-:W0:Y:S02]  /*01e0*/  UTCATOMSWS.FIND_AND_SET.ALIGN UP1, UR5, UR5 ;  /* 0x00000005000575e3 */ /* 0x000e240008020800 */
[----:B0-----:R-:W-:-:S04]  /*01f0*/  PLOP3.LUT P0, PT, PT, PT, UP1, 0x80, 0x8 ;  /* 0x000000000008781c */ /* 0x001fc80003f0f018 */
[----:B------:R-:W-:-:S04]  /*0200*/  SEL R0, RZ, 0xffffffff, !P0 ;  /* 0xffffffffff007807 */ /* 0x000fc80004000000 */
[----:B------:R-:W-:Y:S01]  /*0210*/  ISETP.NE.AND P0, PT, R0, RZ, PT ;  /* 0x000000ff0000720c */ /* 0x000fe20003f05270 */
[----:B------:R-:W-:-:S12]  /*0220*/  IMAD.U32 R0, RZ, RZ, UR5 ;  /* 0x00000005ff007e24 */ /* 0x000fd8000f8e00ff */
[----:B------:R-:W-:Y:S05]  /*0230*/  @!P0 BRA `(.L_x_4) ;  /* 0xfffffffc00dc8947 */ /* 0x000fea000383ffff */
.L_x_3:
[C---:B------:R-:W-:Y:S01]  /*0240*/  VIADD R3, R0.reuse, 0x10 ;  /* 0x0000001000037836 */ /* 0x040fe20000000000 */
[----:B------:R-:W-:Y:S01]  /*0250*/  UMOV UR5, 0x50 ;  /* 0x0000005000057882 */ /* 0x000fe20000000000 */
[----:B------:R-:W-:Y:S01]  /*0260*/  SHF.L.U32 R2, R5, R0, RZ ;  /* 0x0000000005027219 */ /* 0x000fe200000006ff */
[----:B------:R-:W-:Y:S01]  /*0270*/  ULEA UR5, UR6, UR5, 0x18 ;  /* 0x0000000506057291 */ /* 0x000fe2000f8ec0ff */
[----:B------:R-:W-:Y:S01]  /*0280*/  IMAD.SHL.U32 R0, R0, 0x20, RZ ;  /* 0x0000002000007824 */ /* 0x000fe200078e00ff */
[----:B------:R-:W-:-:S04]  /*0290*/  SHF.L.U32 R3, R4, R3, RZ ;  /* 0x0000000304037219 */ /* 0x000fc800000006ff */
[----:B------:R-:W-:-:S05]  /*02a0*/  LOP3.LUT R2, R3, R2, RZ, 0xfc, !PT ;  /* 0x0000000203027212 */ /* 0x000fca00078efcff */
[----:B------:R0:W-:Y:S04]  /*02b0*/  ATOMS.OR RZ, [UR5], R2 ;  /* 0x00000002ffff798c */ /* 0x0001e8000b000005 */
[----:B------:R0:W-:Y:S01]  /*02c0*/  STS [UR4], R0 ;  /* 0x00000000ff007988 */ /* 0x0001e20008000804 */
[----:B------:R-:W-:Y:S05]  /*02d0*/  BRA `(.L_x_2) ;  /* 0x0000000000107947 */ /* 0x000fea0003800000 */
.L_x_1:
[----:B------:R-:W-:Y:S01]  /*02e0*/  IMAD.MOV.U32 R0, RZ, RZ, -0x1 ;  /* 0xffffffffff007424 */ /* 0x000fe200078e00ff */
[----:B------:R-:W-:-:S04]  /*02f0*/  MOV R2, 0x320 ;  /* 0x0000032000027802 */ /* 0x000fc80000000f00 */
[----:B------:R0:W-:Y:S03]  /*0300*/  STS [UR4], R0 ;  /* 0x00000000ff007988 */ /* 0x0001e60008000804 */
[----:B0-----:R-:W-:Y:S05]  /*0310*/  CALL.REL.NOINC `($__internal_1_$__cuda_sm10x_tcgen05_guardrail_trap_phase_invalid_during_alloc) ;  /* 0x000001fc001c7944 */ /* 0x001fea0003c00000 */
.L_x_2:
[----:B------:R-:W-:Y:S05]  /*0320*/  WARPSYNC.ALL ;  /* 0x0000000000007948 */ /* 0x000fea0003800000 */
[----:B------:R-:W-:Y:S01]  /*0330*/  NOP ;  /* 0x0000000000007918 */ /* 0x000fe20000000000 */
.L_x_0:
[----:B------:R-:W1:Y:S08]  /*0340*/  LDC.64 R8, c[0x0][0x398] ;  /* 0x0000e600ff087b82 */ /* 0x000e700000000a00 */
[----:B------:R-:W2:Y:S02]  /*0350*/  S2UR UR5, SR_CgaSize ;  /* 0x00000000000579c3 */ /* 0x000ea40000008a00 */
[----:B--2---:R-:W-:-:S12]  /*0360*/  UIMAD UR5, UR5, -0xa0, URZ ;  /* 0xffffff60050578a4 */ /* 0x004fd8000f8e02ff */
[----:B------:R-:W2:Y:S01]  /*0370*/  LDCU UR5, c[0x0][UR5+0x2b0] ;  /* 0x00005600050577ac */ /* 0x000ea20008000800 */
[----:B------:R-:W3:Y:S01]  /*0380*/  S2R R55, SR_TID.X ;  /* 0x0000000000377919 */ /* 0x000ee20000002100 */
[----:B------:R-:W-:Y:S01]  /*0390*/  PRMT R22, RZ, 0x7610, R22 ;  /* 0x00007610ff167816 */ /* 0x000fe20000000016 */
[----:B------:R-:W4:Y:S01]  /*03a0*/  LDCU UR20, c[0x0][0x3a0] ;  /* 0x00007400ff1477ac */ /* 0x000f220008000800 */
[----:B------:R-:W5:Y:S01]  /*03b0*/  S2R R20, SR_CgaCtaId ;  /* 0x0000000000147919 */ /* 0x000f620000008800 */
[----:B------:R-:W-:Y:S01]  /*03c0*/  PRMT R17, RZ, 0x7610, R17 ;  /* 0x00007610ff117816 */ /* 0x000fe20000000011 */
[----:B------:R-:W0:Y:S01]  /*03d0*/  S2UR UR4, SR_CTAID.X ;  /* 0x00000000000479c3 */ /* 0x000e220000002500 */
[----:B------:R-:W2:Y:S01]  /*03e0*/  LDCU.64 UR12, c[0x0][0x3a8] ;  /* 0x00007500ff0c77ac */ /* 0x000ea20008000a00 */
[----:B------:R-:W0:Y:S01]  /*03f0*/  LDCU UR9, c[0x0][0x3a4] ;  /* 0x00007480ff0977ac */ /* 0x000e220008000800 */
[----:B------:R-:W0:Y:S01]  /*0400*/  LDCU.64 UR22, c[0x0][0x358] ;  /* 0x00006b00ff1677ac */ /* 0x000e220008000a00 */
[----:B------:R-:W0:Y:S02]  /*0410*/  LDCU.128 UR16, c[0x0][0x380] ;  /* 0x00007000ff1077ac */ /* 0x000e240008000c00 */
[----:B01----:R-:W-:Y:S01]  /*0420*/  VIADD R0, R9, 0xff ;  /* 0x000000ff09007836 */ /* 0x003fe20000000000 */
[----:B----4-:R-:W-:Y:S01]  /*0430*/  UIADD3 UR25, UPT, UPT, UR20, 0x7f, URZ ;  /* 0x0000007f14197890 */ /* 0x010fe2000fffe0ff */
[----:B--2---:R-:W-:-:S03]  /*0440*/  IMAD.U32 R42, RZ, RZ, UR12 ;  /* 0x0000000cff2a7e24 */ /* 0x004fc6000f8e00ff */
[----:B------:R-:W-:Y:S01]  /*0450*/  SHF.R.S32.HI R3, RZ, 0x1f, R0 ;  /* 0x0000001fff037819 */ /* 0x000fe20000011400 */
[----:B------:R-:W-:Y:S01]  /*0460*/  UISETP.GT.AND UP1, UPT, UR25, 0x7f, UPT ;  /* 0x0000007f1900788c */ /* 0x000fe2000bf24270 */
[----:B------:R-:W-:Y:S01]  /*0470*/  IMAD.U32 R19, RZ, RZ, UR12 ;  /* 0x0000000cff137e24 */ /* 0x000fe2000f8e00ff */
[----:B------:R-:W-:Y:S01]  /*0480*/  I2FP.F32.U32 R5, UR4 ;  /* 0x0000000400057c45 */ /* 0x000fe20008201000 */
[----:B------:R-:W0:Y:S01]  /*0490*/  S2UR UR4, SR_CgaCtaId ;  /* 0x00000000000479c3 */ /* 0x000e220000008800 */
[----:B------:R-:W-:Y:S01]  /*04a0*/  LEA.HI R3, R3, R0, RZ, 0x8 ;  /* 0x0000000003037211 */ /* 0x000fe200078f40ff */
[----:B------:R-:W-:Y:S02]  /*04b0*/  IMAD.U32 R41, RZ, RZ, UR12 ;  /* 0x0000000cff297e24 */ /* 0x000fe4000f8e00ff */
[----:B------:R-:W-:Y:S01]  /*04c0*/  FMUL R5, R5, UR5 ;  /* 0x0000000505057c20 */ /* 0x000fe20008400000 */
[----:B------:R-:W-:Y:S01]  /*04d0*/  SHF.R.S32.HI R3, RZ, 0x8, R3 ;  /* 0x00000008ff037819 */ /* 0x000fe20000011403 */
[----:B------:R-:W-:Y:S01]  /*04e0*/  IMAD.U32 R16, RZ, RZ, UR12 ;  /* 0x0000000cff107e24 */ /* 0x000fe2000f8e00ff */
[----:B------:R-:W-:Y:S01]  /*04f0*/  UMOV UR5, 0x1 ;  /* 0x0000000100057882 */ /* 0x000fe20000000000 */
[----:B------:R-:W-:-:S02]  /*0500*/  IMAD.U32 R18, RZ, RZ, UR12 ;  /* 0x0000000cff127e24 */ /* 0x000fc4000f8e00ff */
[----:B------:R-:W-:Y:S01]  /*0510*/  IMAD.SHL.U32 R4, R3, 0x8, RZ ;  /* 0x0000000803047824 */ /* 0x000fe200078e00ff */
[----:B------:R-:W-:Y:S01]  /*0520*/  F2I.U32.TRUNC.NTZ R5, R5 ;  /* 0x0000000500057305 */ /* 0x000fe2000020f000 */
[----:B------:R-:W-:-:S03]  /*0530*/  IMAD.U32 R21, RZ, RZ, UR12 ;  /* 0x0000000cff157e24 */ /* 0x000fc6000f8e00ff */
[----:B------:R-:W-:-:S04]  /*0540*/  IABS R7, R4 ;  /* 0x0000000400077213 */ /* 0x000fc80000000000 */
[----:B------:R-:W1:Y:S08]  /*0550*/  I2F.RP R0, R7 ;  /* 0x0000000700007306 */ /* 0x000e700000209400 */
[----:B-1----:R-:W1:Y:S02]  /*0560*/  MUFU.RCP R0, R0 ;  /* 0x0000000000007308 */ /* 0x002e640000001000 */
[----:B-1----:R-:W-:Y:S01]  /*0570*/  VIADD R2, R0, 0xffffffe ;  /* 0x0ffffffe00027836 */ /* 0x002fe20000000000 */
[----:B------:R-:W-:-:S05]  /*0580*/  IABS R0, R5 ;  /* 0x0000000500007213 */ /* 0x000fca0000000000 */
[----:B------:R1:W2:Y:S02]  /*0590*/  F2I.FTZ.U32.TRUNC.NTZ R3, R2 ;  /* 0x0000000200037305 */ /* 0x0002a4000021f000 */
[----:B-1----:R-:W-:Y:S02]  /*05a0*/  IMAD.MOV.U32 R2, RZ, RZ, RZ ;  /* 0x000000ffff027224 */ /* 0x002fe400078e00ff */
[----:B--2---:R-:W-:-:S04]  /*05b0*/  IMAD.MOV R6, RZ, RZ, -R3 ;  /* 0x000000ffff067224 */ /* 0x004fc800078e0a03 */
[----:B------:R-:W-:Y:S01]  /*05c0*/  IMAD R11, R6, R7, RZ ;  /* 0x00000007060b7224 */ /* 0x000fe200078e02ff */
[----:B------:R-:W-:-:S03]  /*05d0*/  IABS R6, R4 ;  /* 0x0000000400067213 */ /* 0x000fc60000000000 */
[----:B------:R-:W-:-:S04]  /*05e0*/  IMAD.HI.U32 R3, R3, R11, R2 ;  /* 0x0000000b03037227 */ /* 0x000fc800078e0002 */
[----:B------:R-:W-:Y:S02]  /*05f0*/  IMAD.MOV R2, RZ, RZ, -R6 ;  /* 0x000000ffff027224 */ /* 0x000fe400078e0a06 */
[----:B------:R-:W-:-:S04]  /*0600*/  IMAD.HI.U32 R3, R3, R0, RZ ;  /* 0x0000000003037227 */ /* 0x000fc800078e00ff */
[----:B------:R-:W-:Y:S01]  /*0610*/  IMAD R0, R3, R2, R0 ;  /* 0x0000000203007224 */ /* 0x000fe200078e0200 */
[----:B------:R-:W-:Y:S04]  /*0620*/  BAR.SYNC.DEFER_BLOCKING 0x0 ;  /* 0x0000000000007b1d */ /* 0x000fe80000010000 */
[----:B------:R-:W-:-:S13]  /*0630*/  ISETP.GT.U32.AND P1, PT, R7, R0, PT ;  /* 0x000000000700720c */ /* 0x000fda0003f24070 */
[----:B------:R-:W-:Y:S02]  /*0640*/  @!P1 IMAD.IADD R0, R0, 0x1, -R7 ;  /* 0x0000000100009824 */ /* 0x000fe400078e0a07 */
[----:B------:R-:W-:Y:S01]  /*0650*/  @!P1 VIADD R3, R3, 0x1 ;  /* 0x0000000103039836 */ /* 0x000fe20000000000 */
[----:B------:R-:W-:Y:S02]  /*0660*/  ISETP.NE.AND P1, PT, R4, RZ, PT ;  /* 0x000000ff0400720c */ /* 0x000fe40003f25270 */
[----:B------:R-:W-:Y:S02]  /*0670*/  ISETP.GE.U32.AND P0, PT, R0, R7, PT ;  /* 0x000000070000720c */ /* 0x000fe40003f06070 */
[----:B------:R-:W-:-:S04]  /*0680*/  LOP3.LUT R0, R5, R4, RZ, 0x3c, !PT ;  /* 0x0000000405007212 */ /* 0x000fc800078e3cff */
[----:B------:R-:W-:Y:S01]  /*0690*/  ISETP.GE.AND P2, PT, R0, RZ, PT ;  /* 0x000000ff0000720c */ /* 0x000fe20003f46270 */
[----:B------:R-:W-:-:S06]  /*06a0*/  VIADD R0, R8, 0x3f ;  /* 0x0000003f08007836 */ /* 0x000fcc0000000000 */
[----:B------:R-:W-:-:S04]  /*06b0*/  @P0 VIADD R3, R3, 0x1 ;  /* 0x0000000103030836 */ /* 0x000fc80000000000 */
[----:B------:R-:W-:Y:S01]  /*06c0*/  IMAD.MOV.U32 R2, RZ, RZ, R3 ;  /* 0x000000ffff027224 */ /* 0x000fe200078e0003 */
[----:B------:R-:W-:-:S03]  /*06d0*/  SHF.R.S32.HI R3, RZ, 0x1f, R0 ;  /* 0x0000001fff037819 */ /* 0x000fc60000011400 */
[----:B------:R-:W-:Y:S01]  /*06e0*/  @!P2 IMAD.MOV R2, RZ, RZ, -R2 ;  /* 0x000000ffff02a224 */ /* 0x000fe200078e0a02 */
[----:B------:R-:W-:Y:S02]  /*06f0*/  @!P1 LOP3.LUT R2, RZ, R4, RZ, 0x33, !PT ;  /* 0x00000004ff029212 */ /* 0x000fe400078e33ff */
[----:B------:R-:W-:-:S03]  /*0700*/  LEA.HI R3, R3, R0, RZ, 0x6 ;  /* 0x0000000003037211 */ /* 0x000fc600078f30ff */
[----:B------:R-:W-:Y:S02]  /*0710*/  IMAD.SHL.U32 R6, R2, 0x8, RZ ;  /* 0x0000000802067824 */ /* 0x000fe400078e00ff */
[----:B------:R-:W-:-:S03]  /*0720*/  IMAD.MOV R2, RZ, RZ, -R2 ;  /* 0x000000ffff027224 */ /* 0x000fc600078e0a02 */
[----:B------:R-:W-:Y:S01]  /*0730*/  LEA.HI.SX32 R3, R3, -R6, 0x1a ;  /* 0x8000000603037211 */ /* 0x000fe200078fd2ff */
[----:B------:R-:W-:-:S03]  /*0740*/  IMAD R10, R4, R2, R5 ;  /* 0x00000002040a7224 */ /* 0x000fc600078e0205 */
[----:B------:R-:W-:-:S04]  /*0750*/  VIMNMX R13, PT, PT, R3, 0x8, PT ;  /* 0x00000008030d7848 */ /* 0x000fc80003fe0100 */
[-C--:B------:R-:W-:Y:S02]  /*0760*/  IABS R7, R13.reuse ;  /* 0x0000000d00077213 */ /* 0x080fe40000000000 */
[----:B------:R-:W-:Y:S02]  /*0770*/  IABS R4, R13 ;  /* 0x0000000d00047213 */ /* 0x000fe40000000000 */
[----:B------:R-:W1:Y:S08]  /*0780*/  I2F.RP R0, R7 ;  /* 0x0000000700007306 */ /* 0x000e700000209400 */
[----:B-1----:R-:W1:Y:S02]  /*0790*/  MUFU.RCP R0, R0 ;  /* 0x0000000000007308 */ /* 0x002e640000001000 */
[----:B-1----:R-:W-:-:S02]  /*07a0*/  VIADD R3, R0, 0xffffffe ;  /* 0x0ffffffe00037836 */ /* 0x002fc40000000000 */
[----:B------:R-:W-:Y:S01]  /*07b0*/  IMAD.MOV R0, RZ, RZ, -R4 ;  /* 0x000000ffff007224 */ /* 0x000fe200078e0a04 */
[----:B------:R-:W-:-:S03]  /*07c0*/  IABS R4, R9 ;  /* 0x0000000900047213 */ /* 0x000fc60000000000 */
[----:B------:R-:W1:Y:S02]  /*07d0*/  F2I.FTZ.U32.TRUNC.NTZ R3, R3 ;  /* 0x0000000300037305 */ /* 0x000e64000021f000 */
[----:B-1----:R-:W-:-:S04]  /*07e0*/  IMAD.MOV R11, RZ, RZ, -R3 ;  /* 0x000000ffff0b7224 */ /* 0x002fc800078e0a03 */
[----:B------:R-:W-:Y:S01]  /*07f0*/  IMAD.MOV.U32 R2, RZ, RZ, R11 ;  /* 0x000000ffff027224 */ /* 0x000fe200078e000b */
[----:B------:R-:W-:-:S03]  /*0800*/  IABS R11, R10 ;  /* 0x0000000a000b7213 */ /* 0x000fc60000000000 */
[----:B------:R-:W-:Y:S02]  /*0810*/  IMAD R5, R2, R7, RZ ;  /* 0x0000000702057224 */ /* 0x000fe400078e02ff */
[----:B------:R-:W-:-:S04]  /*0820*/  IMAD.MOV.U32 R2, RZ, RZ, RZ ;  /* 0x000000ffff027224 */ /* 0x000fc800078e00ff */
[----:B------:R-:W-:Y:S01]  /*0830*/  IMAD.HI.U32 R2, R3, R5, R2 ;  /* 0x0000000503027227 */ /* 0x000fe200078e0002 */
[----:B---3--:R-:W-:-:S05]  /*0840*/  LOP3.LUT R5, R55, 0x3f, RZ, 0xc0, !PT ;  /* 0x0000003f37057812 */ /* 0x008fca00078ec0ff */
[----:B------:R-:W-:-:S04]  /*0850*/  IMAD.HI.U32 R2, R2, R11, RZ ;  /* 0x0000000b02027227 */ /* 0x000fc800078e00ff */
[----:B------:R-:W-:Y:S01]  /*0860*/  IMAD R0, R2, R0, R11 ;  /* 0x0000000002007224 */ /* 0x000fe200078e020b */
[----:B------:R-:W-:-:S04]  /*0870*/  IABS R11, R8 ;  /* 0x00000008000b7213 */ /* 0x000fc80000000000 */
[----:B------:R-:W-:Y:S01]  /*0880*/  ISETP.GT.U32.AND P1, PT, R7, R0, PT ;  /* 0x000000000700720c */ /* 0x000fe20003f24070 */
[----:B------:R-:W1:-:S12]  /*0890*/  I2F.RP R3, R11 ;  /* 0x0000000b00037306 */ /* 0x000e580000209400 */
[----:B------:R-:W-:Y:S02]  /*08a0*/  @!P1 IMAD.IADD R0, R0, 0x1, -R7 ;  /* 0x0000000100009824 */ /* 0x000fe400078e0a07 */
[----:B------:R-:W-:Y:S01]  /*08b0*/  @!P1 VIADD R2, R2, 0x1 ;  /* 0x0000000102029836 */ /* 0x000fe20000000000 */
[----:B-1----:R-:W1:Y:S01]  /*08c0*/  MUFU.RCP R3, R3 ;  /* 0x0000000300037308 */ /* 0x002e620000001000 */
[----:B------:R-:W-:Y:S02]  /*08d0*/  ISETP.NE.AND P1, PT, R13, RZ, PT ;  /* 0x000000ff0d00720c */ /* 0x000fe40003f25270 */
[----:B------:R-:W-:Y:S01]  /*08e0*/  ISETP.GE.U32.AND P0, PT, R0, R7, PT ;  /* 0x000000070000720c */ /* 0x000fe20003f06070 */
[----:B-----5:R-:W-:Y:S01]  /*08f0*/  IMAD.SHL.U32 R7, R20, 0x80, RZ ;  /* 0x0000008014077824 */ /* 0x020fe200078e00ff */
[----:B------:R-:W-:-:S04]  /*0900*/  LOP3.LUT R0, R10, R13, RZ, 0x3c, !PT ;  /* 0x0000000d0a007212 */ /* 0x000fc800078e3cff */
[----:B------:R-:W-:Y:S02]  /*0910*/  ISETP.GE.AND P2, PT, R0, RZ, PT ;  /* 0x000000ff0000720c */ /* 0x000fe40003f46270 */
[----:B------:R-:W-:Y:S02]  /*0920*/  MOV R0, 0x400 ;  /* 0x0000040000007802 */ /* 0x000fe40000000f00 */
[----:B------:R-:W-:Y:S02]  /*0930*/  LOP3.LUT R7, R7, 0x80, RZ, 0xc0, !PT ;  /* 0x0000008007077812 */ /* 0x000fe400078ec0ff */
[----:B------:R-:W-:Y:S01]  /*0940*/  R2UR UR10, R0 ;  /* 0x00000000000a72ca */ /* 0x000fe200000e0000 */
[----:B------:R-:W-:Y:S01]  /*0950*/  @P0 VIADD R2, R2, 0x1 ;  /* 0x0000000102020836 */ /* 0x000fe20000000000 */
[----:B------:R-:W-:Y:S01]  /*0960*/  PLOP3.LUT P0, PT, PT, PT, UP1, 0x80, 0x8 ;  /* 0x000000000008781c */ /* 0x000fe20003f0f018 */
[----:B-1----:R-:W-:Y:S02]  /*0970*/  VIADD R3, R3, 0xffffffe ;  /* 0x0ffffffe03037836 */ /* 0x002fe40000000000 */
[----:B------:R-:W-:-:S02]  /*0980*/  IMAD.MOV.U32 R12, RZ, RZ, R2 ;  /* 0x000000ffff0c7224 */ /* 0x000fc400078e0002 */
[----:B------:R-:W1:Y:S02]  /*0990*/  I2F.RP R2, R4 ;  /* 0x0000000400027306 */ /* 0x000e640000209400 */
[----:B------:R-:W-:Y:S01]  /*09a0*/  @!P2 IMAD.MOV R12, RZ, RZ, -R12 ;  /* 0x000000ffff0ca224 */ /* 0x000fe200078e0a0c */
[----:B------:R-:W-:-:S03]  /*09b0*/  @!P1 LOP3.LUT R12, RZ, R13, RZ, 0x33, !PT ;  /* 0x0000000dff0c9212 */ /* 0x000fc600078e33ff */
[----:B0-----:R-:W-:Y:S02]  /*09c0*/  ULEA UR10, UR4, UR10, 0x18 ;  /* 0x0000000a040a7291 */ /* 0x001fe4000f8ec0ff */
[----:B------:R-:W0:Y:S01]  /*09d0*/  F2I.FTZ.U32.TRUNC.NTZ R3, R3 ;  /* 0x0000000300037305 */ /* 0x000e22000021f000 */
[----:B------:R-:W-:Y:S01]  /*09e0*/  IMAD.MOV R0, RZ, RZ, -R12 ;  /* 0x000000ffff007224 */ /* 0x000fe200078e0a0c */
[----:B------:R-:W-:-:S03]  /*09f0*/  UIADD3 UR8, UPT, UPT, UR10, 0xc000, URZ ;  /* 0x0000c0000a087890 */ /* 0x000fc6000fffe0ff */
[----:B------:R-:W-:Y:S01]  /*0a00*/  IMAD R0, R13, R0, R10 ;  /* 0x000000000d007224 */ /* 0x000fe200078e020a */
[----:B------:R-:W-:Y:S01]  /*0a10*/  SHF.R.U32.HI R13, RZ, 0x5, R55 ;  /* 0x00000005ff0d7819 */ /* 0x000fe20000011637 */
[----:B------:R-:W2:Y:S02]  /*0a20*/  LDS R10, [UR10] ;  /* 0x0000000aff0a7984 */ /* 0x000ea40008000800 */
[----:B------:R-:W-:Y:S01]  /*0a30*/  IMAD.IADD R0, R6, 0x1, R0 ;  /* 0x0000000106007824 */ /* 0x000fe200078e0200 */
[----:B------:R-:W-:Y:S01]  /*0a40*/  R2UR UR6, R13 ;  /* 0x000000000d0672ca */ /* 0x000fe200000e0000 */
[----:B-1----:R1:W3:Y:S02]  /*0a50*/  MUFU.RCP R6, R2 ;  /* 0x0000000200067308 */ /* 0x0022e40000001000 */
[----:B------:R-:W-:Y:S02]  /*0a60*/  IMAD R15, R0, 0x40, R5 ;  /* 0x00000040000f7824 */ /* 0x000fe400078e0205 */
[----:B0-----:R-:W-:-:S03]  /*0a70*/  IMAD.MOV R14, RZ, RZ, -R3 ;  /* 0x000000ffff0e7224 */ /* 0x001fc600078e0a03 */
[----:B------:R-:W-:Y:S01]  /*0a80*/  IABS R0, R15 ;  /* 0x0000000f00007213 */ /* 0x000fe20000000000 */
[----:B------:R-:W-:Y:S01]  /*0a90*/  IMAD R5, R14, R11, RZ ;  /* 0x0000000b0e057224 */ /* 0x000fe200078e02ff */
[----:B------:R-:W-:Y:S01]  /*0aa0*/  BAR.SYNC.DEFER_BLOCKING 0x0 ;  /* 0x0000000000007b1d */ /* 0x000fe20000010000 */
[----:B-1----:R-:W-:Y:S01]  /*0ab0*/  IMAD.MOV.U32 R2, RZ, RZ, RZ ;  /* 0x000000ffff027224 */ /* 0x002fe200078e00ff */
[----:B------:R-:W-:Y:S01]  /*0ac0*/  ISETP.GE.AND P2, PT, R15, RZ, PT ;  /* 0x000000ff0f00720c */ /* 0x000fe20003f46270 */
[----:B------:R-:W-:Y:S02]  /*0ad0*/  USHF.L.U32 UR4, UR6, 0x15, URZ ;  /* 0x0000001506047899 */ /* 0x000fe400080006ff */
[----:B------:R-:W-:Y:S02]  /*0ae0*/  IMAD.HI.U32 R2, R3, R5, R2 ;  /* 0x0000000503027227 */ /* 0x000fe400078e0002 */
[----:B------:R-:W-:Y:S01]  /*0af0*/  ULOP3.LUT UR4, UR4, 0x600000, URZ, 0xc0, !UPT ;  /* 0x0060000004047892 */ /* 0x000fe2000f8ec0ff */
[----:B------:R0:W-:Y:S01]  /*0b00*/  STL [R1+0x71c], R15 ;  /* 0x00071c0f01007387 */ /* 0x0001e20000100800 */
[----:B---3--:R-:W-:-:S02]  /*0b10*/  VIADD R3, R6, 0xffffffe ;  /* 0x0ffffffe06037836 */ /* 0x008fc40000000000 */
[----:B------:R-:W-:Y:S01]  /*0b20*/  IMAD.HI.U32 R2, R2, R0, RZ ;  /* 0x0000000002027227 */ /* 0x000fe200078e00ff */
[----:B------:R1:W-:Y:S03]  /*0b30*/  STL.S16 [R1+0x254], R22 ;  /* 0x0002541601007387 */ /* 0x0003e60000100600 */
[----:B------:R-:W-:Y:S01]  /*0b40*/  IMAD.MOV R2, RZ, RZ, -R2 ;  /* 0x000000ffff027224 */ /* 0x000fe200078e0a02 */
[----:B------:R-:W3:Y:S01]  /*0b50*/  F2I.FTZ.U32.TRUNC.NTZ R3, R3 ;  /* 0x0000000300037305 */ /* 0x000ee2000021f000 */
[----:B------:R1:W-:Y:S01]  /*0b60*/  STL.S16 [R1+0x294], R17 ;  /* 0x0002941101007387 */ /* 0x0003e20000100600 */
[----:B0-----:R-:W-:Y:S01]  /*0b70*/  LOP3.LUT R15, R55, 0x7f, RZ, 0xc0, !PT ;  /* 0x0000007f370f7812 */ /* 0x001fe200078ec0ff */
[----:B------:R-:W-:Y:S01]  /*0b80*/  IMAD R6, R11, R2, R0 ;  /* 0x000000020b067224 */ /* 0x000fe200078e0200 */
[----:B------:R-:W-:Y:S01]  /*0b90*/  SHF.R.U32.HI R2, RZ, 0x6, R55 ;  /* 0x00000006ff027819 */ /* 0x000fe20000011637 */
[----:B------:R-:W-:-:S03]  /*0ba0*/  IMAD.SHL.U32 R0, R12, 0x100, RZ ;  /* 0x000001000c007824 */ /* 0x000fc600078e00ff */
[----:B------:R-:W-:Y:S02]  /*0bb0*/  ISETP.GT.U32.AND P1, PT, R11, R6, PT ;  /* 0x000000060b00720c */ /* 0x000fe40003f24070 */
[----:B------:R-:W-:Y:S02]  /*0bc0*/  SGXT.U32 R2, R2, 0x1 ;  /* 0x000000010202781a */ /* 0x000fe40000000000 */
[----:B------:R-:W-:Y:S02]  /*0bd0*/  LOP3.LUT R14, R0, 0x7f, R7, 0xfe, !PT ;  /* 0x0000007f000e7812 */ /* 0x000fe400078efe07 */
[----:B------:R-:W-:Y:S01]  /*0be0*/  ISETP.LT.AND P0, PT, R2, UR20, P0 ;  /* 0x0000001402007c0c */ /* 0x000fe20008701270 */
[----:B---3--:R-:W-:Y:S01]  /*0bf0*/  IMAD.MOV R5, RZ, RZ, -R3 ;  /* 0x000000ffff057224 */ /* 0x008fe200078e0a03 */
[----:B------:R-:W-:Y:S01]  /*0c00*/  IABS R12, R14 ;  /* 0x0000000e000c7213 */ /* 0x000fe20000000000 */
[----:B------:R-:W-:Y:S01]  /*0c10*/  IMAD.MOV.U32 R2, RZ, RZ, RZ ;  /* 0x000000ffff027224 */ /* 0x000fe200078e00ff */
[----:B--2---:R-:W-:Y:S01]  /*0c20*/  R2UR UR7, R10 ;  /* 0x000000000a0772ca */ /* 0x004fe200000e0000 */
[----:B------:R-:W-:Y:S01]  /*0c30*/  IMAD R5, R5, R4, RZ ;  /* 0x0000000405057224 */ /* 0x000fe200078e02ff */
[----:B------:R-:W-:Y:S01]  /*0c40*/  ISETP.GE.AND P4, PT, R14, RZ, PT ;  /* 0x000000ff0e00720c */ /* 0x000fe20003f86270 */
[----:B------:R-:W-:Y:S01]  /*0c50*/  @!P1 IMAD.IADD R6, R6, 0x1, -R11 ;  /* 0x0000000106069824 */ /* 0x000fe200078e0a0b */
[C---:B------:R-:W-:Y:S01]  /*0c60*/  LOP3.LUT R14, R0.reuse, R7, RZ, 0xfc, !PT ;  /* 0x00000007000e7212 */ /* 0x040fe200078efcff */
[----:B------:R-:W-:Y:S01]  /*0c70*/  IMAD.HI.U32 R5, R3, R5, R2 ;  /* 0x0000000503057227 */ /* 0x000fe200078e0002 */
[----:B------:R-:W-:-:S02]  /*0c80*/  LOP3.LUT R58, R0, 0x2, R7, 0xfe, !PT ;  /* 0x00000002003a7812 */ /* 0x000fc400078efe07 */
[----:B------:R-:W-:Y:S01]  /*0c90*/  ISETP.GT.U32.AND P1, PT, R11, R6, PT ;  /* 0x000000060b00720c */ /* 0x000fe20003f24070 */
[----:B------:R-:W-:Y:S01]  /*0ca0*/  IMAD.MOV.U32 R10, RZ, RZ, R12 ;  /* 0x000000ffff0a7224 */ /* 0x000fe200078e000c */
[----:B------:R-:W-:Y:S02]  /*0cb0*/  IABS R12, R14 ;  /* 0x0000000e000c7213 */ /* 0x000fe40000000000 */
[----:B------:R-:W-:Y:S01]  /*0cc0*/  ISETP.GE.AND P3, PT, R14, RZ, PT ;  /* 0x000000ff0e00720c */ /* 0x000fe20003f66270 */
[C---:B------:R-:W-:Y:S01]  /*0cd0*/  IMAD.HI.U32 R2, R5.reuse, R10, RZ ;  /* 0x0000000a05027227 */ /* 0x040fe200078e00ff */
[----:B------:R-:W-:Y:S01]  /*0ce0*/  IABS R14, R58 ;  /* 0x0000003a000e7213 */ /* 0x000fe20000000000 */
[----:B------:R-:W-:Y:S01]  /*0cf0*/  UIADD3 UR11, UPT, UPT, UR7, UR4, URZ ;  /* 0x00000004070b7290 */ /* 0x000fe2000fffe0ff */
[----:B------:R-:W-:Y:S01]  /*0d00*/  LOP3.LUT R57, R0, 0x1, R7, 0xfe, !PT ;  /* 0x0000000100397812 */ /* 0x000fe200078efe07 */
[----:B------:R-:W-:Y:S02]  /*0d10*/  IMAD.MOV R3, RZ, RZ, -R2 ;  /* 0x000000ffff037224 */ /* 0x000fe400078e0a02 */
[----:B------:R-:W-:Y:S01]  /*0d20*/  IMAD.HI.U32 R2, R5, R12, RZ ;  /* 0x0000000c05027227 */ /* 0x000fe200078e00ff */
[----:B------:R-:W-:-:S03]  /*0d30*/  IABS R13, R57 ;  /* 0x00000039000d7213 */ /* 0x000fc60000000000 */
[----:B------:R-:W-:Y:S01]  /*0d40*/  @!P1 IMAD.IADD R6, R6, 0x1, -R11 ;  /* 0x0000000106069824 */ /* 0x000fe200078e0a0b */
[----:B------:R-:W-:Y:S01]  /*0d50*/  ISETP.NE.AND P1, PT, R8, RZ, PT ;  /* 0x000000ff0800720c */ /* 0x000fe20003f25270 */
[----:B------:R-:W-:Y:S02]  /*0d60*/  IMAD.MOV R11, RZ, RZ, -R2 ;  /* 0x000000ffff0b7224 */ /* 0x000fe400078e0a02 */
[----:B------:R-:W-:Y:S02]  /*0d70*/  IMAD.MOV.U32 R23, RZ, RZ, R6 ;  /* 0x000000ffff177224 */ /* 0x000fe400078e0006 */
[----:B------:R-:W-:-:S04]  /*0d80*/  IMAD.HI.U32 R2, R5, R14, RZ ;  /* 0x0000000e05027227 */ /* 0x000fc800078e00ff */
[----:B------:R-:W-:Y:S01]  /*0d90*/  @!P2 IMAD.MOV R23, RZ, RZ, -R23 ;  /* 0x000000ffff17a224 */ /* 0x000fe200078e0a17 */
[----:B------:R-:W-:Y:S01]  /*0da0*/  ISETP.NE.U32.AND P2, PT, R15, RZ, PT ;  /* 0x000000ff0f00720c */ /* 0x000fe20003f45070 */
[C---:B------:R-:W-:Y:S02]  /*0db0*/  IMAD R6, R4.reuse, R11, R12 ;  /* 0x0000000b04067224 */ /* 0x040fe400078e020c */
[----:B------:R-:W-:Y:S01]  /*0dc0*/  @!P1 LOP3.LUT R23, RZ, R8, RZ, 0x33, !PT ;  /* 0x00000008ff179212 */ /* 0x000fe200078e33ff */
[----:B------:R-:W-:Y:S01]  /*0dd0*/  IMAD.MOV R11, RZ, RZ, -R2 ;  /* 0x000000ffff0b7224 */ /* 0x000fe200078e0a02 */
[----:B------:R-:W-:Y:S01]  /*0de0*/  SHF.R.U32.HI R8, RZ, 0x6, R55 ;  /* 0x00000006ff087819 */ /* 0x000fe20000011637 */
[C---:B------:R-:W-:Y:S01]  /*0df0*/  IMAD R10, R4.reuse, R3, R10 ;  /* 0x00000003040a7224 */ /* 0x040fe200078e020a */
[----:B------:R-:W-:Y:S01]  /*0e00*/  PLOP3.LUT P1, PT, PT, PT, UP1, 0x80, 0x8 ;  /* 0x000000000008781c */ /* 0x000fe20003f2f018 */
[----:B------:R-:W-:Y:S01]  /*0e10*/  IMAD R2, R4, R11, R14 ;  /* 0x0000000b04027224 */ /* 0x000fe200078e020e */
[----:B------:R-:W-:Y:S01]  /*0e20*/  SGXT.U32 R8, R8, 0x1 ;  /* 0x000000010808781a */ /* 0x000fe20000000000 */
[----:B------:R-:W-:-:S03]  /*0e30*/  IMAD.HI.U32 R3, R5, R13, RZ ;  /* 0x0000000d05037227 */ /* 0x000fc600078e00ff */
[C---:B------:R-:W-:Y:S01]  /*0e40*/  LOP3.LUT R15, R8.reuse, 0x8, RZ, 0xfc, !PT ;  /* 0x00000008080f7812 */ /* 0x040fe200078efcff */
[----:B------:R-:W-:Y:S02]  /*0e50*/  IMAD R11, R8, UR12, RZ ;  /* 0x0000000c080b7c24 */ /* 0x000fe4000f8e02ff */
[----:B------:R-:W-:Y:S02]  /*0e60*/  IMAD.U32 R12, RZ, RZ, UR12 ;  /* 0x0000000cff0c7e24 */ /* 0x000fe4000f8e00ff */
[----:B------:R-:W-:Y:S02]  /*0e70*/  IMAD R42, R42, 0x2, R11 ;  /* 0x000000022a2a7824 */ /* 0x000fe400078e020b */
[----:B------:R-:W-:Y:S02]  /*0e80*/  IMAD.MOV R3, RZ, RZ, -R3 ;  /* 0x000000ffff037224 */ /* 0x000fe400078e0a03 */
[----:B------:R-:W-:Y:S02]  /*0e90*/  IMAD R19, R19, 0x2, R42 ;  /* 0x0000000213137824 */ /* 0x000fe400078e022a */
[----:B------:R-:W-:-:S02]  /*0ea0*/  IMAD.U32 R14, RZ, RZ, UR12 ;  /* 0x0000000cff0e7e24 */ /* 0x000fc4000f8e00ff */
[----:B------:R-:W-:Y:S02]  /*0eb0*/  IMAD R45, R12, 0x2, R19 ;  /* 0x000000020c2d7824 */ /* 0x000fe400078e0213 */
[----:B------:R-:W-:Y:S02]  /*0ec0*/  IMAD R3, R4, R3, R13 ;  /* 0x0000000304037224 */ /* 0x000fe400078e020d */
[----:B------:R-:W-:Y:S01]  /*0ed0*/  IMAD R12, R14, 0x2, R45 ;  /* 0x000000020e0c7824 */ /* 0x000fe200078e022d */
[----:B-1----:R-:W-:Y:S06]  /*0ee0*/  BRA.U UP0, `(.L_x_5) ;  /* 0x0000000100187547 */ /* 0x002fec000b800000 */
[----:B------:R-:W-:Y:S01]  /*0ef0*/  ELECT P5, URZ, PT ;  /* 0x0000000000ff782f */ /* 0x000fe200038a0000 */
[----:B------:R-:W-:Y:S01]  /*0f00*/  IMAD.MOV.U32 R13, RZ, RZ, 0x1 ;  /* 0x00000001ff0d7424 */ /* 0x000fe200078e00ff */
[----:B------:R-:W-:Y:S11]  /*0f10*/  UVIRTCOUNT.DEALLOC.SMPOOL 0x80 ;  /* 0x000000800000784c */ /* 0x000ff60000000000 */
[----:B------:R-:W-:-:S04]  /*0f20*/  @P5 MOV R14, 0x40 ;  /* 0x00000040000e5802 */ /* 0x000fc80000000f00 */
[----:B------:R-:W-:-:S05]  /*0f30*/  @P5 LEA R14, R20, R14, 0x18 ;  /* 0x0000000e140e5211 */ /* 0x000fca00078ec0ff */
[----:B------:R0:W-:Y:S02]  /*0f40*/  @P5 STS.U8 [R14], R13 ;  /* 0x0000000d0e005388 */ /* 0x0001e40000000000 */
.L_x_5:
[----:B------:R-:W-:Y:S01]  /*0f50*/  STTM.16dp32bit_t0_t15.x64 tmem[UR11], RZ ;  /* 0x000000ff000079ed */ /* 0x000fe20008b0000b */
[----:B------:R-:W-:Y:S01]  /*0f60*/  STTM.16dp32bit_t16_t31.x64 tmem[UR11+0x40], RZ ;  /* 0x000040ff000079ed */ /* 0x000fe20008b2000b */
[----:B------:R-:W1:Y:S02]  /*0f70*/  FENCE.VIEW.ASYNC.T ;  /* 0x00000000000073c6 */ /* 0x000e640000000200 */
[----:B-1----:R-:W-:Y:S01]  /*0f80*/  VOTEU.ALL UP2, P2 ;  /* 0x0000000000ff7886 */ /* 0x002fe20001040000 */
[----:B------:R-:W-:Y:S01]  /*0f90*/  VOTEU.ALL UP3, P2 ;  /* 0x0000000000ff7886 */ /* 0x000fe20001060000 */
[----:B------:R-:W-:Y:S01]  /*0fa0*/  IMAD R23, R23, UR9, RZ ;  /* 0x0000000917177c24 */ /* 0x000fe2000f8e02ff */
[----:B------:R-:W-:Y:S01]  /*0fb0*/  ISETP.LT.AND P1, PT, R15, UR20, P1 ;  /* 0x000000140f007c0c */ /* 0x000fe20008f21270 */
[----:B0-----:R-:W-:Y:S01]  /*0fc0*/  IMAD.MOV.U32 R13, RZ, RZ, R22 ;  /* 0x000000ffff0d7224 */ /* 0x001fe200078e0016 */
[----:B------:R-:W-:-:S04]  /*0fd0*/  @!UP2 UIADD3 UR14, UPT, UPT, -UR5, 0x100000, URZ ;  /* 0x00100000050ea890 */ /* 0x000fc8000fffe1ff */
[----:B------:R-:W-:Y:S02]  /*0fe0*/  @!UP2 USHF.L.U32 UR15, UR14, 0xb, URZ ;  /* 0x0000000b0e0fa899 */ /* 0x000fe400080006ff */
[----:B------:R-:W-:Y:S01]  /*0ff0*/  @!UP2 USHF.L.U32 UR14, UR14, 0x1, URZ ;  /* 0x000000010e0ea899 */ /* 0x000fe200080006ff */
[----:B------:R-:W-:Y:S01]  /*1000*/  BAR.SYNC.DEFER_BLOCKING 0x0 ;  /* 0x0000000000007b1d */ /* 0x000fe20000010000 */
[----:B------:R-:W-:Y:S01]  /*1010*/  IADD3 R24, P5, PT, R23, UR16, RZ ;  /* 0x0000001017187c10 */ /* 0x000fe2000ffbe0ff */
[----:B------:R-:W-:Y:S02]  /*1020*/  IMAD.MOV.U32 R22, RZ, RZ, R17 ;  /* 0x000000ffff167224 */ /* 0x000fe400078e0011 */
[----:B------:R-:W-:Y:S01]  /*1030*/  IMAD R41, R41, 0x2, R12 ;  /* 0x0000000229297824 */ /* 0x000fe200078e020c */
[----:B------:R-:W-:Y:S01]  /*1040*/  LEA.HI.X.SX32 R23, R23, UR17, 0x1, P5 ;  /* 0x0000001117177c11 */ /* 0x000fe2000a8f0eff */
[----:B------:R-:W-:Y:S01]  /*1050*/  IMAD.U32 R50, RZ, RZ, UR12 ;  /* 0x0000000cff327e24 */ /* 0x000fe2000f8e00ff */
[-C--:B------:R-:W-:Y:S01]  /*1060*/  IADD3 R14, P5, PT, R11, R24.reuse, RZ ;  /* 0x000000180b0e7210 */ /* 0x080fe20007fbe0ff */
[----:B------:R-:W-:Y:S01]  /*1070*/  IMAD R17, R16, 0x2, R41 ;  /* 0x0000000210117824 */ /* 0x000fe200078e0229 */
[----:B------:R-:W-:-:S02]  /*1080*/  IADD3 R25, P6, PT, R12, R24, RZ ;  /* 0x000000180c197210 */ /* 0x000fc40007fde0ff */
[----:B------:R-:W-:Y:S01]  /*1090*/  PRMT R31, RZ, 0x7610, R31 ;  /* 0x00007610ff1f7816 */ /* 0x000fe2000000001f */
[----:B------:R0:W-:Y:S01]  /*10a0*/  STL [R1+0x24], R14 ;  /* 0x0000240e01007387 */ /* 0x0001e20000100800 */
[-C--:B------:R-:W-:Y:S01]  /*10b0*/  LEA.HI.X.SX32 R15, R11, R23.reuse, 0x1, P5 ;  /* 0x000000170b0f7211 */ /* 0x080fe200028f0eff */
[----:B------:R-:W-:Y:S01]  /*10c0*/  IMAD R16, R18, 0x4, R17 ;  /* 0x0000000412107824 */ /* 0x000fe200078e0211 */
[----:B------:R-:W-:Y:S01]  /*10d0*/  LEA.HI.X.SX32 R33, R12, R23, 0x1, P6 ;  /* 0x000000170c217211 */ /* 0x000fe200030f0eff */
[----:B------:R-:W-:Y:S01]  /*10e0*/  STL [R1+0x44], R25 ;  /* 0x0000441901007387 */ /* 0x000fe20000100800 */
[----:B------:R-:W-:Y:S01]  /*10f0*/  PRMT R20, RZ, 0x7610, R20 ;  /* 0x00007610ff147816 */ /* 0x000fe20000000014 */
[----:B------:R-:W-:Y:S02]  /*1100*/  IMAD.U32 R37, RZ, RZ, UR12 ;  /* 0x0000000cff257e24 */ /* 0x000fe4000f8e00ff */
[----:B------:R-:W-:Y:S01]  /*1110*/  IMAD.U32 R52, RZ, RZ, UR12 ;  /* 0x0000000cff347e24 */ /* 0x000fe2000f8e00ff */
[----:B------:R1:W-:Y:S01]  /*1120*/  STL [R1+0x20], R15 ;  /* 0x0000200f01007387 */ /* 0x0003e20000100800 */
[----:B------:R-:W-:Y:S01]  /*1130*/  IMAD.U32 R35, RZ, RZ, UR12 ;  /* 0x0000000cff237e24 */ /* 0x000fe2000f8e00ff */
[----:B------:R-:W-:-:S02]  /*1140*/  PRMT R27, RZ, 0x7610, R27 ;  /* 0x00007610ff1b7816 */ /* 0x000fc4000000001b */
[----:B------:R-:W2:Y:S02]  /*1150*/  FENCE.VIEW.ASYNC.S ;  /* 0x00000000000073c6 */ /* 0x000ea40000000000 */
[----:B--2---:R2:W3:Y:S02]  /*1160*/  @!UP3 SYNCS.EXCH.64 URZ, [UR8], UR14 ;  /* 0x0000000e08ffb5b2 */ /* 0x0044e40008000100 */
[----:B---3--:R-:W-:Y:S01]  /*1170*/  BAR.SYNC.DEFER_BLOCKING 0x0 ;  /* 0x0000000000007b1d */ /* 0x008fe20000010000 */
[----:B------:R-:W-:Y:S02]  /*1180*/  IMAD R40, R21, 0x2, R16 ;  /* 0x0000000215287824 */ /* 0x000fe400078e0210 */
[----:B------:R-:W-:Y:S02]  /*1190*/  IMAD.U32 R11, RZ, RZ, UR12 ;  /* 0x0000000cff0b7e24 */ /* 0x000fe4000f8e00ff */
[----:B------:R-:W-:Y:S01]  /*11a0*/  IMAD.U32 R12, RZ, RZ, UR12 ;  /* 0x0000000cff0c7e24 */ /* 0x000fe2000f8e00ff */
[----:B------:R-:W-:-:S02]  /*11b0*/  LOP3.LUT R18, R8, 0x18, RZ, 0xfc, !PT ;  /* 0x0000001808127812 */ /* 0x000fc400078efcff */
[----:B------:R-:W-:Y:S02]  /*11c0*/  PRMT R26, RZ, 0x7610, R26 ;  /* 0x00007610ff1a7816 */ /* 0x000fe4000000001a */
[----:B------:R-:W-:Y:S02]  /*11d0*/  PRMT R29, RZ, 0x7610, R29 ;  /* 0x00007610ff1d7816 */ /* 0x000fe4000000001d */
[----:B------:R-:W-:Y:S01]  /*11e0*/  PRMT R28, RZ, 0x7610, R28 ;  /* 0x00007610ff1c7816 */ /* 0x000fe2000000001c */
[----:B------:R-:W-:Y:S01]  /*11f0*/  IMAD.U32 R53, RZ, RZ, UR12 ;  /* 0x0000000cff357e24 */ /* 0x000fe2000f8e00ff */
[----:B------:R-:W-:Y:S02]  /*1200*/  PRMT R30, RZ, 0x7610, R30 ;  /* 0x00007610ff1e7816 */ /* 0x000fe4000000001e */
[----:B------:R-:W-:Y:S01]  /*1210*/  PRMT R32, RZ, 0x7610, R32 ;  /* 0x00007610ff207816 */ /* 0x000fe20000000020 */
[----:B------:R-:W-:Y:S01]  /*1220*/  IMAD.U32 R51, RZ, RZ, UR12 ;  /* 0x0000000cff337e24 */ /* 0x000fe2000f8e00ff */
[----:B------:R-:W-:Y:S01]  /*1230*/  PRMT R36, RZ, 0x7610, R36 ;  /* 0x00007610ff247816 */ /* 0x000fe20000000024 */
[----:B------:R-:W-:Y:S01]  /*1240*/  IMAD.U32 R49, RZ, RZ, UR12 ;  /* 0x0000000cff317e24 */ /* 0x000fe2000f8e00ff */
[----:B------:R-:W-:Y:S01]  /*1250*/  PRMT R82, RZ, 0x7610, R82 ;  /* 0x00007610ff527816 */ /* 0x000fe20000000052 */
[----:B------:R-:W3:Y:S01]  /*1260*/  LDCU UR9, c[0x0][0x3b0] ;  /* 0x00007600ff0977ac */ /* 0x000ee20008000800 */
[----:B------:R0:W4:Y:S01]  /*1270*/  @P0 LDG.E.U8 R13, desc[UR22][R14.64] ;  /* 0x000000160e0d0981 */ /* 0x000122000c1e1100 */
[----:B------:R-:W-:Y:S01]  /*1280*/  PRMT R78, RZ, 0x7610, R78 ;  /* 0x00007610ff4e7816 */ /* 0x000fe2000000004e */
[----:B------:R-:W3:Y:S01]  /*1290*/  LDCU UR4, c[0x0][0x3b0] ;  /* 0x00007600ff0477ac */ /* 0x000ee20008000800 */
[----:B------:R-:W-:-:S02]  /*12a0*/  PRMT R46, RZ, 0x7610, R46 ;  /* 0x00007610ff2e7816 */ /* 0x000fc4000000002e */
[----:B------:R-:W-:Y:S01]  /*12b0*/  LOP3.LUT R89, R0, 0x3, R7, 0xfe, !PT ;  /* 0x0000000300597812 */ /* 0x000fe200078efe07 */
[----:B--2---:R-:W2:Y:S01]  /*12c0*/  LDCU UR14, c[0x0][0x3b0] ;  /* 0x00007600ff0e77ac */ /* 0x004ea20008000800 */
[----:B0-----:R-:W-:Y:S01]  /*12d0*/  @P1 IMAD.MOV.U32 R14, RZ, RZ, R25 ;  /* 0x000000ffff0e1224 */ /* 0x001fe200078e0019 */
[----:B------:R-:W-:Y:S01]  /*12e0*/  PRMT R76, RZ, 0x7610, R76 ;  /* 0x00007610ff4c7816 */ /* 0x000fe2000000004c */
[----:B-1----:R-:W-:Y:S01]  /*12f0*/  @P1 IMAD.MOV.U32 R15, RZ, RZ, R33 ;  /* 0x000000ffff0f1224 */ /* 0x002fe200078e0021 */
[----:B------:R-:W-:Y:S01]  /*1300*/  PRMT R80, RZ, 0x7610, R80 ;  /* 0x00007610ff507816 */ /* 0x000fe20000000050 */
[----:B------:R-:W0:Y:S03]  /*1310*/  LDCU UR15, c[0x0][0x3b0] ;  /* 0x00007600ff0f77ac */ /* 0x000e260008000800 */
[----:B------:R1:W2:Y:S01]  /*1320*/  @P1 LDG.E.U8 R22, desc[UR22][R14.64] ;  /* 0x000000160e161981 */ /* 0x0002a2000c1e1100 */
[----:B------:R-:W-:Y:S01]  /*1330*/  LOP3.LUT R21, R8, 0x10, RZ, 0xfc, !PT ;  /* 0x0000001008157812 */ /* 0x000fe200078efcff */
[----:B------:R-:W0:Y:S01]  /*1340*/  LDCU UR16, c[0x0][0x3b0] ;  /* 0x00007600ff1077ac */ /* 0x000e220008000800 */
[----:B------:R-:W-:-:S02]  /*1350*/  PRMT R75, RZ, 0x7610, R75 ;  /* 0x00007610ff4b7816 */ /* 0x000fc4000000004b */
[----:B------:R-:W-:Y:S01]  /*1360*/  PRMT R77, RZ, 0x7610, R77 ;  /* 0x00007610ff4d7816 */ /* 0x000fe2000000004d */
[----:B------:R-:W0:Y:S01]  /*1370*/  LDCU UR17, c[0x0][0x3b0] ;  /* 0x00007600ff1177ac */ /* 0x000e220008000800 */
[----:B-1----:R-:W-:Y:S02]  /*1380*/  IMAD.U32 R14, RZ, RZ, UR12 ;  /* 0x0000000cff0e7e24 */ /* 0x002fe4000f8e00ff */
[----:B------:R-:W-:Y:S01]  /*1390*/  IMAD.U32 R15, RZ, RZ, UR12 ;  /* 0x0000000cff0f7e24 */ /* 0x000fe2000f8e00ff */
[----:B----4-:R1:W-:Y:S01]  /*13a0*/  @P0 STL [R1+0x254], R13 ;  /* 0x0002540d01000387 */ /* 0x0103e20000100800 */
[----:B------:R-:W-:-:S03]  /*13b0*/  PLOP3.LUT P0, PT, PT, PT, UP1, 0x80, 0x8 ;  /* 0x000000000008781c */ /* 0x000fc60003f0f018 */
[----:B------:R4:W-:Y:S01]  /*13c0*/  STL [R1+0x40], R33 ;  /* 0x0000402101007387 */ /* 0x0009e20000100800 */
[----:B-1----:R-:W-:-:S04]  /*13d0*/  IMAD.U32 R13, RZ, RZ, UR12 ;  /* 0x0000000cff0d7e24 */ /* 0x002fc8000f8e00ff */
[----:B------:R-:W-:-:S04]  /*13e0*/  IMAD R13, R13, 0x2, R40 ;  /* 0x000000020d0d7824 */ /* 0x000fc800078e0228 */
[----:B------:R-:W-:Y:S01]  /*13f0*/  IMAD R50, R50, 0x2, R13 ;  /* 0x0000000232327824 */ /* 0x000fe200078e020d */
[----:B------:R-:W-:Y:S01]  /*1400*/  ISETP.LT.AND P0, PT, R21, UR20, P0 ;  /* 0x0000001415007c0c */ /* 0x000fe20008701270 */
[----:B--2---:R1:W-:Y:S02]  /*1410*/  @P1 STL [R1+0x294], R22 ;  /* 0x0002941601001387 */ /* 0x0043e40000100800 */
[----:B------:R-:W-:Y:S01]  /*1420*/  IMAD R11, R11, 0x2, R50 ;  /* 0x000000020b0b7824 */ /* 0x000fe200078e0232 */
[----:B------:R-:W-:Y:S02]  /*1430*/  PLOP3.LUT P1, PT, PT, PT, UP1, 0x80, 0x8 ;  /* 0x000000000008781c */ /* 0x000fe40003f2f018 */
[-C--:B----4-:R-:W-:Y:S01]  /*1440*/  IADD3 R33, P5, PT, R16, R24.reuse, RZ ;  /* 0x0000001810217210 */ /* 0x090fe20007fbe0ff */
[----:B------:R-:W-:Y:S01]  /*1450*/  IMAD R21, R12, 0x2, R11 ;  /* 0x000000020c157824 */ /* 0x000fe200078e020b */
[----:B------:R-:W-:Y:S02]  /*1460*/  ISETP.LT.AND P1, PT, R18, UR20, P1 ;  /* 0x0000001412007c0c */ /* 0x000fe40008f21270 */
[----:B------:R-:W-:Y:S01]  /*1470*/  LEA.HI.X.SX32 R34, R16, R23, 0x1, P5 ;  /* 0x0000001710227211 */ /* 0x000fe200028f0eff */
[----:B------:R-:W-:Y:S01]  /*1480*/  IMAD R12, R14, 0x2, R21 ;  /* 0x000000020e0c7824 */ /* 0x000fe200078e0215 */
[----:B-1----:R-:W-:Y:S01]  /*1490*/  IADD3 R22, P6, PT, R11, R24, RZ ;  /* 0x000000180b167210 */ /* 0x002fe20007fde0ff */
[----:B------:R-:W-:-:S02]  /*14a0*/  @P0 IMAD.MOV.U32 R14, RZ, RZ, R33 ;  /* 0x000000ffff0e0224 */ /* 0x000fc400078e0021 */
[----:B------:R-:W-:Y:S01]  /*14b0*/  IMAD R18, R15, 0x4, R12 ;  /* 0x000000040f127824 */ /* 0x000fe200078e020c */
[----:B------:R-:W-:Y:S01]  /*14c0*/  LEA.HI.X.SX32 R25, R11, R23, 0x1, P6 ;  /* 0x000000170b197211 */ /* 0x000fe200030f0eff */
[----:B------:R-:W-:-:S05]  /*14d0*/  @P0 IMAD.MOV.U32 R15, RZ, RZ, R34 ;  /* 0x000000ffff0f0224 */ /* 0x000fca00078e0022 */
[----:B------:R1:W2:Y:S02]  /*14e0*/  @P0 LDG.E.U8 R31, desc[UR22][R14.64] ;  /* 0x000000160e1f0981 */ /* 0x0002a4000c1e1100 */
[----:B-1----:R-:W-:Y:S02]  /*14f0*/  @P1 IMAD.MOV.U32 R14, RZ, RZ, R22 ;  /* 0x000000ffff0e1224 */ /* 0x002fe400078e0016 */
[----:B------:R-:W-:-:S05]  /*1500*/  @P1 IMAD.MOV.U32 R15, RZ, RZ, R25 ;  /* 0x000000ffff0f1224 */ /* 0x000fca00078e0019 */
[----:B------:R1:W4:Y:S01]  /*1510*/  @P1 LDG.E.U8 R20, desc[UR22][R14.64] ;  /* 0x000000160e141981 */ /* 0x000322000c1e1100 */
[----:B------:R-:W-:Y:S02]  /*1520*/  IMAD.U32 R16, RZ, RZ, UR12 ;  /* 0x0000000cff107e24 */ /* 0x000fe4000f8e00ff */
[----:B------:R-:W-:Y:S01]  /*1530*/  IMAD R37, R37, 0x2, R18 ;  /* 0x0000000225257824 */ /* 0x000fe200078e0212 */
[----:B------:R-:W-:Y:S03]  /*1540*/  STL [R1+0x64], R33 ;  /* 0x0000642101007387 */ /* 0x000fe60000100800 */
[----:B------:R-:W-:Y:S01]  /*1550*/  IMAD R11, R16, 0x2, R37 ;  /* 0x00000002100b7824 */ /* 0x000fe200078e0225 */
[----:B------:R-:W-:Y:S01]  /*1560*/  STL [R1+0x84], R22 ;  /* 0x0000841601007387 */ /* 0x000fe20000100800 */
[----:B------:R-:W-:-:S03]  /*1570*/  PLOP3.LUT P0, PT, PT, PT, UP1, 0x80, 0x8 ;  /* 0x000000000008781c */ /* 0x000fc60003f0f018 */
[----:B------:R-:W-:Y:S01]  /*1580*/  STL [R1+0x60], R34 ;  /* 0x0000602201007387 */ /* 0x000fe20000100800 */
[----:B------:R-:W-:-:S03]  /*1590*/  IMAD R52, R52, 0x2, R11 ;  /* 0x0000000234347824 */ /* 0x000fc600078e020b */
[----:B------:R0:W-:Y:S01]  /*15a0*/  STL [R1+0x80], R25 ;  /* 0x0000801901007387 */ /* 0x0001e20000100800 */
[----:B-1----:R-:W-:Y:S01]  /*15b0*/  IADD3 R14, P5, PT, R18, R24, RZ ;  /* 0x00000018120e7210 */ /* 0x002fe20007fbe0ff */
[----:B0-----:R-:W-:Y:S01]  /*15c0*/  IMAD.U32 R25, RZ, RZ, UR12 ;  /* 0x0000000cff197e24 */ /* 0x001fe2000f8e00ff */
[----:B------:R-:W-:Y:S01]  /*15d0*/  LOP3.LUT R22, R8, 0x28, RZ, 0xfc, !PT ;  /* 0x0000002808167812 */ /* 0x000fe200078efcff */
[----:B------:R-:W-:Y:S01]  /*15e0*/  IMAD.U32 R15, RZ, RZ, UR12 ;  /* 0x0000000cff0f7e24 */ /* 0x000fe2000f8e00ff */
[----:B------:R-:W-:Y:S02]  /*15f0*/  PLOP3.LUT P1, PT, PT, PT, UP1, 0x80, 0x8 ;  /* 0x000000000008781c */ /* 0x000fe40003f2f018 */
[----:B------:R-:W-:Y:S02]  /*1600*/  LEA.HI.X.SX32 R34, R18, R23, 0x1, P5 ;  /* 0x0000001712227211 */ /* 0x000fe400028f0eff */
[----:B------:R-:W-:Y:S01]  /*1610*/  ISETP.LT.AND P1, PT, R22, UR20, P1 ;  /* 0x0000001416007c0c */ /* 0x000fe20008f21270 */
[----:B--2---:R0:W-:Y:S02]  /*1620*/  STL [R1+0x258], R31 ;  /* 0x0002581f01007387 */ /* 0x0041e40000100800 */
[----:B0-----:R-:W-:-:S04]  /*1630*/  LOP3.LUT R31, R8, 0x20, RZ, 0xfc, !PT ;  /* 0x00000020081f7812 */ /* 0x001fc800078efcff */
[----:B------:R-:W-:Y:S01]  /*1640*/  ISETP.LT.AND P0, PT, R31, UR20, P0 ;  /* 0x000000141f007c0c */ /* 0x000fe20008701270 */
[----:B----4-:R0:W-:Y:S02]  /*1650*/  STL [R1+0x2d4], R20 ;  /* 0x0002d41401007387 */ /* 0x0101e40000100800 */
[----:B0-----:R-:W-:-:S04]  /*1660*/  IMAD R20, R25, 0x2, R52 ;  /* 0x0000000219147824 */ /* 0x001fc800078e0234 */
[----:B------:R-:W-:-:S04]  /*1670*/  IMAD R35, R35, 0x2, R20 ;  /* 0x0000000223237824 */ /* 0x000fc800078e0214 */
[----:B------:R-:W-:Y:S01]  /*1680*/  IMAD R16, R16, 0x2, R35 ;  /* 0x0000000210107824 */ /* 0x000fe200078e0223 */
[----:B------:R-:W-:-:S03]  /*1690*/  IADD3 R31, P6, PT, R20, R24, RZ ;  /* 0x00000018141f7210 */ /* 0x000fc60007fde0ff */
[----:B------:R-:W-:Y:S02]  /*16a0*/  IMAD R22, R15, 0x4, R16 ;  /* 0x000000040f167824 */ /* 0x000fe400078e0210 */
[----:B------:R-:W-:Y:S01]  /*16b0*/  @P0 IMAD.MOV.U32 R15, RZ, RZ, R34 ;  /* 0x000000ffff0f0224 */ /* 0x000fe200078e0022 */
[----:B------:R-:W-:-:S04]  /*16c0*/  LEA.HI.X.SX32 R33, R20, R23, 0x1, P6 ;  /* 0x0000001714217211 */ /* 0x000fc800030f0eff */
[----:B------:R0:W2:Y:S04]  /*16d0*/  @P0 LDG.E.U8 R27, desc[UR22][R14.64] ;  /* 0x000000160e1b0981 */ /* 0x0000a8000c1e1100 */
[----:B------:R1:W-:Y:S01]  /*16e0*/  STL [R1+0xa4], R14 ;  /* 0x0000a40e01007387 */ /* 0x0003e20000100800 */
[----:B0-----:R-:W-:Y:S02]  /*16f0*/  @P1 IMAD.MOV.U32 R15, RZ, RZ, R33 ;  /* 0x000000ffff0f1224 */ /* 0x001fe400078e0021 */
[----:B-1----:R-:W-:-:S05]  /*1700*/  @P1 IMAD.MOV.U32 R14, RZ, RZ, R31 ;  /* 0x000000ffff0e1224 */ /* 0x002fca00078e001f */
[----:B------:R0:W4:Y:S04]  /*1710*/  @P1 LDG.E.U8 R26, desc[UR22][R14.64] ;  /* 0x000000160e1a1981 */ /* 0x000128000c1e1100 */
[----:B------:R1:W-:Y:S04]  /*1720*/  STL [R1+0x4c4], R31 ;  /* 0x0004c41f01007387 */ /* 0x0003e80000100800 */
[----:B------:R0:W-:Y:S01]  /*1730*/  STL [R1+0xa0], R34 ;  /* 0x0000a02201007387 */ /* 0x0001e20000100800 */
[----:B------:R-:W-:Y:S02]  /*1740*/  PLOP3.LUT P0, PT, PT, PT, UP1, 0x80, 0x8 ;  /* 0x000000000008781c */ /* 0x000fe40003f0f018 */
[----:B-1----:R-:W-:Y:S01]  /*1750*/  LOP3.LUT R31, R8, 0x30, RZ, 0xfc, !PT ;  /* 0x00000030081f7812 */ /* 0x002fe200078efcff */
[----:B0-----:R-:W-:-:S03]  /*1760*/  IMAD R34, R25, 0x2, R22 ;  /* 0x0000000219227824 */ /* 0x001fc600078e0216 */
[----:B------:R-:W-:Y:S02]  /*1770*/  ISETP.LT.AND P0, PT, R31, UR20, P0 ;  /* 0x000000141f007c0c */ /* 0x000fe40008701270 */
[----:B------:R-:W-:Y:S02]  /*1780*/  PLOP3.LUT P1, PT, PT, PT, UP1, 0x80, 0x8 ;  /* 0x000000000008781c */ /* 0x000fe40003f2f018 */
[----:B------:R-:W-:Y:S01]  /*1790*/  IADD3 R15, P5, PT, R22, R24, RZ ;  /* 0x00000018160f7210 */ /* 0x000fe20007fbe0ff */
[----:B------:R-:W-:-:S03]  /*17a0*/  IMAD.U32 R14, RZ, RZ, UR12 ;  /* 0x0000000cff0e7e24 */ /* 0x000fc6000f8e00ff */
[----:B------:R-:W-:Y:S01]  /*17b0*/  LEA.HI.X.SX32 R39, R22, R23, 0x1, P5 ;  /* 0x0000001716277211 */ /* 0x000fe200028f0eff */
[----:B--2---:R0:W-:Y:S02]  /*17c0*/  STL [R1+0x298], R27 ;  /* 0x0002981b01007387 */ /* 0x0041e40000100800 */
[----:B0-----:R-:W-:-:S04]  /*17d0*/  IMAD.U32 R27, RZ, RZ, UR12 ;  /* 0x0000000cff1b7e24 */ /* 0x001fc8000f8e00ff */
[----:B------:R-:W-:Y:S01]  /*17e0*/  IMAD R18, R27, 0x2, R34 ;  /* 0x000000021b127824 */ /* 0x000fe200078e0222 */
[----:B------:R0:W-:Y:S03]  /*17f0*/  STL [R1+0x4c0], R33 ;  /* 0x0004c02101007387 */ /* 0x0001e60000100800 */
[----:B------:R-:W-:Y:S01]  /*1800*/  IMAD R54, R25, 0x2, R18 ;  /* 0x0000000219367824 */ /* 0x000fe200078e0212 */
[----:B----4-:R1:W-:Y:S03]  /*1810*/  STL [R1+0x3a8], R26 ;  /* 0x0003a81a01007387 */ /* 0x0103e60000100800 */
[----:B------:R-:W-:Y:S02]  /*1820*/  IMAD R20, R27, 0x2, R54 ;  /* 0x000000021b147824 */ /* 0x000fe400078e0236 */
[----:B0-----:R-:W-:Y:S01]  /*1830*/  IMAD.U32 R33, RZ, RZ, UR12 ;  /* 0x0000000cff217e24 */ /* 0x001fe2000f8e00ff */
[----:B-1----:R-:W-:-:S03]  /*1840*/  LOP3.LUT R26, R8, 0x38, RZ, 0xfc, !PT ;  /* 0x00000038081a7812 */ /* 0x002fc600078efcff */
[----:B------:R-:W-:Y:S01]  /*1850*/  IMAD R33, R33, 0x2, R20 ;  /* 0x0000000221217824 */ /* 0x000fe200078e0214 */
[----:B------:R-:W-:-:S03]  /*1860*/  ISETP.LT.AND P1, PT, R26, UR20, P1 ;  /* 0x000000141a007c0c */ /* 0x000fc60008f21270 */
[----:B------:R-:W-:Y:S01]  /*1870*/  IMAD R25, R14, 0x2, R33 ;  /* 0x000000020e197824 */ /* 0x000fe200078e0221 */
[C---:B------:R-:W-:Y:S01]  /*1880*/  IADD3 R31, P6, PT, R20.reuse, R24, RZ ;  /* 0x00000018141f7210 */ /* 0x040fe20007fde0ff */
[----:B------:R0:W-:Y:S01]  /*1890*/  STL [R1+0x4e4], R15 ;  /* 0x0004e40f01007387 */ /* 0x0001e20000100800 */
[----:B------:R-:W-:Y:S02]  /*18a0*/  @P0 IMAD.MOV.U32 R14, RZ, RZ, R15 ;  /* 0x000000ffff0e0224 */ /* 0x000fe400078e000f */
[----:B------:R-:W-:Y:S01]  /*18b0*/  LEA.HI.X.SX32 R38, R20, R23, 0x1, P6 ;  /* 0x0000001714267211 */ /* 0x000fe200030f0eff */
[----:B0-----:R-:W-:-:S05]  /*18c0*/  @P0 IMAD.MOV.U32 R15, RZ, RZ, R39 ;  /* 0x000000ffff0f0224 */ /* 0x001fca00078e0027 */
[----:B------:R0:W2:Y:S02]  /*18d0*/  @P0 LDG.E.U8 R29, desc[UR22][R14.64] ;  /* 0x000000160e1d0981 */ /* 0x0000a4000c1e1100 */
[----:B0-----:R-:W-:Y:S02]  /*18e0*/  @P1 IMAD.MOV.U32 R14, RZ, RZ, R31 ;  /* 0x000000ffff0e1224 */ /* 0x001fe400078e001f */
[----:B------:R-:W-:-:S05]  /*18f0*/  @P1 IMAD.MOV.U32 R15, RZ, RZ, R38 ;  /* 0x000000ffff0f1224 */ /* 0x000fca00078e0026 */
[----:B------:R0:W4:Y:S01]  /*1900*/  @P1 LDG.E.U8 R28, desc[UR22][R14.64] ;  /* 0x000000160e1c1981 */ /* 0x000122000c1e1100 */
[----:B------:R-:W-:-:S03]  /*1910*/  IMAD.U32 R26, RZ, RZ, UR12 ;  /* 0x0000000cff1a7e24 */ /* 0x000fc6000f8e00ff */
[----:B------:R1:W-:Y:S01]  /*1920*/  STL [R1+0x504], R31 ;  /* 0x0005041f01007387 */ /* 0x0003e20000100800 */
[----:B------:R-:W-:-:S03]  /*1930*/  IMAD R22, R26, 0x4, R25 ;  /* 0x000000041a167824 */ /* 0x000fc600078e0219 */
[----:B------:R-:W-:Y:S01]  /*1940*/  STL [R1+0x4e0], R39 ;  /* 0x0004e02701007387 */ /* 0x000fe20000100800 */
[----:B------:R-:W-:Y:S01]  /*1950*/  IMAD R20, R27, 0x2, R22 ;  /* 0x000000021b147824 */ /* 0x000fe200078e0216 */
[----:B------:R-:W-:Y:S02]  /*1960*/  PLOP3.LUT P0, PT, PT, PT, UP1, 0x80, 0x8 ;  /* 0x000000000008781c */ /* 0x000fe40003f0f018 */
[----:B------:R-:W-:Y:S02]  /*1970*/  LOP3.LUT R27, R8, 0x48, RZ, 0xfc, !PT ;  /* 0x00000048081b7812 */ /* 0x000fe400078efcff */
[----:B------:R-:W-:Y:S01]  /*1980*/  PLOP3.LUT P1, PT, PT, PT, UP1, 0x80, 0x8 ;  /* 0x000000000008781c */ /* 0x000fe20003f2f018 */
[----:B-1----:R-:W-:Y:S01]  /*1990*/  IMAD.U32 R31, RZ, RZ, UR12 ;  /* 0x0000000cff1f7e24 */ /* 0x002fe2000f8e00ff */
[----:B0-----:R-:W-:Y:S01]  /*19a0*/  IADD3 R15, P5, PT, R22, R24, RZ ;  /* 0x00000018160f7210 */ /* 0x001fe20007fbe0ff */
[----:B------:R-:W-:Y:S01]  /*19b0*/  IMAD.U32 R14, RZ, RZ, UR12 ;  /* 0x0000000cff0e7e24 */ /* 0x000fe2000f8e00ff */
[----:B------:R-:W-:Y:S01]  /*19c0*/  ISETP.LT.AND P1, PT, R27, UR20, P1 ;  /* 0x000000141b007c0c */ /* 0x000fe20008f21270 */
[----:B--2---:R0:W-:Y:S04]  /*19d0*/  STL [R1+0x314], R29 ;  /* 0x0003141d01007387 */ /* 0x0041e80000100800 */
[----:B------:R1:W-:Y:S01]  /*19e0*/  STL [R1+0x500], R38 ;  /* 0x0005002601007387 */ /* 0x0003e20000100800 */
[----:B0-----:R-:W-:-:S04]  /*19f0*/  IMAD.U32 R29, RZ, RZ, UR12 ;  /* 0x0000000cff1d7e24 */ /* 0x001fc8000f8e00ff */
[----:B-1----:R-:W-:Y:S01]  /*1a00*/  IMAD R38, R29, 0x2, R20 ;  /* 0x000000021d267824 */ /* 0x002fe200078e0214 */
[----:B----4-:R0:W-:Y:S03]  /*1a10*/  STL [R1+0x3ac], R28 ;  /* 0x0003ac1c01007387 */ /* 0x0101e60000100800 */
[----:B------:R-:W-:Y:S01]  /*1a20*/  IMAD R53, R53, 0x2, R38 ;  /* 0x0000000235357824 */ /* 0x000fe200078e0226 */
[----:B0-----:R-:W-:-:S04]  /*1a30*/  LOP3.LUT R28, R8, 0x40, RZ, 0xfc, !PT ;  /* 0x00000040081c7812 */ /* 0x001fc800078efcff */
[----:B------:R-:W-:Y:S01]  /*1a40*/  ISETP.LT.AND P0, PT, R28, UR20, P0 ;  /* 0x000000141c007c0c */ /* 0x000fe20008701270 */
[----:B------:R-:W-:Y:S01]  /*1a50*/  IMAD R26, R26, 0x2, R53 ;  /* 0x000000021a1a7824 */ /* 0x000fe200078e0235 */
[----:B------:R-:W-:-:S03]  /*1a60*/  LEA.HI.X.SX32 R29, R22, R23, 0x1, P5 ;  /* 0x00000017161d7211 */ /* 0x000fc600028f0eff */
[----:B------:R-:W-:Y:S01]  /*1a70*/  IMAD R31, R31, 0x2, R26 ;  /* 0x000000021f1f7824 */ /* 0x000fe200078e021a */
[----:B------:R-:W-:Y:S01]  /*1a80*/  IADD3 R39, P6, PT, R26, R24, RZ ;  /* 0x000000181a277210 */ /* 0x000fe20007fde0ff */
[----:B------:R0:W-:Y:S02]  /*1a90*/  STL [R1+0x524], R15 ;  /* 0x0005240f01007387 */ /* 0x0001e40000100800 */
[----:B------:R-:W-:Y:S01]  /*1aa0*/  IMAD R43, R14, 0x2, R31 ;  /* 0x000000020e2b7824 */ /* 0x000fe200078e021f */
[----:B------:R-:W-:-:S03]  /*1ab0*/  LEA.HI.X.SX32 R44, R26, R23, 0x1, P6 ;  /* 0x000000171a2c7211 */ /* 0x000fc600030f0eff */
[----:B------:R-:W-:Y:S02]  /*1ac0*/  @P0 IMAD.MOV.U32 R14, RZ, RZ, R15 ;  /* 0x000000ffff0e0224 */ /* 0x000fe400078e000f */
[----:B0-----:R-:W-:-:S05]  /*1ad0*/  @P0 IMAD.MOV.U32 R15, RZ, RZ, R29 ;  /* 0x000000ffff0f0224 */ /* 0x001fca00078e001d */
[----:B------:R0:W2:Y:S02]  /*1ae0*/  @P0 LDG.E.U8 R30, desc[UR22][R14.64] ;  /* 0x000000160e1e0981 */ /* 0x0000a4000c1e1100 */
[----:B0-----:R-:W-:Y:S02]  /*1af0*/  @P1 IMAD.MOV.U32 R14, RZ, RZ, R39 ;  /* 0x000000ffff0e1224 */ /* 0x001fe400078e0027 */
[----:B------:R-:W-:-:S05]  /*1b00*/  @P1 IMAD.MOV.U32 R15, RZ, RZ, R44 ;  /* 0x000000ffff0f1224 */ /* 0x000fca00078e002c */
[----:B------:R0:W4:Y:S01]  /*1b10*/  @P1 LDG.E.U8 R32, desc[UR22][R14.64] ;  /* 0x000000160e201981 */ /* 0x000122000c1e1100 */
[----:B------:R-:W-:Y:S02]  /*1b20*/  IMAD.U32 R28, RZ, RZ, UR12 ;  /* 0x0000000cff1c7e24 */ /* 0x000fe4000f8e00ff */
[----:B------:R-:W-:Y:S01]  /*1b30*/  IMAD.U32 R27, RZ, RZ, UR12 ;  /* 0x0000000cff1b7e24 */ /* 0x000fe2000f8e00ff */
[----:B------:R-:W-:Y:S01]  /*1b40*/  STL [R1+0x54c], R39 ;  /* 0x00054c2701007387 */ /* 0x000fe20000100800 */
[----:B------:R-:W-:-:S03]  /*1b50*/  IMAD R22, R28, 0x4, R43 ;  /* 0x000000041c167824 */ /* 0x000fc600078e022b */
[----:B------:R1:W-:Y:S04]  /*1b60*/  STL [R1+0x520], R29 ;  /* 0x0005201d01007387 */ /* 0x0003e80000100800 */
[----:B------:R0:W-:Y:S01]  /*1b70*/  STL [R1+0x548], R44 ;  /* 0x0005482c01007387 */ /* 0x0001e20000100800 */
[----:B-1----:R-:W-:Y:S01]  /*1b80*/  IMAD.U32 R29, RZ, RZ, UR12 ;  /* 0x0000000cff1d7e24 */ /* 0x002fe2000f8e00ff */
[----:B------:R-:W-:Y:S01]  /*1b90*/  LOP3.LUT R28, R8, 0x50, RZ, 0xfc, !PT ;  /* 0x00000050081c7812 */ /* 0x000fe200078efcff */
[----:B------:R-:W-:Y:S01]  /*1ba0*/  IMAD.U32 R26, RZ, RZ, UR12 ;  /* 0x0000000cff1a7e24 */ /* 0x000fe2000f8e00ff */
[----:B------:R-:W-:-:S04]  /*1bb0*/  PLOP3.LUT P0, PT, PT, PT, UP1, 0x80, 0x8 ;  /* 0x000000000008781c */ /* 0x000fc80003f0f018 */
[----:B------:R-:W-:Y:S01]  /*1bc0*/  ISETP.LT.AND P0, PT, R28, UR20, P0 ;  /* 0x000000141c007c0c */ /* 0x000fe20008701270 */
[----:B------:R-:W-:Y:S01]  /*1bd0*/  IMAD.U32 R39, RZ, RZ, UR12 ;  /* 0x0000000cff277e24 */ /* 0x000fe2000f8e00ff */
[----:B------:R-:W-:Y:S01]  /*1be0*/  IADD3 R47, P5, PT, R22, R24, RZ ;  /* 0x00000018162f7210 */ /* 0x000fe20007fbe0ff */
[----:B0-----:R-:W-:Y:S01]  /*1bf0*/  IMAD.U32 R15, RZ, RZ, UR12 ;  /* 0x0000000cff0f7e24 */ /* 0x001fe2000f8e00ff */
[----:B------:R-:W-:Y:S02]  /*1c00*/  LOP3.LUT R44, R8, 0x58, RZ, 0xfc, !PT ;  /* 0x00000058082c7812 */ /* 0x000fe400078efcff */
[----:B------:R-:W-:Y:S02]  /*1c10*/  PLOP3.LUT P1, PT, PT, PT, UP1, 0x80, 0x8 ;  /* 0x000000000008781c */ /* 0x000fe40003f2f018 */
[----:B------:R-:W-:Y:S02]  /*1c20*/  LEA.HI.X.SX32 R48, R22, R23, 0x1, P5 ;  /* 0x0000001716307211 */ /* 0x000fe400028f0eff */
[----:B------:R-:W-:Y:S01]  /*1c30*/  ISETP.LT.AND P1, PT, R44, UR20, P1 ;  /* 0x000000142c007c0c */ /* 0x000fe20008f21270 */
[----:B--2---:R0:W-:Y:S02]  /*1c40*/  STL [R1+0x318], R30 ;  /* 0x0003181e01007387 */ /* 0x0041e40000100800 */
[----:B0-----:R-:W-:-:S02]  /*1c50*/  IMAD R30, R27, 0x2, R22 ;  /* 0x000000021b1e7824 */ /* 0x001fc400078e0216 */
[----:B----4-:R0:W-:Y:S02]  /*1c60*/  STL [R1+0x3b0], R32 ;  /* 0x0003b02001007387 */ /* 0x0101e40000100800 */
[----:B0-----:R-:W-:-:S04]  /*1c70*/  IMAD R32, R29, 0x2, R30 ;  /* 0x000000021d207824 */ /* 0x001fc800078e021e */
[----:B------:R-:W-:-:S04]  /*1c80*/  IMAD R51, R51, 0x2, R32 ;  /* 0x0000000233337824 */ /* 0x000fc800078e0220 */
[----:B------:R-:W-:-:S04]  /*1c90*/  IMAD R14, R26, 0x2, R51 ;  /* 0x000000021a0e7824 */ /* 0x000fc800078e0233 */
[----:B------:R-:W-:Y:S01]  /*1ca0*/  IMAD R28, R27, 0x2, R14 ;  /* 0x000000021b1c7824 */ /* 0x000fe200078e020e */
[----:B------:R-:W-:-:S03]  /*1cb0*/  IADD3 R29, P6, PT, R14, R24, RZ ;  /* 0x000000180e1d7210 */ /* 0x000fc60007fde0ff */
[----:B------:R-:W-:Y:S01]  /*1cc0*/  IMAD R39, R39, 0x2, R28 ;  /* 0x0000000227277824 */ /* 0x000fe200078e021c */
[----:B------:R-:W-:Y:S01]  /*1cd0*/  LEA.HI.X.SX32 R44, R14, R23, 0x1, P6 ;  /* 0x000000170e2c7211 */ /* 0x000fe200030f0eff */
[----:B------:R-:W-:Y:S02]  /*1ce0*/  @P0 IMAD.MOV.U32 R14, RZ, RZ, R47 ;  /* 0x000000ffff0e0224 */ /* 0x000fe400078e002f */
[----:B------:R-:W-:Y:S02]  /*1cf0*/  IMAD R22, R15, 0x4, R39 ;  /* 0x000000040f167824 */ /* 0x000fe400078e0227 */
[----:B------:R-:W-:-:S05]  /*1d00*/  @P0 IMAD.MOV.U32 R15, RZ, RZ, R48 ;  /* 0x000000ffff0f0224 */ /* 0x000fca00078e0030 */
[----:B------:R0:W2:Y:S01]  /*1d10*/  @P0 LDG.E.U8 R36, desc[UR22][R14.64] ;  /* 0x000000160e240981 */ /* 0x0000a2000c1e1100 */
[----:B------:R-:W-:Y:S01]  /*1d20*/  PRMT R26, RZ, 0x7610, R26 ;  /* 0x00007610ff1a7816 */ /* 0x000fe2000000001a */
[----:B0-----:R-:W-:Y:S02]  /*1d30*/  @P1 IMAD.MOV.U32 R14, RZ, RZ, R29 ;  /* 0x000000ffff0e1224 */ /* 0x001fe400078e001d */
[----:B------:R-:W-:-:S05]  /*1d40*/  @P1 IMAD.MOV.U32 R15, RZ, RZ, R44 ;  /* 0x000000ffff0f1224 */ /* 0x000fca00078e002c */
[----:B------:R0:W4:Y:S04]  /*1d50*/  @P1 LDG.E.U8 R26, desc[UR22][R14.64] ;  /* 0x000000160e1a1981 */ /* 0x000128000c1e1100 */
[----:B------:R-:W-:Y:S01]  /*1d60*/  STL [R1+0x56c], R47 ;  /* 0x00056c2f01007387 */ /* 0x000fe20000100800 */
[----:B------:R-:W-:-:S03]  /*1d70*/  IMAD R27, R27, 0x2, R22 ;  /* 0x000000021b1b7824 */ /* 0x000fc600078e0216 */
[----:B------:R1:W-:Y:S04]  /*1d80*/  STL [R1+0x5a4], R29 ;  /* 0x0005a41d01007387 */ /* 0x0003e80000100800 */
[----:B------:R3:W-:Y:S01]  /*1d90*/  STL [R1+0x568], R48 ;  /* 0x0005683001007387 */ /* 0x0007e20000100800 */
[----:B0-----:R-:W-:Y:S02]  /*1da0*/  IMAD.U32 R15, RZ, RZ, UR12 ;  /* 0x0000000cff0f7e24 */ /* 0x001fe4000f8e00ff */
[----:B-1----:R-:W-:Y:S01]  /*1db0*/  IMAD.U32 R29, RZ, RZ, UR12 ;  /* 0x0000000cff1d7e24 */ /* 0x002fe2000f8e00ff */
[----:B------:R-:W-:Y:S02]  /*1dc0*/  PLOP3.LUT P1, PT, PT, PT, UP1, 0x80, 0x8 ;  /* 0x000000000008781c */ /* 0x000fe40003f2f018 */
[----:B---3--:R-:W-:Y:S01]  /*1dd0*/  LOP3.LUT R48, R8, 0x60, RZ, 0xfc, !PT ;  /* 0x0000006008307812 */ /* 0x008fe200078efcff */
[----:B------:R-:W-:Y:S01]  /*1de0*/  IMAD.U32 R14, RZ, RZ, UR12 ;  /* 0x0000000cff0e7e24 */ /* 0x000fe2000f8e00ff */
[----:B------:R-:W-:-:S02]  /*1df0*/  IADD3 R83, P6, PT, R22, R24, RZ ;  /* 0x0000001816537210 */ /* 0x000fc40007fde0ff */
[----:B------:R-:W-:Y:S02]  /*1e00*/  ISETP.LT.AND P1, PT, R48, UR20, P1 ;  /* 0x0000001430007c0c */ /* 0x000fe40008f21270 */
[----:B------:R-:W-:Y:S02]  /*1e10*/  LOP3.LUT R47, R8, 0x68, RZ, 0xfc, !PT ;  /* 0x00000068082f7812 */ /* 0x000fe400078efcff */
[----:B------:R-:W-:Y:S02]  /*1e20*/  PLOP3.LUT P5, PT, PT, PT, UP1, 0x80, 0x8 ;  /* 0x000000000008781c */ /* 0x000fe40003faf018 */
[----:B------:R-:W-:Y:S02]  /*1e30*/  LEA.HI.X.SX32 R22, R22, R23, 0x1, P6 ;  /* 0x0000001716167211 */ /* 0x000fe400030f0eff */
[----:B------:R-:W-:Y:S02]  /*1e40*/  PLOP3.LUT P0, PT, PT, PT, UP1, 0x80, 0x8 ;  /* 0x000000000008781c */ /* 0x000fe40003f0f018 */
[----:B------:R-:W-:Y:S01]  /*1e50*/  ISETP.LT.AND P5, PT, R47, UR20, P5 ;  /* 0x000000142f007c0c */ /* 0x000fe2000afa1270 */
[----:B--2---:R0:W-:Y:S02]  /*1e60*/  STL [R1+0x3a4], R36 ;  /* 0x0003a42401007387 */ /* 0x0041e40000100800 */
[----:B0-----:R-:W-:-:S04]  /*1e70*/  IMAD.U32 R36, RZ, RZ, UR12 ;  /* 0x0000000cff247e24 */ /* 0x001fc8000f8e00ff */
[----:B------:R-:W-:-:S04]  /*1e80*/  IMAD R36, R36, 0x2, R27 ;  /* 0x0000000224247824 */ /* 0x000fc800078e021b */
[----:B------:R-:W-:Y:S01]  /*1e90*/  IMAD R49, R49, 0x2, R36 ;  /* 0x0000000231317824 */ /* 0x000fe200078e0224 */
[----:B------:R0:W-:Y:S03]  /*1ea0*/  STL [R1+0x5a0], R44 ;  /* 0x0005a02c01007387 */ /* 0x0001e60000100800 */
[----:B------:R-:W-:-:S04]  /*1eb0*/  IMAD R15, R15, 0x2, R49 ;  /* 0x000000020f0f7824 */ /* 0x000fc800078e0231 */
[----:B------:R-:W-:Y:S02]  /*1ec0*/  IMAD R29, R29, 0x2, R15 ;  /* 0x000000021d1d7824 */ /* 0x000fe400078e020f */
[----:B0-----:R-:W-:Y:S01]  /*1ed0*/  IMAD.U32 R44, RZ, RZ, UR12 ;  /* 0x0000000cff2c7e24 */ /* 0x001fe2000f8e00ff */
[----:B----4-:R0:W-:Y:S03]  /*1ee0*/  STL [R1+0x3b4], R26 ;  /* 0x0003b41a01007387 */ /* 0x0101e60000100800 */
[----:B------:R-:W-:Y:S01]  /*1ef0*/  IMAD R44, R44, 0x2, R29 ;  /* 0x000000022c2c7824 */ /* 0x000fe200078e021d */
[----:B------:R-:W-:-:S03]  /*1f00*/  IADD3 R79, P6, PT, R15, R24, RZ ;  /* 0x000000180f4f7210 */ /* 0x000fc60007fde0ff */
[----:B------:R-:W-:Y:S01]  /*1f10*/  IMAD R14, R14, 0x4, R44 ;  /* 0x000000040e0e7824 */ /* 0x000fe200078e022c */
[----:B0-----:R-:W-:Y:S02]  /*1f20*/  LOP3.LUT R26, R8, 0x70, RZ, 0xfc, !PT ;  /* 0x00000070081a7812 */ /* 0x001fe400078efcff */
[-C--:B------:R-:W-:Y:S02]  /*1f30*/  LEA.HI.X.SX32 R81, R15, R23.reuse, 0x1, P6 ;  /* 0x000000170f517211 */ /* 0x080fe400030f0eff */
[----:B------:R-:W-:Y:S01]  /*1f40*/  ISETP.LT.AND P0, PT, R26, UR20, P0 ;  /* 0x000000141a007c0c */ /* 0x000fe20008701270 */
[----:B------:R-:W-:Y:S01]  /*1f50*/  IMAD.U32 R26, RZ, RZ, UR12 ;  /* 0x0000000cff1a7e24 */ /* 0x000fe2000f8e00ff */
[----:B------:R-:W-:Y:S01]  /*1f60*/  IADD3 R47, P6, PT, R14, R24, RZ ;  /* 0x000000180e2f7210 */ /* 0x000fe20007fde0ff */
[----:B------:R-:W-:Y:S02]  /*1f70*/  @P1 IMAD.MOV.U32 R15, RZ, RZ, R22 ;  /* 0x000000ffff0f1224 */ /* 0x000fe400078e0016 */
[----:B------:R-:W-:Y:S01]  /*1f80*/  IMAD R26, R26, 0x2, R14 ;  /* 0x000000021a1a7824 */ /* 0x000fe200078e020e */
[----:B------:R-:W-:Y:S01]  /*1f90*/  LEA.HI.X.SX32 R48, R14, R23, 0x1, P6 ;  /* 0x000000170e307211 */ /* 0x000fe200030f0eff */
[----:B------:R-:W-:-:S05]  /*1fa0*/  @P1 IMAD.MOV.U32 R14, RZ, RZ, R83 ;  /* 0x000000ffff0e1224 */ /* 0x000fca00078e0053 */
[----:B------:R0:W2:Y:S02]  /*1fb0*/  @P1 LDG.E.U8 R82, desc[UR22][R14.64] ;  /* 0x000000160e521981 */ /* 0x0000a4000c1e1100 */
[----:B0-----:R-:W-:Y:S02]  /*1fc0*/  @P5 IMAD.MOV.U32 R14, RZ, RZ, R79 ;  /* 0x000000ffff0e5224 */ /* 0x001fe400078e004f */
[----:B------:R-:W-:-:S05]  /*1fd0*/  @P5 IMAD.MOV.U32 R15, RZ, RZ, R81 ;  /* 0x000000ffff0f5224 */ /* 0x000fca00078e0051 */
[----:B------:R0:W3:Y:S02]  /*1fe0*/  @P5 LDG.E.U8 R78, desc[UR22][R14.64] ;  /* 0x000000160e4e5981 */ /* 0x0000e4000c1e1100 */
[----:B0-----:R-:W-:Y:S02]  /*1ff0*/  @P0 IMAD.MOV.U32 R14, RZ, RZ, R47 ;  /* 0x000000ffff0e0224 */ /* 0x001fe400078e002f */
[----:B------:R-:W-:-:S05]  /*2000*/  @P0 IMAD.MOV.U32 R15, RZ, RZ, R48 ;  /* 0x000000ffff0f0224 */ /* 0x000fca00078e0030 */
[----:B------:R0:W4:Y:S04]  /*2010*/  @P0 LDG.E.U8 R46, desc[UR22][R14.64] ;  /* 0x000000160e2e0981 */ /* 0x000128000c1e1100 */
[----:B------:R-:W-:Y:S04]  /*2020*/  STL [R1+0x5bc], R83 ;  /* 0x0005bc5301007387 */ /* 0x000fe80000100800 */
[----:B------:R-:W-:Y:S01]  /*2030*/  STL [R1+0x5b8], R22 ;  /* 0x0005b81601007387 */ /* 0x000fe20000100800 */
[----:B0-----:R-:W-:-:S03]  /*2040*/  IMAD.U32 R15, RZ, RZ, UR12 ;  /* 0x0000000cff0f7e24 */ /* 0x001fc6000f8e00ff */
[----:B------:R-:W-:Y:S04]  /*2050*/  STL [R1+0x5dc], R79 ;  /* 0x0005dc4f01007387 */ /* 0x000fe80000100800 */
[----:B------:R-:W-:Y:S01]  /*2060*/  STL [R1+0x5d8], R81 ;  /* 0x0005d85101007387 */ /* 0x000fe20000100800 */
[----:B------:R-:W-:-:S03]  /*2070*/  IMAD R15, R15, 0x2, R26 ;  /* 0x000000020f0f7824 */ /* 0x000fc600078e021a */
[----:B------:R0:W-:Y:S04]  /*2080*/  STL [R1+0x5f4], R47 ;  /* 0x0005f42f01007387 */ /* 0x0001e80000100800 */
[----:B------:R1:W-:Y:S01]  /*2090*/  STL [R1+0x5f0], R48 ;  /* 0x0005f03001007387 */ /* 0x0003e20000100800 */
[----:B------:R-:W-:Y:S01]  /*20a0*/  PLOP3.LUT P0, PT, PT, PT, UP1, 0x80, 0x8 ;  /* 0x000000000008781c */ /* 0x000fe20003f0f018 */
[----:B0-----:R-:W-:Y:S02]  /*20b0*/  IMAD.U32 R47, RZ, RZ, UR12 ;  /* 0x0000000cff2f7e24 */ /* 0x001fe4000f8e00ff */
[----:B-1----:R-:W-:-:S04]  /*20c0*/  IMAD.U32 R48, RZ, RZ, UR12 ;  /* 0x0000000cff307e24 */ /* 0x002fc8000f8e00ff */
[----:B------:R-:W-:Y:S01]  /*20d0*/  IMAD R48, R48, 0x2, R15 ;  /* 0x0000000230307824 */ /* 0x000fe200078e020f */
[----:B------:R-:W-:-:S03]  /*20e0*/  IABS R22, R89 ;  /* 0x0000005900167213 */ /* 0x000fc60000000000 */
[----:B------:R-:W-:Y:S02]  /*20f0*/  IMAD R47, R47, 0x2, R48 ;  /* 0x000000022f2f7824 */ /* 0x000fe400078e0230 */
[----:B------:R-:W-:-:S04]  /*2100*/  IMAD.U32 R14, RZ, RZ, UR12 ;  /* 0x0000000cff0e7e24 */ /* 0x000fc8000f8e00ff */
[----:B------:R-:W-:Y:S01]  /*2110*/  IMAD R14, R14, 0x2, R47 ;  /* 0x000000020e0e7824 */ /* 0x000fe200078e022f */
[----:B----4-:R0:W-:Y:S04]  /*2120*/  STL [R1+0x39c], R46 ;  /* 0x00039c2e01007387 */ /* 0x0101e80000100800 */
[----:B--2---:R-:W-:Y:S01]  /*2130*/  STL [R1+0x2d8], R82 ;  /* 0x0002d85201007387 */ /* 0x004fe20000100800 */
[----:B0-----:R-:W-:-:S03]  /*2140*/  LOP3.LUT R46, R8, 0x78, RZ, 0xfc, !PT ;  /* 0x00000078082e7812 */ /* 0x001fc600078efcff */
[----:B---3--:R0:W-:Y:S01]  /*2150*/  STL [R1+0x3a0], R78 ;  /* 0x0003a04e01007387 */ /* 0x0081e20000100800 */
[----:B------:R-:W-:Y:S01]  /*2160*/  ISETP.LT.AND P0, PT, R46, UR20, P0 ;  /* 0x000000142e007c0c */ /* 0x000fe20008701270 */
[----:B------:R-:W-:Y:S01]  /*2170*/  IMAD.HI.U32 R46, R5, R22, RZ ;  /* 0x00000016052e7227 */ /* 0x000fe200078e00ff */
[----:B0-----:R-:W-:-:S03]  /*2180*/  IADD3 R78, P6, PT, R47, R24, RZ ;  /* 0x000000182f4e7210 */ /* 0x001fc60007fde0ff */
[----:B------:R-:W-:Y:S01]  /*2190*/  IMAD.MOV R46, RZ, RZ, -R46 ;  /* 0x000000ffff2e7224 */ /* 0x000fe200078e0a2e */
[----:B------:R-:W-:-:S03]  /*21a0*/  LEA.HI.X.SX32 R79, R47, R23, 0x1, P6 ;  /* 0x000000172f4f7211 */ /* 0x000fc600030f0eff */
[----:B------:R-:W-:-:S04]  /*21b0*/  IMAD R22, R4, R46, R22 ;  /* 0x0000002e04167224 */ /* 0x000fc800078e0216 */
[----:B------:R-:W-:Y:S02]  /*21c0*/  @P0 IMAD.MOV.U32 R46, RZ, RZ, R78 ;  /* 0x000000ffff2e0224 */ /* 0x000fe400078e004e */
[----:B------:R-:W-:-:S05]  /*21d0*/  @P0 IMAD.MOV.U32 R47, RZ, RZ, R79 ;  /* 0x000000ffff2f0224 */ /* 0x000fca00078e004f */
[----:B------:R0:W2:Y:S01]  /*21e0*/  @P0 LDG.E.U8 R76, desc[UR22][R46.64] ;  /* 0x000000162e4c0981 */ /* 0x0000a2000c1e1100 */
[C---:B------:R-:W-:Y:S02]  /*21f0*/  LOP3.LUT R82, R8.reuse, 0x2, RZ, 0xfc, !PT ;  /* 0x0000000208527812 */ /* 0x040fe400078efcff */
[----:B------:R-:W-:Y:S02]  /*2200*/  PLOP3.LUT P5, PT, PT, PT, UP1, 0x80, 0x8 ;  /* 0x000000000008781c */ /* 0x000fe40003faf018 */
[----:B------:R-:W-:Y:S02]  /*2210*/  LOP3.LUT R81, R8, 0xa, RZ, 0xfc, !PT ;  /* 0x0000000a08517812 */ /* 0x000fe400078efcff */
[----:B------:R-:W-:Y:S02]  /*2220*/  PLOP3.LUT P1, PT, PT, PT, UP1, 0x80, 0x8 ;  /* 0x000000000008781c */ /* 0x000fe40003f2f018 */
[----:B------:R-:W-:Y:S02]  /*2230*/  ISETP.LT.AND P5, PT, R82, UR20, P5 ;  /* 0x0000001452007c0c */ /* 0x000fe4000afa1270 */
[----:B------:R-:W-:-:S02]  /*2240*/  ISETP.LT.AND P1, PT, R81, UR20, P1 ;  /* 0x0000001451007c0c */ /* 0x000fc40008f21270 */
[C---:B------:R-:W-:Y:S01]  /*2250*/  IADD3 R81, P6, PT, R42.reuse, R24, RZ ;  /* 0x000000182a517210 */ /* 0x040fe20007fde0ff */
[----:B------:R-:W-:Y:S03]  /*2260*/  STL [R1+0x60c], R78 ;  /* 0x00060c4e01007387 */ /* 0x000fe60000100800 */
[----:B------:R-:W-:Y:S01]  /*2270*/  LEA.HI.X.SX32 R42, R42, R23, 0x1, P6 ;  /* 0x000000172a2a7211 */ /* 0x000fe200030f0eff */
[----:B------:R1:W-:Y:S04]  /*2280*/  STL [R1+0x608], R79 ;  /* 0x0006084f01007387 */ /* 0x0003e80000100800 */
[----:B------:R-:W-:Y:S01]  /*2290*/  STL [R1+0x2c], R81 ;  /* 0x00002c5101007387 */ /* 0x000fe20000100800 */
[----:B0-----:R-:W-:-:S02]  /*22a0*/  @P5 IMAD.MOV.U32 R46, RZ, RZ, R81 ;  /* 0x000000ffff2e5224 */ /* 0x001fc400078e0051 */
[----:B------:R-:W-:Y:S01]  /*22b0*/  @P5 IMAD.MOV.U32 R47, RZ, RZ, R42 ;  /* 0x000000ffff2f5224 */ /* 0x000fe200078e002a */
[----:B------:R-:W-:Y:S02]  /*22c0*/  PLOP3.LUT P6, PT, PT, PT, UP1, 0x80, 0x8 ;  /* 0x000000000008781c */ /* 0x000fe40003fcf018 */
[----:B-1----:R-:W-:Y:S02]  /*22d0*/  LOP3.LUT R79, R8, 0x12, RZ, 0xfc, !PT ;  /* 0x00000012084f7812 */ /* 0x002fe400078efcff */
[----:B------:R0:W3:Y:S01]  /*22e0*/  @P5 LDG.E.U8 R80, desc[UR22][R46.64] ;  /* 0x000000162e505981 */ /* 0x0000e2000c1e1100 */
[----:B------:R-:W-:-:S03]  /*22f0*/  PRMT R73, RZ, 0x7610, R73 ;  /* 0x00007610ff497816 */ /* 0x000fc60000000049 */
[----:B--2---:R1:W-:Y:S02]  /*2300*/  STL [R1+0x398], R76 ;  /* 0x0003984c01007387 */ /* 0x0043e40000100800 */
[----:B-1----:R-:W-:-:S04]  /*2310*/  IADD3 R76, P0, PT, R41, R24, RZ ;  /* 0x00000018294c7210 */ /* 0x002fc80007f1e0ff */
[----:B------:R-:W-:Y:S01]  /*2320*/  LEA.HI.X.SX32 R78, R41, R23, 0x1, P0 ;  /* 0x00000017294e7211 */ /* 0x000fe200000f0eff */
[----:B0-----:R-:W-:Y:S01]  /*2330*/  @P1 IMAD.MOV.U32 R46, RZ, RZ, R76 ;  /* 0x000000ffff2e1224 */ /* 0x001fe200078e004c */
[----:B------:R-:W-:-:S03]  /*2340*/  ISETP.LT.AND P0, PT, R79, UR20, P6 ;  /* 0x000000144f007c0c */ /* 0x000fc6000b701270 */
[----:B------:R-:W-:Y:S01]  /*2350*/  @P1 IMAD.MOV.U32 R47, RZ, RZ, R78 ;  /* 0x000000ffff2f1224 */ /* 0x000fe200078e004e */
[----:B------:R0:W-:Y:S04]  /*2360*/  STL [R1+0x4c], R76 ;  /* 0x00004c4c01007387 */ /* 0x0001e80000100800 */
[----:B------:R-:W2:Y:S01]  /*2370*/  @P1 LDG.E.U8 R75, desc[UR22][R46.64] ;  /* 0x000000162e4b1981 */ /* 0x000ea2000c1e1100 */
[----:B------:R-:W-:-:S03]  /*2380*/  IADD3 R41, P1, PT, R40, R24, RZ ;  /* 0x0000001828297210 */ /* 0x000fc60007f3e0ff */
[----:B------:R-:W-:Y:S04]  /*2390*/  STL [R1+0x28], R42 ;  /* 0x0000282a01007387 */ /* 0x000fe80000100800 */
[----:B------:R1:W-:Y:S01]  /*23a0*/  STL [R1+0x48], R78 ;  /* 0x0000484e01007387 */ /* 0x0003e20000100800 */
[----:B0-----:R-:W-:-:S03]  /*23b0*/  LOP3.LUT R76, R8, 0x1a, RZ, 0xfc, !PT ;  /* 0x0000001a084c7812 */ /* 0x001fc600078efcff */
[----:B------:R0:W-:Y:S01]  /*23c0*/  STL [R1+0x6c], R41 ;  /* 0x00006c2901007387 */ /* 0x0001e20000100800 */
[----:B-1----:R-:W-:Y:S01]  /*23d0*/  LEA.HI.X.SX32 R78, R40, R23, 0x1, P1 ;  /* 0x00000017284e7211 */ /* 0x002fe200008f0eff */
[----:B------:R-:W-:Y:S01]  /*23e0*/  @P0 IMAD.MOV.U32 R40, RZ, RZ, R41 ;  /* 0x000000ffff280224 */ /* 0x000fe200078e0029 */
[----:B------:R-:W-:-:S03]  /*23f0*/  PLOP3.LUT P1, PT, PT, PT, UP1, 0x80, 0x8 ;  /* 0x000000000008781c */ /* 0x000fc60003f2f018 */
[----:B0-----:R-:W-:Y:S01]  /*2400*/  @P0 IMAD.MOV.U32 R41, RZ, RZ, R78 ;  /* 0x000000ffff290224 */ /* 0x001fe200078e004e */
[----:B------:R-:W-:-:S04]  /*2410*/  ISETP.LT.AND P1, PT, R76, UR20, P1 ;  /* 0x000000144c007c0c */ /* 0x000fc80008f21270 */
[----:B------:R0:W4:Y:S02]  /*2420*/  @P0 LDG.E.U8 R77, desc[UR22][R40.64] ;  /* 0x00000016284d0981 */ /* 0x000124000c1e1100 */
[----:B0-----:R-:W-:-:S04]  /*2430*/  IADD3 R40, P6, PT, R21, R24, RZ ;  /* 0x0000001815287210 */ /* 0x001fc80007fde0ff */
[----:B------:R-:W-:-:S05]  /*2440*/  LEA.HI.X.SX32 R41, R21, R23, 0x1, P6 ;  /* 0x0000001715297211 */ /* 0x000fca00030f0eff */
[----:B------:R0:W4:Y:S01]  /*2450*/  @P1 LDG.E.U8 R73, desc[UR22][R40.64] ;  /* 0x0000001628491981 */ /* 0x000122000c1e1100 */
[----:B------:R-:W-:Y:S02]  /*2460*/  PLOP3.LUT P5, PT, PT, PT, UP1, 0x80, 0x8 ;  /* 0x000000000008781c */ /* 0x000fe40003faf018 */
[C---:B------:R-:W-:Y:S02]  /*2470*/  LOP3.LUT R76, R8.reuse, 0x2a, RZ, 0xfc, !PT ;  /* 0x0000002a084c7812 */ /* 0x040fe400078efcff */
[----:B------:R-:W-:Y:S02]  /*2480*/  PRMT R69, RZ, 0x7610, R69 ;  /* 0x00007610ff457816 */ /* 0x000fe40000000045 */
[----:B------:R-:W-:Y:S01]  /*2490*/  PRMT R72, RZ, 0x7610, R72 ;  /* 0x00007610ff487816 */ /* 0x000fe20000000048 */
[----:B--2---:R1:W-:Y:S02]  /*24a0*/  STL [R1+0x354], R75 ;  /* 0x0003544b01007387 */ /* 0x0043e40000100800 */
[----:B-1----:R-:W-:-:S04]  /*24b0*/  LOP3.LUT R75, R8, 0x22, RZ, 0xfc, !PT ;  /* 0x00000022084b7812 */ /* 0x002fc800078efcff */
[----:B------:R-:W-:Y:S02]  /*24c0*/  ISETP.LT.AND P0, PT, R75, UR20, P5 ;  /* 0x000000144b007c0c */ /* 0x000fe4000af01270 */
[C---:B------:R-:W-:Y:S01]  /*24d0*/  IADD3 R75, P6, PT, R37.reuse, R24, RZ ;  /* 0x00000018254b7210 */ /* 0x040fe20007fde0ff */
[----:B------:R-:W-:Y:S01]  /*24e0*/  STL [R1+0x68], R78 ;  /* 0x0000684e01007387 */ /* 0x000fe20000100800 */
[----:B------:R-:W-:Y:S02]  /*24f0*/  PLOP3.LUT P5, PT, PT, PT, UP1, 0x80, 0x8 ;  /* 0x000000000008781c */ /* 0x000fe40003faf018 */
[----:B------:R-:W-:Y:S01]  /*2500*/  LEA.HI.X.SX32 R37, R37, R23, 0x1, P6 ;  /* 0x0000001725257211 */ /* 0x000fe200030f0eff */
[----:B------:R0:W-:Y:S01]  /*2510*/  STL [R1+0x8c], R40 ;  /* 0x00008c2801007387 */ /* 0x0001e20000100800 */
[----:B------:R-:W-:-:S03]  /*2520*/  ISETP.LT.AND P5, PT, R76, UR20, P5 ;  /* 0x000000144c007c0c */ /* 0x000fc6000afa1270 */
[----:B---3--:R-:W-:Y:S04]  /*2530*/  STL [R1+0x358], R80 ;  /* 0x0003585001007387 */ /* 0x008fe80000100800 */
[----:B------:R1:W-:Y:S01]  /*2540*/  STL [R1+0x88], R41 ;  /* 0x0000882901007387 */ /* 0x0003e20000100800 */
[----:B0-----:R-:W-:-:S03]  /*2550*/  @P0 IMAD.MOV.U32 R40, RZ, RZ, R75 ;  /* 0x000000ffff280224 */ /* 0x001fc600078e004b */
[----:B------:R-:W-:Y:S04]  /*2560*/  STL [R1+0xac], R75 ;  /* 0x0000ac4b01007387 */ /* 0x000fe80000100800 */
[----:B------:R-:W-:Y:S01]  /*2570*/  STL [R1+0xa8], R37 ;  /* 0x0000a82501007387 */ /* 0x000fe20000100800 */
[----:B-1----:R-:W-:-:S05]  /*2580*/  @P0 IMAD.MOV.U32 R41, RZ, RZ, R37 ;  /* 0x000000ffff290224 */ /* 0x002fca00078e0025 */
[----:B------:R0:W2:Y:S04]  /*2590*/  @P0 LDG.E.U8 R69, desc[UR22][R40.64] ;  /* 0x0000001628450981 */ /* 0x0000a8000c1e1100 */
[----:B----4-:R1:W-:Y:S02]  /*25a0*/  STL [R1+0x360], R73 ;  /* 0x0003604901007387 */ /* 0x0103e40000100800 */
[----:B-1----:R-:W-:-:S04]  /*25b0*/  IADD3 R73, P1, PT, R35, R24, RZ ;  /* 0x0000001823497210 */ /* 0x002fc80007f3e0ff */
[----:B------:R-:W-:Y:S01]  /*25c0*/  LEA.HI.X.SX32 R35, R35, R23, 0x1, P1 ;  /* 0x0000001723237211 */ /* 0x000fe200008f0eff */
[----:B0-----:R-:W-:-:S04]  /*25d0*/  @P5 IMAD.MOV.U32 R40, RZ, RZ, R73 ;  /* 0x000000ffff285224 */ /* 0x001fc800078e0049 */
[----:B------:R-:W-:-:S05]  /*25e0*/  @P5 IMAD.MOV.U32 R41, RZ, RZ, R35 ;  /* 0x000000ffff295224 */ /* 0x000fca00078e0023 */
[----:B------:R-:W3:Y:S01]  /*25f0*/  @P5 LDG.E.U8 R72, desc[UR22][R40.64] ;  /* 0x0000001628485981 */ /* 0x000ee2000c1e1100 */
[----:B------:R-:W-:-:S03]  /*2600*/  PLOP3.LUT P0, PT, PT, PT, UP1, 0x80, 0x8 ;  /* 0x000000000008781c */ /* 0x000fc60003f0f018 */
[----:B------:R-:W-:Y:S01]  /*2610*/  STL [R1+0x4cc], R73 ;  /* 0x0004cc4901007387 */ /* 0x000fe20000100800 */
[----:B------:R-:W-:Y:S02]  /*2620*/  LOP3.LUT R37, R8, 0x3a, RZ, 0xfc, !PT ;  /* 0x0000003a08257812 */ /* 0x000fe400078efcff */
[----:B------:R-:W-:Y:S02]  /*2630*/  PLOP3.LUT P1, PT, PT, PT, UP1, 0x80, 0x8 ;  /* 0x000000000008781c */ /* 0x000fe40003f2f018 */
[----:B------:R-:W-:Y:S02]  /*2640*/  IADD3 R75, P5, PT, R34, R24, RZ ;  /* 0x00000018224b7210 */ /* 0x000fe40007fbe0ff */
[----:B------:R-:W-:Y:S02]  /*2650*/  ISETP.LT.AND P1, PT, R37, UR20, P1 ;  /* 0x0000001425007c0c */ /* 0x000fe40008f21270 */
[----:B------:R-:W-:Y:S02]  /*2660*/  LOP3.LUT R37, R0, 0x5, R7, 0xfe, !PT ;  /* 0x0000000500257812 */ /* 0x000fe400078efe07 */
[----:B------:R-:W-:-:S02]  /*2670*/  LEA.HI.X.SX32 R76, R34, R23, 0x1, P5 ;  /* 0x00000017224c7211 */ /* 0x000fc400028f0eff */
[----:B------:R-:W-:Y:S02]  /*2680*/  PRMT R74, RZ, 0x7610, R74 ;  /* 0x00007610ff4a7816 */ /* 0x000fe4000000004a */
[----:B------:R-:W-:Y:S01]  /*2690*/  PRMT R70, RZ, 0x7610, R70 ;  /* 0x00007610ff467816 */ /* 0x000fe20000000046 */
[----:B--2---:R0:W-:Y:S02]  /*26a0*/  STL [R1+0x378], R69 ;  /* 0x0003784501007387 */ /* 0x0041e40000100800 */
[----:B0-----:R-:W-:-:S04]  /*26b0*/  LOP3.LUT R69, R8, 0x32, RZ, 0xfc, !PT ;  /* 0x0000003208457812 */ /* 0x001fc800078efcff */
[----:B------:R-:W-:Y:S01]  /*26c0*/  ISETP.LT.AND P0, PT, R69, UR20, P0 ;  /* 0x0000001445007c0c */ /* 0x000fe20008701270 */
[----:B------:R-:W-:Y:S04]  /*26d0*/  STL [R1+0x394], R77 ;  /* 0x0003944d01007387 */ /* 0x000fe80000100800 */
[----:B------:R0:W-:Y:S04]  /*26e0*/  STL [R1+0x4c8], R35 ;  /* 0x0004c82301007387 */ /* 0x0001e80000100800 */
[----:B---3--:R1:W-:Y:S01]  /*26f0*/  STL [R1+0x368], R72 ;  /* 0x0003684801007387 */ /* 0x0083e20000100800 */
[----:B0-----:R-:W-:-:S03]  /*2700*/  IABS R35, R37 ;  /* 0x0000002500237213 */ /* 0x001fc60000000000 */
[----:B------:R-:W-:Y:S01]  /*2710*/  @P0 IMAD.MOV.U32 R34, RZ, RZ, R75 ;  /* 0x000000ffff220224 */ /* 0x000fe200078e004b */
[----:B-1----:R-:W-:-:S04]  /*2720*/  IADD3 R72, P6, PT, R33, R24, RZ ;  /* 0x0000001821487210 */ /* 0x002fc80007fde0ff */
[----:B------:R-:W-:Y:S01]  /*2730*/  LEA.HI.X.SX32 R73, R33, R23, 0x1, P6 ;  /* 0x0000001721497211 */ /* 0x000fe200030f0eff */
[----:B------:R-:W-:Y:S02]  /*2740*/  IMAD.MOV.U32 R33, RZ, RZ, R35 ;  /* 0x000000ffff217224 */ /* 0x000fe400078e0023 */
[----:B------:R-:W-:-:S05]  /*2750*/  @P0 IMAD.MOV.U32 R35, RZ, RZ, R76 ;  /* 0x000000ffff230224 */ /* 0x000fca00078e004c */
[----:B------:R0:W2:Y:S02]  /*2760*/  @P0 LDG.E.U8 R74, desc[UR22][R34.64] ;  /* 0x00000016224a0981 */ /* 0x0000a4000c1e1100 */
[----:B0-----:R-:W-:Y:S02]  /*2770*/  @P1 IMAD.MOV.U32 R34, RZ, RZ, R72 ;  /* 0x000000ffff221224 */ /* 0x001fe400078e0048 */
[----:B------:R-:W-:-:S05]  /*2780*/  @P1 IMAD.MOV.U32 R35, RZ, RZ, R73 ;  /* 0x000000ffff231224 */ /* 0x000fca00078e0049 */
[----:B------:R0:W3:Y:S01]  /*2790*/  @P1 LDG.E.U8 R70, desc[UR22][R34.64] ;  /* 0x0000001622461981 */ /* 0x0000e2000c1e1100 */
[----:B------:R-:W-:Y:S02]  /*27a0*/  LOP3.LUT R69, R8, 0x42, RZ, 0xfc, !PT ;  /* 0x0000004208457812 */ /* 0x000fe400078efcff */
[----:B------:R-:W-:-:S04]  /*27b0*/  PLOP3.LUT P5, PT, PT, PT, UP1, 0x80, 0x8 ;  /* 0x000000000008781c */ /* 0x000fc80003faf018 */
[----:B------:R-:W-:Y:S01]  /*27c0*/  ISETP.LT.AND P0, PT, R69, UR20, P5 ;  /* 0x0000001445007c0c */ /* 0x000fe2000af01270 */
[----:B0-----:R-:W-:Y:S01]  /*27d0*/  IMAD.HI.U32 R34, R5, R33, RZ ;  /* 0x0000002105227227 */ /* 0x001fe200078e00ff */
[C---:B------:R-:W-:Y:S01]  /*27e0*/  IADD3 R35, P6, PT, R20.reuse, R24, RZ ;  /* 0x0000001814237210 */ /* 0x040fe20007fde0ff */
[----:B------:R-:W-:Y:S02]  /*27f0*/  STL [R1+0x4ec], R75 ;  /* 0x0004ec4b01007387 */ /* 0x000fe40000100800 */
[----:B------:R-:W-:Y:S01]  /*2800*/  IMAD.MOV R34, RZ, RZ, -R34 ;  /* 0x000000ffff227224 */ /* 0x000fe200078e0a22 */
[----:B------:R-:W-:Y:S01]  /*2810*/  LEA.HI.X.SX32 R69, R20, R23, 0x1, P6 ;  /* 0x0000001714457211 */ /* 0x000fe200030f0eff */
[----:B------:R-:W-:Y:S01]  /*2820*/  STL [R1+0x50c], R72 ;  /* 0x00050c4801007387 */ /* 0x000fe20000100800 */
[----:B------:R-:W-:Y:S01]  /*2830*/  PRMT R68, RZ, 0x7610, R68 ;  /* 0x00007610ff447816 */ /* 0x000fe20000000044 */
[----:B------:R-:W-:Y:S02]  /*2840*/  IMAD R20, R4, R34, R33 ;  /* 0x0000002204147224 */ /* 0x000fe400078e0221 */
[----:B------:R-:W-:Y:S02]  /*2850*/  STL [R1+0x4e8], R76 ;  /* 0x0004e84c01007387 */ /* 0x000fe40000100800 */
[----:B------:R-:W-:-:S02]  /*2860*/  @P0 IMAD.MOV.U32 R34, RZ, RZ, R35 ;  /* 0x000000ffff220224 */ /* 0x000fc400078e0023 */
[----:B------:R-:W-:Y:S04]  /*2870*/  STL [R1+0x508], R73 ;  /* 0x0005084901007387 */ /* 0x000fe80000100800 */
[----:B---3--:R-:W-:Y:S04]  /*2880*/  STL [R1+0x370], R70 ;  /* 0x0003704601007387 */ /* 0x008fe80000100800 */
[----:B------:R0:W-:Y:S02]  /*2890*/  STL [R1+0x52c], R35 ;  /* 0x00052c2301007387 */ /* 0x0001e40000100800 */
[----:B0-----:R-:W-:-:S05]  /*28a0*/  @P0 IMAD.MOV.U32 R35, RZ, RZ, R69 ;  /* 0x000000ffff230224 */ /* 0x001fca00078e0045 */
[----:B------:R-:W3:Y:S01]  /*28b0*/  @P0 LDG.E.U8 R68, desc[UR22][R34.64] ;  /* 0x0000001622440981 */ /* 0x000ee2000c1e1100 */
[C---:B------:R-:W-:Y:S02]  /*28c0*/  LOP3.LUT R72, R8.reuse, 0x4a, RZ, 0xfc, !PT ;  /* 0x0000004a08487812 */ /* 0x040fe400078efcff */
[----:B------:R-:W-:Y:S02]  /*28d0*/  PLOP3.LUT P5, PT, PT, PT, UP1, 0x80, 0x8 ;  /* 0x000000000008781c */ /* 0x000fe40003faf018 */
[----:B------:R-:W-:Y:S02]  /*28e0*/  LOP3.LUT R70, R8, 0x52, RZ, 0xfc, !PT ;  /* 0x0000005208467812 */ /* 0x000fe400078efcff */
[----:B------:R-:W-:Y:S02]  /*28f0*/  ISETP.LT.AND P5, PT, R72, UR20, P5 ;  /* 0x0000001448007c0c */ /* 0x000fe4000afa1270 */
[----:B------:R-:W-:Y:S02]  /*2900*/  IADD3 R72, P6, PT, R31, R24, RZ ;  /* 0x000000181f487210 */ /* 0x000fe40007fde0ff */
[----:B------:R-:W-:Y:S01]  /*2910*/  PLOP3.LUT P1, PT, PT, PT, UP1, 0x80, 0x8 ;  /* 0x000000000008781c */ /* 0x000fe20003f2f018 */
[----:B------:R-:W-:Y:S03]  /*2920*/  STL [R1+0x528], R69 ;  /* 0x0005284501007387 */ /* 0x000fe60000100800 */
[----:B------:R-:W-:Y:S01]  /*2930*/  ISETP.LT.AND P1, PT, R70, UR20, P1 ;  /* 0x0000001446007c0c */ /* 0x000fe20008f21270 */
[----:B------:R-:W-:Y:S01]  /*2940*/  STL [R1+0x554], R72 ;  /* 0x0005544801007387 */ /* 0x000fe20000100800 */
[----:B------:R-:W-:-:S02]  /*2950*/  PRMT R71, RZ, 0x7610, R71 ;  /* 0x00007610ff477816 */ /* 0x000fc40000000047 */
[----:B------:R-:W-:Y:S02]  /*2960*/  LEA.HI.X.SX32 R31, R31, R23, 0x1, P6 ;  /* 0x000000171f1f7211 */ /* 0x000fe400030f0eff */
[----:B------:R-:W-:Y:S01]  /*2970*/  PRMT R66, RZ, 0x7610, R66 ;  /* 0x00007610ff427816 */ /* 0x000fe20000000042 */
[----:B---3--:R0:W-:Y:S02]  /*2980*/  STL [R1+0x36c], R68 ;  /* 0x00036c4401007387 */ /* 0x0081e40000100800 */
[----:B0-----:R-:W-:-:S04]  /*2990*/  IADD3 R68, P0, PT, R30, R24, RZ ;  /* 0x000000181e447210 */ /* 0x001fc80007f1e0ff */
[----:B------:R-:W-:Y:S01]  /*29a0*/  LEA.HI.X.SX32 R69, R30, R23, 0x1, P0 ;  /* 0x000000171e457211 */ /* 0x000fe200000f0eff */
[----:B------:R-:W-:Y:S01]  /*29b0*/  @P5 IMAD.MOV.U32 R30, RZ, RZ, R72 ;  /* 0x000000ffff1e5224 */ /* 0x000fe200078e0048 */
[----:B------:R-:W-:Y:S04]  /*29c0*/  STL [R1+0x58c], R68 ;  /* 0x00058c4401007387 */ /* 0x000fe80000100800 */
[----:B--2---:R-:W-:Y:S04]  /*29d0*/  STL [R1+0x374], R74 ;  /* 0x0003744a01007387 */ /* 0x004fe80000100800 */
[----:B------:R0:W-:Y:S04]  /*29e0*/  STL [R1+0x550], R31 ;  /* 0x0005501f01007387 */ /* 0x0001e80000100800 */
[----:B------:R1:W2:Y:S02]  /*29f0*/  @P5 LDG.E.U8 R71, desc[UR22][R30.64] ;  /* 0x000000161e475981 */ /* 0x0002a4000c1e1100 */
[----:B-1----:R-:W-:-:S02]  /*2a00*/  @P1 IMAD.MOV.U32 R30, RZ, RZ, R68 ;  /* 0x000000ffff1e1224 */ /* 0x002fc400078e0044 */
[----:B0-----:R-:W-:-:S05]  /*2a10*/  @P1 IMAD.MOV.U32 R31, RZ, RZ, R69 ;  /* 0x000000ffff1f1224 */ /* 0x001fca00078e0045 */
[----:B------:R-:W3:Y:S01]  /*2a20*/  @P1 LDG.E.U8 R66, desc[UR22][R30.64] ;  /* 0x000000161e421981 */ /* 0x000ee2000c1e1100 */
[----:B------:R-:W-:Y:S02]  /*2a30*/  LOP3.LUT R70, R8, 0x5a, RZ, 0xfc, !PT ;  /* 0x0000005a08467812 */ /* 0x000fe400078efcff */
[----:B------:R-:W-:Y:S01]  /*2a40*/  PLOP3.LUT P6, PT, PT, PT, UP1, 0x80, 0x8 ;  /* 0x000000000008781c */ /* 0x000fe20003fcf018 */
[----:B------:R-:W-:Y:S03]  /*2a50*/  STL [R1+0x570], R69 ;  /* 0x0005704501007387 */ /* 0x000fe60000100800 */
[----:B------:R-:W-:Y:S02]  /*2a60*/  ISETP.LT.AND P0, PT, R70, UR20, P6 ;  /* 0x0000001446007c0c */ /* 0x000fe4000b701270 */
[----:B------:R-:W-:Y:S01]  /*2a70*/  PRMT R65, RZ, 0x7610, R65 ;  /* 0x00007610ff417816 */ /* 0x000fe20000000041 */
[----:B---3--:R0:W-:Y:S02]  /*2a80*/  STL [R1+0x364], R66 ;  /* 0x0003644201007387 */ /* 0x0081e40000100800 */
[----:B0-----:R-:W-:-:S04]  /*2a90*/  IADD3 R66, P6, PT, R28, R24, RZ ;  /* 0x000000181c427210 */ /* 0x001fc80007fde0ff */
[----:B------:R-:W-:-:S04]  /*2aa0*/  LEA.HI.X.SX32 R68, R28, R23, 0x1, P6 ;  /* 0x000000171c447211 */ /* 0x000fc800030f0eff */
[----:B------:R-:W-:Y:S02]  /*2ab0*/  @P0 IMAD.MOV.U32 R30, RZ, RZ, R66 ;  /* 0x000000ffff1e0224 */ /* 0x000fe400078e0042 */
[----:B------:R-:W-:-:S05]  /*2ac0*/  @P0 IMAD.MOV.U32 R31, RZ, RZ, R68 ;  /* 0x000000ffff1f0224 */ /* 0x000fca00078e0044 */
[----:B------:R-:W3:Y:S01]  /*2ad0*/  @P0 LDG.E.U8 R65, desc[UR22][R30.64] ;  /* 0x000000161e410981 */ /* 0x000ee2000c1e1100 */
[----:B------:R-:W-:Y:S02]  /*2ae0*/  LOP3.LUT R70, R8, 0x62, RZ, 0xfc, !PT ;  /* 0x0000006208467812 */ /* 0x000fe400078efcff */
[----:B------:R-:W-:Y:S02]  /*2af0*/  PLOP3.LUT P1, PT, PT, PT, UP1, 0x80, 0x8 ;  /* 0x000000000008781c */ /* 0x000fe40003f2f018 */
[C---:B------:R-:W-:Y:S02]  /*2b00*/  IADD3 R28, P6, PT, R27.reuse, R24, RZ ;  /* 0x000000181b1c7210 */ /* 0x040fe40007fde0ff */
[----:B------:R-:W-:Y:S02]  /*2b10*/  ISETP.LT.AND P1, PT, R70, UR20, P1 ;  /* 0x0000001446007c0c */ /* 0x000fe40008f21270 */
[----:B------:R-:W-:Y:S02]  /*2b20*/  LOP3.LUT R69, R8, 0x6a, RZ, 0xfc, !PT ;  /* 0x0000006a08457812 */ /* 0x000fe400078efcff */
[----:B------:R-:W-:Y:S01]  /*2b30*/  PLOP3.LUT P5, PT, PT, PT, UP1, 0x80, 0x8 ;  /* 0x000000000008781c */ /* 0x000fe20003faf018 */
[----:B------:R-:W-:Y:S01]  /*2b40*/  STL [R1+0x5ac], R66 ;  /* 0x0005ac4201007387 */ /* 0x000fe20000100800 */
[----:B------:R-:W-:-:S02]  /*2b50*/  LEA.HI.X.SX32 R27, R27, R23, 0x1, P6 ;  /* 0x000000171b1b7211 */ /* 0x000fc400030f0eff */
[----:B------:R-:W-:Y:S01]  /*2b60*/  ISETP.LT.AND P5, PT, R69, UR20, P5 ;  /* 0x0000001445007c0c */ /* 0x000fe2000afa1270 */
[----:B------:R-:W-:Y:S04]  /*2b70*/  STL [R1+0x5a8], R68 ;  /* 0x0005a84401007387 */ /* 0x000fe80000100800 */
[----:B------:R-:W-:Y:S01]  /*2b80*/  STL [R1+0x5c4], R28 ;  /* 0x0005c41c01007387 */ /* 0x000fe20000100800 */
[----:B------:R-:W-:Y:S02]  /*2b90*/  PRMT R67, RZ, 0x7610, R67 ;  /* 0x00007610ff437816 */ /* 0x000fe40000000043 */
[----:B------:R-:W-:Y:S01]  /*2ba0*/  PRMT R62, RZ, 0x7610, R62 ;  /* 0x00007610ff3e7816 */ /* 0x000fe2000000003e */
[----:B---3--:R0:W-:Y:S02]  /*2bb0*/  STL [R1+0x324], R65 ;  /* 0x0003244101007387 */ /* 0x0081e40000100800 */
[----:B0-----:R-:W-:-:S04]  /*2bc0*/  IADD3 R65, P0, PT, R29, R24, RZ ;  /* 0x000000181d417210 */ /* 0x001fc80007f1e0ff */
[----:B------:R-:W-:Y:S01]  /*2bd0*/  LEA.HI.X.SX32 R66, R29, R23, 0x1, P0 ;  /* 0x000000171d427211 */ /* 0x000fe200000f0eff */
[----:B------:R-:W-:-:S05]  /*2be0*/  @P1 IMAD.MOV.U32 R29, RZ, RZ, R27 ;  /* 0x000000ffff1d1224 */ /* 0x000fca00078e001b */
[----:B------:R0:W3:Y:S02]  /*2bf0*/  @P1 LDG.E.U8 R67, desc[UR22][R28.64] ;  /* 0x000000161c431981 */ /* 0x0000e4000c1e1100 */
[----:B0-----:R-:W-:Y:S02]  /*2c00*/  @P5 IMAD.MOV.U32 R28, RZ, RZ, R65 ;  /* 0x000000ffff1c5224 */ /* 0x001fe400078e0041 */
[----:B------:R-:W-:-:S05]  /*2c10*/  @P5 IMAD.MOV.U32 R29, RZ, RZ, R66 ;  /* 0x000000ffff1d5224 */ /* 0x000fca00078e0042 */
[----:B------:R-:W4:Y:S01]  /*2c20*/  @P5 LDG.E.U8 R62, desc[UR22][R28.64] ;  /* 0x000000161c3e5981 */ /* 0x000f22000c1e1100 */
[----:B------:R-:W-:Y:S02]  /*2c30*/  LOP3.LUT R68, R8, 0x72, RZ, 0xfc, !PT ;  /* 0x0000007208447812 */ /* 0x000fe400078efcff */
[----:B------:R-:W-:Y:S01]  /*2c40*/  PLOP3.LUT P6, PT, PT, PT, UP1, 0x80, 0x8 ;  /* 0x000000000008781c */ /* 0x000fe20003fcf018 */
[----:B------:R-:W-:Y:S03]  /*2c50*/  STL [R1+0x5e4], R65 ;  /* 0x0005e44101007387 */ /* 0x000fe60000100800 */
[----:B------:R-:W-:Y:S01]  /*2c60*/  ISETP.LT.AND P0, PT, R68, UR20, P6 ;  /* 0x0000001444007c0c */ /* 0x000fe2000b701270 */
[----:B------:R0:W-:Y:S04]  /*2c70*/  STL [R1+0x5c0], R27 ;  /* 0x0005c01b01007387 */ /* 0x0001e80000100800 */
[----:B--2---:R-:W-:Y:S01]  /*2c80*/  STL [R1+0x32c], R71 ;  /* 0x00032c4701007387 */ /* 0x004fe20000100800 */
[----:B0-----:R-:W-:-:S03]  /*2c90*/  IADD3 R27, P6, PT, R26, R24, RZ ;  /* 0x000000181a1b7210 */ /* 0x001fc60007fde0ff */
[----:B------:R-:W-:Y:S01]  /*2ca0*/  STL [R1+0x5e0], R66 ;  /* 0x0005e04201007387 */ /* 0x000fe20000100800 */
[----:B------:R-:W-:-:S03]  /*2cb0*/  LEA.HI.X.SX32 R26, R26, R23, 0x1, P6 ;  /* 0x000000171a1a7211 */ /* 0x000fc600030f0eff */
[----:B------:R0:W-:Y:S01]  /*2cc0*/  STL [R1+0x5fc], R27 ;  /* 0x0005fc1b01007387 */ /* 0x0001e20000100800 */
[----:B------:R-:W-:Y:S02]  /*2cd0*/  LOP3.LUT R65, R8, 0x7a, RZ, 0xfc, !PT ;  /* 0x0000007a08417812 */ /* 0x000fe400078efcff */
[----:B------:R-:W-:Y:S02]  /*2ce0*/  PLOP3.LUT P1, PT, PT, PT, UP1, 0x80, 0x8 ;  /* 0x000000000008781c */ /* 0x000fe40003f2f018 */
[----:B0-----:R-:W-:Y:S02]  /*2cf0*/  @P0 LOP3.LUT R27, R27, R26, RZ, 0x3c, !PT ;  /* 0x0000001a1b1b0212 */ /* 0x001fe400078e3cff */
[----:B------:R-:W-:Y:S02]  /*2d00*/  PRMT R64, RZ, 0x7610, R64 ;  /* 0x00007610ff407816 */ /* 0x000fe40000000040 */
[----:B------:R-:W-:Y:S02]  /*2d10*/  PLOP3.LUT P5, PT, PT, PT, UP1, 0x80, 0x8 ;  /* 0x000000000008781c */ /* 0x000fe40003faf018 */
[----:B------:R-:W-:-:S02]  /*2d20*/  ISETP.LT.AND P1, PT, R65, UR20, P1 ;  /* 0x0000001441007c0c */ /* 0x000fc40008f21270 */
[----:B------:R-:W-:Y:S01]  /*2d30*/  PRMT R34, RZ, 0x7610, R34 ;  /* 0x00007610ff227816 */ /* 0x000fe20000000022 */
[----:B----4-:R-:W-:Y:S04]  /*2d40*/  STL [R1+0x338], R62 ;  /* 0x0003383e01007387 */ /* 0x010fe80000100800 */
[----:B------:R0:W-:Y:S02]  /*2d50*/  STL [R1+0x5f8], R26 ;  /* 0x0005f81a01007387 */ /* 0x0001e40000100800 */
[C---:B0-----:R-:W-:Y:S02]  /*2d60*/  @P0 LOP3.LUT R26, R27.reuse, R26, RZ, 0x3c, !PT ;  /* 0x0000001a1b1a0212 */ /* 0x041fe400078e3cff */
[----:B------:R-:W-:Y:S02]  /*2d70*/  LOP3.LUT R62, R8, 0x4, RZ, 0xfc, !PT ;  /* 0x00000004083e7812 */ /* 0x000fe400078efcff */
[----:B------:R-:W-:-:S05]  /*2d80*/  @P0 LOP3.LUT R27, R27, R26, RZ, 0x3c, !PT ;  /* 0x0000001a1b1b0212 */ /* 0x000fca00078e3cff */
[----:B------:R-:W2:Y:S01]  /*2d90*/  @P0 LDG.E.U8 R64, desc[UR22][R26.64] ;  /* 0x000000161a400981 */ /* 0x000ea2000c1e1100 */
[----:B------:R-:W-:Y:S02]  /*2da0*/  ISETP.LT.AND P0, PT, R62, UR20, P5 ;  /* 0x000000143e007c0c */ /* 0x000fe4000af01270 */
[----:B------:R-:W-:-:S04]  /*2db0*/  IADD3 R28, P5, PT, R14, R24, RZ ;  /* 0x000000180e1c7210 */ /* 0x000fc80007fbe0ff */
[----:B------:R-:W-:-:S05]  /*2dc0*/  LEA.HI.X.SX32 R29, R14, R23, 0x1, P5 ;  /* 0x000000170e1d7211 */ /* 0x000fca00028f0eff */
[----:B------:R0:W4:Y:S01]  /*2dd0*/  @P1 LDG.E.U8 R34, desc[UR22][R28.64] ;  /* 0x000000161c221981 */ /* 0x000122000c1e1100 */
[----:B------:R-:W-:-:S03]  /*2de0*/  IADD3 R62, P6, PT, R19, R24, RZ ;  /* 0x00000018133e7210 */ /* 0x000fc60007fde0ff */
[----:B------:R0:W-:Y:S04]  /*2df0*/  STL [R1+0x614], R28 ;  /* 0x0006141c01007387 */ /* 0x0001e80000100800 */
[----:B------:R-:W-:Y:S04]  /*2e00*/  STL [R1+0x34], R62 ;  /* 0x0000343e01007387 */ /* 0x000fe80000100800 */
[----:B------:R-:W-:Y:S04]  /*2e10*/  STL [R1+0x610], R29 ;  /* 0x0006101d01007387 */ /* 0x000fe80000100800 */
[----:B---3--:R-:W-:Y:S01]  /*2e20*/  STL [R1+0x35c], R67 ;  /* 0x00035c4301007387 */ /* 0x008fe20000100800 */
[----:B------:R-:W-:-:S02]  /*2e30*/  LOP3.LUT R65, R8, 0xc, RZ, 0xfc, !PT ;  /* 0x0000000c08417812 */ /* 0x000fc400078efcff */
[----:B------:R-:W-:Y:S01]  /*2e40*/  PLOP3.LUT P5, PT, PT, PT, UP1, 0x80, 0x8 ;  /* 0x000000000008781c */ /* 0x000fe20003faf018 */
[----:B0-----:R-:W-:Y:S01]  /*2e50*/  @P0 IMAD.MOV.U32 R28, RZ, RZ, R62 ;  /* 0x000000ffff1c0224 */ /* 0x001fe200078e003e */
[----:B------:R-:W-:Y:S02]  /*2e60*/  PRMT R33, RZ, 0x7610, R33 ;  /* 0x00007610ff217816 */ /* 0x000fe40000000021 */
[----:B------:R-:W-:Y:S02]  /*2e70*/  ISETP.LT.AND P1, PT, R65, UR20, P5 ;  /* 0x0000001441007c0c */ /* 0x000fe4000af21270 */
[----:B------:R-:W-:Y:S01]  /*2e80*/  PRMT R63, RZ, 0x7610, R63 ;  /* 0x00007610ff3f7816 */ /* 0x000fe2000000003f */
[----:B--2---:R0:W-:Y:S02]  /*2e90*/  STL [R1+0x334], R64 ;  /* 0x0003344001007387 */ /* 0x0041e40000100800 */
[----:B0-----:R-:W-:-:S05]  /*2ea0*/  LEA.HI.X.SX32 R64, R19, R23, 0x1, P6 ;  /* 0x0000001713407211 */ /* 0x001fca00030f0eff */
[----:B------:R-:W-:Y:S01]  /*2eb0*/  @P0 IMAD.MOV.U32 R29, RZ, RZ, R64 ;  /* 0x000000ffff1d0224 */ /* 0x000fe200078e0040 */
[----:B----4-:R-:W-:Y:S04]  /*2ec0*/  STL [R1+0x320], R34 ;  /* 0x0003202201007387 */ /* 0x010fe80000100800 */
[----:B------:R0:W-:Y:S04]  /*2ed0*/  STL [R1+0x30], R64 ;  /* 0x0000304001007387 */ /* 0x0001e80000100800 */
[----:B------:R1:W2:Y:S01]  /*2ee0*/  @P0 LDG.E.U8 R33, desc[UR22][R28.64] ;  /* 0x000000161c210981 */ /* 0x0002a2000c1e1100 */
[----:B0-----:R-:W-:-:S04]  /*2ef0*/  IADD3 R64, P0, PT, R17, R24, RZ ;  /* 0x0000001811407210 */ /* 0x001fc80007f1e0ff */
[----:B------:R-:W-:Y:S01]  /*2f00*/  LEA.HI.X.SX32 R65, R17, R23, 0x1, P0 ;  /* 0x0000001711417211 */ /* 0x000fe200000f0eff */
[----:B-1----:R-:W-:-:S04]  /*2f10*/  @P1 IMAD.MOV.U32 R28, RZ, RZ, R64 ;  /* 0x000000ffff1c1224 */ /* 0x002fc800078e0040 */
[----:B------:R-:W-:-:S05]  /*2f20*/  @P1 IMAD.MOV.U32 R29, RZ, RZ, R65 ;  /* 0x000000ffff1d1224 */ /* 0x000fca00078e0041 */
[----:B------:R-:W3:Y:S01]  /*2f30*/  @P1 LDG.E.U8 R63, desc[UR22][R28.64] ;  /* 0x000000161c3f1981 */ /* 0x000ee2000c1e1100 */
[----:B------:R-:W-:Y:S02]  /*2f40*/  LOP3.LUT R62, R8, 0x14, RZ, 0xfc, !PT ;  /* 0x00000014083e7812 */ /* 0x000fe400078efcff */
[----:B------:R-:W-:Y:S01]  /*2f50*/  PLOP3.LUT P0, PT, PT, PT, UP1, 0x80, 0x8 ;  /* 0x000000000008781c */ /* 0x000fe20003f0f018 */
[----:B------:R-:W-:Y:S01]  /*2f60*/  STL [R1+0x54], R64 ;  /* 0x0000544001007387 */ /* 0x000fe20000100800 */
[----:B------:R-:W-:Y:S02]  /*2f70*/  PLOP3.LUT P5, PT, PT, PT, UP1, 0x80, 0x8 ;  /* 0x000000000008781c */ /* 0x000fe40003faf018 */
[----:B------:R-:W-:Y:S02]  /*2f80*/  ISETP.LT.AND P1, PT, R62, UR20, P0 ;  /* 0x000000143e007c0c */ /* 0x000fe40008721270 */
[C---:B------:R-:W-:Y:S02]  /*2f90*/  LOP3.LUT R62, R8.reuse, 0x24, RZ, 0xfc, !PT ;  /* 0x00000024083e7812 */ /* 0x040fe400078efcff */
[----:B------:R-:W-:Y:S01]  /*2fa0*/  PRMT R60, RZ, 0x7610, R60 ;  /* 0x00007610ff3c7816 */ /* 0x000fe2000000003c */
[----:B--2---:R0:W-:Y:S04]  /*2fb0*/  STL [R1+0x328], R33 ;  /* 0x0003282101007387 */ /* 0x0041e80000100800 */
[----:B------:R-:W-:Y:S01]  /*2fc0*/  STL [R1+0x50], R65 ;  /* 0x0000504101007387 */ /* 0x000fe20000100800 */
[----:B0-----:R-:W-:-:S04]  /*2fd0*/  LOP3.LUT R33, R8, 0x1c, RZ, 0xfc, !PT ;  /* 0x0000001c08217812 */ /* 0x001fc800078efcff */
[----:B------:R-:W-:Y:S01]  /*2fe0*/  ISETP.LT.AND P0, PT, R33, UR20, P5 ;  /* 0x0000001421007c0c */ /* 0x000fe2000af01270 */
[----:B---3--:R0:W-:Y:S01]  /*2ff0*/  STL [R1+0x330], R63 ;  /* 0x0003303f01007387 */ /* 0x0081e20000100800 */
[----:B------:R-:W-:Y:S02]  /*3000*/  PLOP3.LUT P5, PT, PT, PT, UP1, 0x80, 0x8 ;  /* 0x000000000008781c */ /* 0x000fe40003faf018 */
[----:B0-----:R-:W-:-:S04]  /*3010*/  IADD3 R63, P6, PT, R13, R24, RZ ;  /* 0x000000180d3f7210 */ /* 0x001fc80007fde0ff */
[-C--:B------:R-:W-:Y:S02]  /*3020*/  LEA.HI.X.SX32 R64, R13, R23.reuse, 0x1, P6 ;  /* 0x000000170d407211 */ /* 0x080fe400030f0eff */
[----:B------:R-:W-:Y:S02]  /*3030*/  IADD3 R33, P6, PT, R12, R24, RZ ;  /* 0x000000180c217210 */ /* 0x000fe40007fde0ff */
[----:B------:R-:W-:Y:S01]  /*3040*/  ISETP.LT.AND P5, PT, R62, UR20, P5 ;  /* 0x000000143e007c0c */ /* 0x000fe2000afa1270 */
[----:B------:R-:W-:Y:S01]  /*3050*/  @P1 IMAD.MOV.U32 R13, RZ, RZ, R64 ;  /* 0x000000ffff0d1224 */ /* 0x000fe200078e0040 */
[----:B------:R-:W-:Y:S01]  /*3060*/  LEA.HI.X.SX32 R62, R12, R23, 0x1, P6 ;  /* 0x000000170c3e7211 */ /* 0x000fe200030f0eff */
[----:B------:R-:W-:-:S05]  /*3070*/  @P1 IMAD.MOV.U32 R12, RZ, RZ, R63 ;  /* 0x000000ffff0c1224 */ /* 0x000fca00078e003f */
[----:B------:R0:W2:Y:S04]  /*3080*/  @P1 LDG.E.U8 R60, desc[UR22][R12.64] ;  /* 0x000000160c3c1981 */ /* 0x0000a8000c1e1100 */
[----:B------:R-:W-:Y:S04]  /*3090*/  STL [R1+0x74], R63 ;  /* 0x0000743f01007387 */ /* 0x000fe80000100800 */
[----:B------:R-:W-:Y:S01]  /*30a0*/  STL [R1+0x70], R64 ;  /* 0x0000704001007387 */ /* 0x000fe20000100800 */
[----:B------:R-:W-:-:S03]  /*30b0*/  PRMT R17, RZ, 0x7610, R17 ;  /* 0x00007610ff117816 */ /* 0x000fc60000000011 */
[----:B------:R-:W-:Y:S01]  /*30c0*/  STL [R1+0x94], R33 ;  /* 0x0000942101007387 */ /* 0x000fe20000100800 */
[----:B0-----:R-:W-:-:S03]  /*30d0*/  @P0 IMAD.MOV.U32 R12, RZ, RZ, R33 ;  /* 0x000000ffff0c0224 */ /* 0x001fc600078e0021 */
[----:B------:R-:W-:Y:S01]  /*30e0*/  STL [R1+0x90], R62 ;  /* 0x0000903e01007387 */ /* 0x000fe20000100800 */
[----:B------:R-:W-:Y:S01]  /*30f0*/  @P0 IMAD.MOV.U32 R13, RZ, RZ, R62 ;  /* 0x000000ffff0d0224 */ /* 0x000fe200078e003e */
[----:B------:R-:W-:-:S04]  /*3100*/  PRMT R59, RZ, 0x7610, R59 ;  /* 0x00007610ff3b7816 */ /* 0x000fc8000000003b */
[----:B------:R0:W3:Y:S04]  /*3110*/  @P0 LDG.E.U8 R17, desc[UR22][R12.64] ;  /* 0x000000160c110981 */ /* 0x0000e8000c1e1100 */
[----:B--2---:R1:W-:Y:S02]  /*3120*/  STL [R1+0x220], R60 ;  /* 0x0002203c01007387 */ /* 0x0043e40000100800 */
[----:B-1----:R-:W-:-:S04]  /*3130*/  IADD3 R60, P1, PT, R11, R24, RZ ;  /* 0x000000180b3c7210 */ /* 0x002fc80007f3e0ff */
[----:B------:R-:W-:Y:S01]  /*3140*/  LEA.HI.X.SX32 R11, R11, R23, 0x1, P1 ;  /* 0x000000170b0b7211 */ /* 0x000fe200008f0eff */
[----:B0-----:R-:W-:-:S04]  /*3150*/  @P5 IMAD.MOV.U32 R12, RZ, RZ, R60 ;  /* 0x000000ffff0c5224 */ /* 0x001fc800078e003c */
[----:B------:R-:W-:-:S05]  /*3160*/  @P5 IMAD.MOV.U32 R13, RZ, RZ, R11 ;  /* 0x000000ffff0d5224 */ /* 0x000fca00078e000b */
[----:B------:R0:W2:Y:S01]  /*3170*/  @P5 LDG.E.U8 R59, desc[UR22][R12.64] ;  /* 0x000000160c3b5981 */ /* 0x0000a2000c1e1100 */
[----:B------:R-:W-:Y:S02]  /*3180*/  LOP3.LUT R33, R8, 0x2c, RZ, 0xfc, !PT ;  /* 0x0000002c08217812 */ /* 0x000fe400078efcff */
[----:B------:R-:W-:Y:S01]  /*3190*/  PLOP3.LUT P0, PT, PT, PT, UP1, 0x80, 0x8 ;  /* 0x000000000008781c */ /* 0x000fe20003f0f018 */
[----:B------:R-:W-:Y:S01]  /*31a0*/  STL [R1+0xb4], R60 ;  /* 0x0000b43c01007387 */ /* 0x000fe20000100800 */
[----:B------:R-:W-:-:S03]  /*31b0*/  PLOP3.LUT P1, PT, PT, PT, UP1, 0x80, 0x8 ;  /* 0x000000000008781c */ /* 0x000fc60003f2f018 */
[----:B---3--:R1:W-:Y:S01]  /*31c0*/  STL [R1+0x31c], R17 ;  /* 0x00031c1101007387 */ /* 0x0083e20000100800 */
[----:B------:R-:W-:Y:S02]  /*31d0*/  ISETP.LT.AND P0, PT, R33, UR20, P0 ;  /* 0x0000001421007c0c */ /* 0x000fe40008701270 */
[----:B0-----:R-:W-:Y:S01]  /*31e0*/  IADD3 R12, P5, PT, R16, R24, RZ ;  /* 0x00000018100c7210 */ /* 0x001fe20007fbe0ff */
[----:B------:R-:W-:Y:S01]  /*31f0*/  STL [R1+0xb0], R11 ;  /* 0x0000b00b01007387 */ /* 0x000fe20000100800 */
[----:B-1----:R-:W-:-:S04]  /*3200*/  LOP3.LUT R17, R8, 0x34, RZ, 0xfc, !PT ;  /* 0x0000003408117812 */ /* 0x002fc800078efcff */
[----:B------:R-:W-:Y:S02]  /*3210*/  ISETP.LT.AND P1, PT, R17, UR20, P1 ;  /* 0x0000001411007c0c */ /* 0x000fe40008f21270 */
[----:B------:R-:W-:Y:S02]  /*3220*/  PRMT R61, RZ, 0x7610, R61 ;  /* 0x00007610ff3d7816 */ /* 0x000fe4000000003d */
[----:B------:R-:W-:Y:S02]  /*3230*/  LEA.HI.X.SX32 R13, R16, R23, 0x1, P5 ;  /* 0x00000017100d7211 */ /* 0x000fe400028f0eff */
[----:B------:R-:W-:-:S03]  /*3240*/  PRMT R41, RZ, 0x7610, R41 ;  /* 0x00007610ff297816 */ /* 0x000fc60000000029 */
[----:B------:R0:W3:Y:S01]  /*3250*/  @P0 LDG.E.U8 R61, desc[UR22][R12.64] ;  /* 0x000000160c3d0981 */ /* 0x0000e2000c1e1100 */
[----:B------:R-:W-:Y:S02]  /*3260*/  LOP3.LUT R17, R8, 0x3c, RZ, 0xfc, !PT ;  /* 0x0000003c08117812 */ /* 0x000fe400078efcff */
[----:B------:R-:W-:-:S04]  /*3270*/  PLOP3.LUT P5, PT, PT, PT, UP1, 0x80, 0x8 ;  /* 0x000000000008781c */ /* 0x000fc80003faf018 */
[----:B------:R-:W-:Y:S02]  /*3280*/  ISETP.LT.AND P0, PT, R17, UR20, P5 ;  /* 0x0000001411007c0c */ /* 0x000fe4000af01270 */
[----:B------:R-:W-:Y:S01]  /*3290*/  PRMT R16, RZ, 0x7610, R16 ;  /* 0x00007610ff107816 */ /* 0x000fe20000000010 */
[----:B--2---:R1:W-:Y:S04]  /*32a0*/  STL [R1+0x260], R59 ;  /* 0x0002603b01007387 */ /* 0x0043e80000100800 */
[----:B------:R0:W-:Y:S01]  /*32b0*/  STL [R1+0x4d4], R12 ;  /* 0x0004d40c01007387 */ /* 0x0001e20000100800 */
[----:B-1----:R-:W-:-:S04]  /*32c0*/  IADD3 R59, P6, PT, R18, R24, RZ ;  /* 0x00000018123b7210 */ /* 0x002fc80007fde0ff */
[----:B------:R-:W-:Y:S01]  /*32d0*/  LEA.HI.X.SX32 R60, R18, R23, 0x1, P6 ;  /* 0x00000017123c7211 */ /* 0x000fe200030f0eff */
[----:B------:R-:W-:Y:S01]  /*32e0*/  STL [R1+0x4f4], R59 ;  /* 0x0004f43b01007387 */ /* 0x000fe20000100800 */
[----:B0-----:R-:W-:-:S03]  /*32f0*/  @P1 IMAD.MOV.U32 R12, RZ, RZ, R59 ;  /* 0x000000ffff0c1224 */ /* 0x001fc600078e003b */
[----:B------:R0:W-:Y:S02]  /*3300*/  STL [R1+0x4d0], R13 ;  /* 0x0004d00d01007387 */ /* 0x0001e40000100800 */
[----:B0-----:R-:W-:-:S05]  /*3310*/  @P1 IMAD.MOV.U32 R13, RZ, RZ, R60 ;  /* 0x000000ffff0d1224 */ /* 0x001fca00078e003c */
[----:B------:R0:W2:Y:S02]  /*3320*/  @P1 LDG.E.U8 R41, desc[UR22][R12.64] ;  /* 0x000000160c291981 */ /* 0x0000a4000c1e1100 */
[----:B0-----:R-:W-:-:S04]  /*3330*/  IADD3 R12, P6, PT, R25, R24, RZ ;  /* 0x00000018190c7210 */ /* 0x001fc80007fde0ff */
[----:B------:R-:W-:-:S05]  /*3340*/  LEA.HI.X.SX32 R13, R25, R23, 0x1, P6 ;  /* 0x00000017190d7211 */ /* 0x000fca00030f0eff */
[----:B------:R-:W4:Y:S01]  /*3350*/  @P0 LDG.E.U8 R16, desc[UR22][R12.64] ;  /* 0x000000160c100981 */ /* 0x000f22000c1e1100 */
[----:B------:R-:W-:-:S03]  /*3360*/  PLOP3.LUT P5, PT, PT, PT, UP1, 0x80, 0x8 ;  /* 0x000000000008781c */ /* 0x000fc60003faf018 */
[----:B------:R0:W-:Y:S01]  /*3370*/  STL [R1+0x4f0], R60 ;  /* 0x0004f03c01007387 */ /* 0x0001e20000100800 */
[----:B------:R-:W-:Y:S02]  /*3380*/  LOP3.LUT R33, R0, 0x7, R7, 0xfe, !PT ;  /* 0x0000000700217812 */ /* 0x000fe400078efe07 */
[----:B------:R-:W-:Y:S02]  /*3390*/  IADD3 R59, P6, PT, R38, R24, RZ ;  /* 0x00000018263b7210 */ /* 0x000fe40007fde0ff */
[----:B------:R-:W-:Y:S02]  /*33a0*/  IABS R11, R33 ;  /* 0x00000021000b7213 */ /* 0x000fe40000000000 */
[----:B------:R-:W-:Y:S02]  /*33b0*/  LOP3.LUT R17, R8, 0x4c, RZ, 0xfc, !PT ;  /* 0x0000004c08117812 */ /* 0x000fe400078efcff */
[----:B------:R-:W-:Y:S01]  /*33c0*/  PLOP3.LUT P1, PT, PT, PT, UP1, 0x80, 0x8 ;  /* 0x000000000008781c */ /* 0x000fe20003f2f018 */
[----:B------:R-:W-:Y:S01]  /*33d0*/  IMAD.MOV.U32 R18, RZ, RZ, R11 ;  /* 0x000000ffff127224 */ /* 0x000fe200078e000b */
[----:B0-----:R-:W-:-:S02]  /*33e0*/  LEA.HI.X.SX32 R60, R38, R23, 0x1, P6 ;  /* 0x00000017263c7211 */ /* 0x001fc400030f0eff */
[----:B------:R-:W-:Y:S01]  /*33f0*/  ISETP.LT.AND P1, PT, R17, UR20, P1 ;  /* 0x0000001411007c0c */ /* 0x000fe20008f21270 */
[----:B------:R-:W-:Y:S01]  /*3400*/  IMAD.HI.U32 R11, R5, R18, RZ ;  /* 0x00000012050b7227 */ /* 0x000fe200078e00ff */
[----:B------:R-:W-:-:S03]  /*3410*/  PRMT R31, RZ, 0x7610, R31 ;  /* 0x00007610ff1f7816 */ /* 0x000fc6000000001f */
[----:B------:R-:W-:-:S04]  /*3420*/  IMAD.MOV R11, RZ, RZ, -R11 ;  /* 0x000000ffff0b7224 */ /* 0x000fc800078e0a0b */
[----:B------:R-:W-:Y:S01]  /*3430*/  IMAD R18, R4, R11, R18 ;  /* 0x0000000b04127224 */ /* 0x000fe200078e0212 */
[----:B------:R-:W-:Y:S01]  /*3440*/  PRMT R11, RZ, 0x7610, R11 ;  /* 0x00007610ff0b7816 */ /* 0x000fe2000000000b */
[----:B--2---:R0:W-:Y:S02]  /*3450*/  STL [R1+0x2f4], R41 ;  /* 0x0002f42901007387 */ /* 0x0041e40000100800 */
[----:B0-----:R-:W-:-:S04]  /*3460*/  LOP3.LUT R41, R8, 0x44, RZ, 0xfc, !PT ;  /* 0x0000004408297812 */ /* 0x001fc800078efcff */
[----:B------:R-:W-:Y:S01]  /*3470*/  ISETP.LT.AND P5, PT, R41, UR20, P5 ;  /* 0x0000001429007c0c */ /* 0x000fe2000afa1270 */
[----:B------:R0:W-:Y:S04]  /*3480*/  STL [R1+0x514], R12 ;  /* 0x0005140c01007387 */ /* 0x0001e80000100800 */
[----:B------:R1:W-:Y:S04]  /*3490*/  STL [R1+0x510], R13 ;  /* 0x0005100d01007387 */ /* 0x0003e80000100800 */
[----:B------:R-:W-:Y:S04]  /*34a0*/  STL [R1+0x53c], R59 ;  /* 0x00053c3b01007387 */ /* 0x000fe80000100800 */
[----:B----4-:R2:W-:Y:S01]  /*34b0*/  STL [R1+0x2f0], R16 ;  /* 0x0002f01001007387 */ /* 0x0105e20000100800 */
[----:B0-----:R-:W-:-:S02]  /*34c0*/  @P5 IMAD.MOV.U32 R12, RZ, RZ, R59 ;  /* 0x000000ffff0c5224 */ /* 0x001fc400078e003b */
[----:B-1----:R-:W-:-:S05]  /*34d0*/  @P5 IMAD.MOV.U32 R13, RZ, RZ, R60 ;  /* 0x000000ffff0d5224 */ /* 0x002fca00078e003c */
[----:B------:R0:W4:Y:S01]  /*34e0*/  @P5 LDG.E.U8 R31, desc[UR22][R12.64] ;  /* 0x000000160c1f5981 */ /* 0x000122000c1e1100 */
[----:B--2---:R-:W-:-:S04]  /*34f0*/  IADD3 R16, P0, PT, R43, R24, RZ ;  /* 0x000000182b107210 */ /* 0x004fc80007f1e0ff */
[----:B------:R-:W-:Y:S01]  /*3500*/  LEA.HI.X.SX32 R17, R43, R23, 0x1, P0 ;  /* 0x000000172b117211 */ /* 0x000fe200000f0eff */
[----:B0-----:R-:W-:-:S04]  /*3510*/  @P1 IMAD.MOV.U32 R12, RZ, RZ, R16 ;  /* 0x000000ffff0c1224 */ /* 0x001fc800078e0010 */
[----:B------:R-:W-:-:S05]  /*3520*/  @P1 IMAD.MOV.U32 R13, RZ, RZ, R17 ;  /* 0x000000ffff0d1224 */ /* 0x000fca00078e0011 */
[----:B------:R0:W2:Y:S01]  /*3530*/  @P1 LDG.E.U8 R11, desc[UR22][R12.64] ;  /* 0x000000160c0b1981 */ /* 0x0000a2000c1e1100 */
[----:B------:R-:W-:Y:S02]  /*3540*/  LOP3.LUT R41, R8, 0x54, RZ, 0xfc, !PT ;  /* 0x0000005408297812 */ /* 0x000fe400078efcff */
[----:B------:R-:W-:-:S04]  /*3550*/  PLOP3.LUT P6, PT, PT, PT, UP1, 0x80, 0x8 ;  /* 0x000000000008781c */ /* 0x000fc80003fcf018 */
[----:B------:R-:W-:Y:S01]  /*3560*/  ISETP.LT.AND P0, PT, R41, UR20, P6 ;  /* 0x0000001429007c0c */ /* 0x000fe2000b701270 */
[----:B------:R-:W-:Y:S01]  /*3570*/  STL [R1+0x55c], R16 ;  /* 0x00055c1001007387 */ /* 0x000fe20000100800 */
[----:B------:R-:W-:-:S03]  /*3580*/  IADD3 R59, P1, PT, R32, R24, RZ ;  /* 0x00000018203b7210 */ /* 0x000fc60007f3e0ff */
[----:B---3--:R-:W-:Y:S04]  /*3590*/  STL [R1+0x2f8], R61 ;  /* 0x0002f83d01007387 */ /* 0x008fe80000100800 */
[----:B------:R1:W-:Y:S01]  /*35a0*/  STL [R1+0x530], R60 ;  /* 0x0005303c01007387 */ /* 0x0003e20000100800 */
[----:B------:R-:W-:-:S03]  /*35b0*/  PRMT R56, RZ, 0x7610, R56 ;  /* 0x00007610ff387816 */ /* 0x000fc60000000038 */
[----:B0-----:R-:W-:Y:S01]  /*35c0*/  @P0 IMAD.MOV.U32 R12, RZ, RZ, R59 ;  /* 0x000000ffff0c0224 */ /* 0x001fe200078e003b */
[----:B-1----:R-:W-:Y:S02]  /*35d0*/  LEA.HI.X.SX32 R60, R32, R23, 0x1, P1 ;  /* 0x00000017203c7211 */ /* 0x002fe400008f0eff */
[----:B------:R-:W-:-:S03]  /*35e0*/  LOP3.LUT R41, R8, 0x5c, RZ, 0xfc, !PT ;  /* 0x0000005c08297812 */ /* 0x000fc600078efcff */
[----:B------:R-:W-:Y:S01]  /*35f0*/  @P0 IMAD.MOV.U32 R13, RZ, RZ, R60 ;  /* 0x000000ffff0d0224 */ /* 0x000fe200078e003c */
[----:B------:R-:W-:Y:S02]  /*3600*/  PLOP3.LUT P1, PT, PT, PT, UP1, 0x80, 0x8 ;  /* 0x000000000008781c */ /* 0x000fe40003f2f018 */
[----:B------:R-:W-:Y:S02]  /*3610*/  LOP3.LUT R16, R8, 0x64, RZ, 0xfc, !PT ;  /* 0x0000006408107812 */ /* 0x000fe400078efcff */
[----:B------:R-:W-:Y:S01]  /*3620*/  PLOP3.LUT P5, PT, PT, PT, UP1, 0x80, 0x8 ;  /* 0x000000000008781c */ /* 0x000fe20003faf018 */
[----:B------:R0:W3:Y:S01]  /*3630*/  @P0 LDG.E.U8 R56, desc[UR22][R12.64] ;  /* 0x000000160c380981 */ /* 0x0000e2000c1e1100 */
[----:B------:R-:W-:Y:S02]  /*3640*/  ISETP.LT.AND P1, PT, R41, UR20, P1 ;  /* 0x0000001429007c0c */ /* 0x000fe40008f21270 */
[----:B------:R-:W-:Y:S02]  /*3650*/  ISETP.LT.AND P0, PT, R16, UR20, P5 ;  /* 0x0000001410007c0c */ /* 0x000fe4000af01270 */
[----:B------:R-:W-:-:S02]  /*3660*/  LOP3.LUT R41, R8, 0x6c, RZ, 0xfc, !PT ;  /* 0x0000006c08297812 */ /* 0x000fc400078efcff */
[CC--:B0-----:R-:W-:Y:S02]  /*3670*/  IADD3 R12, P6, PT, R39.reuse, R24.reuse, RZ ;  /* 0x00000018270c7210 */ /* 0x0c1fe40007fde0ff */
[----:B------:R-:W-:Y:S02]  /*3680*/  PLOP3.LUT P5, PT, PT, PT, UP1, 0x80, 0x8 ;  /* 0x000000000008781c */ /* 0x000fe40003faf018 */
[----:B------:R-:W-:Y:S02]  /*3690*/  LEA.HI.X.SX32 R13, R39, R23, 0x1, P6 ;  /* 0x00000017270d7211 */ /* 0x000fe400030f0eff */
[----:B------:R-:W-:Y:S02]  /*36a0*/  IADD3 R16, P6, PT, R36, R24, RZ ;  /* 0x0000001824107210 */ /* 0x000fe40007fde0ff */
[----:B------:R-:W-:Y:S02]  /*36b0*/  PRMT R47, RZ, 0x7610, R47 ;  /* 0x00007610ff2f7816 */ /* 0x000fe4000000002f */
[----:B------:R-:W-:-:S02]  /*36c0*/  ISETP.LT.AND P5, PT, R41, UR20, P5 ;  /* 0x0000001429007c0c */ /* 0x000fc4000afa1270 */
[----:B------:R-:W-:Y:S02]  /*36d0*/  LEA.HI.X.SX32 R41, R36, R23, 0x1, P6 ;  /* 0x0000001724297211 */ /* 0x000fe400030f0eff */
[----:B------:R0:W3:Y:S01]  /*36e0*/  @P1 LDG.E.U8 R47, desc[UR22][R12.64] ;  /* 0x000000160c2f1981 */ /* 0x0000e2000c1e1100 */
[----:B------:R-:W-:Y:S02]  /*36f0*/  IADD3 R36, P1, PT, R44, R24, RZ ;  /* 0x000000182c247210 */ /* 0x000fe40007f3e0ff */
[----:B------:R-:W-:Y:S01]  /*3700*/  PRMT R30, RZ, 0x7610, R30 ;  /* 0x00007610ff1e7816 */ /* 0x000fe2000000001e */
[----:B----4-:R1:W-:Y:S04]  /*3710*/  STL [R1+0x21c], R31 ;  /* 0x00021c1f01007387 */ /* 0x0103e80000100800 */
[----:B------:R4:W-:Y:S01]  /*3720*/  STL [R1+0x558], R17 ;  /* 0x0005581101007387 */ /* 0x0009e20000100800 */
[----:B-1----:R-:W-:-:S03]  /*3730*/  LOP3.LUT R31, R0, 0x8, R7, 0xfe, !PT ;  /* 0x00000008001f7812 */ /* 0x002fc600078efe07 */
[----:B------:R-:W-:Y:S01]  /*3740*/  STL [R1+0x594], R59 ;  /* 0x0005943b01007387 */ /* 0x000fe20000100800 */
[----:B----4-:R-:W-:-:S03]  /*3750*/  IABS R17, R31 ;  /* 0x0000001f00117213 */ /* 0x010fc60000000000 */
[----:B------:R-:W-:Y:S04]  /*3760*/  STL [R1+0x590], R60 ;  /* 0x0005903c01007387 */ /* 0x000fe80000100800 */
[----:B--2---:R1:W-:Y:S02]  /*3770*/  STL [R1+0x2ec], R11 ;  /* 0x0002ec0b01007387 */ /* 0x0043e40000100800 */
[----:B-1----:R-:W-:-:S04]  /*3780*/  IMAD.HI.U32 R11, R5, R17, RZ ;  /* 0x00000011050b7227 */ /* 0x002fc800078e00ff */
[----:B------:R-:W-:Y:S01]  /*3790*/  IMAD.MOV R11, RZ, RZ, -R11 ;  /* 0x000000ffff0b7224 */ /* 0x000fe200078e0a0b */
[----:B------:R0:W-:Y:S03]  /*37a0*/  STL [R1+0x5b4], R12 ;  /* 0x0005b40c01007387 */ /* 0x0001e60000100800 */
[----:B------:R-:W-:Y:S01]  /*37b0*/  IMAD R17, R4, R11, R17 ;  /* 0x0000000b04117224 */ /* 0x000fe200078e0211 */
[----:B------:R1:W-:Y:S01]  /*37c0*/  STL [R1+0x5b0], R13 ;  /* 0x0005b00d01007387 */ /* 0x0003e20000100800 */
[----:B------:R-:W-:Y:S01]  /*37d0*/  PRMT R11, RZ, 0x7610, R11 ;  /* 0x00007610ff0b7816 */ /* 0x000fe2000000000b */
[----:B0-----:R-:W-:Y:S02]  /*37e0*/  @P0 IMAD.MOV.U32 R12, RZ, RZ, R16 ;  /* 0x000000ffff0c0224 */ /* 0x001fe400078e0010 */
[----:B-1----:R-:W-:Y:S01]  /*37f0*/  @P0 IMAD.MOV.U32 R13, RZ, RZ, R41 ;  /* 0x000000ffff0d0224 */ /* 0x002fe200078e0029 */
[----:B------:R-:W-:Y:S04]  /*3800*/  STL [R1+0x5cc], R16 ;  /* 0x0005cc1001007387 */ /* 0x000fe80000100800 */
[----:B------:R0:W2:Y:S04]  /*3810*/  @P0 LDG.E.U8 R11, desc[UR22][R12.64] ;  /* 0x000000160c0b0981 */ /* 0x0000a8000c1e1100 */
[----:B------:R1:W-:Y:S02]  /*3820*/  STL [R1+0x5c8], R41 ;  /* 0x0005c82901007387 */ /* 0x0003e40000100800 */
[----:B-1----:R-:W-:Y:S01]  /*3830*/  LEA.HI.X.SX32 R41, R44, R23, 0x1, P1 ;  /* 0x000000172c297211 */ /* 0x002fe200008f0eff */
[----:B0-----:R-:W-:-:S04]  /*3840*/  @P5 IMAD.MOV.U32 R12, RZ, RZ, R36 ;  /* 0x000000ffff0c5224 */ /* 0x001fc800078e0024 */
[----:B------:R-:W-:-:S05]  /*3850*/  @P5 IMAD.MOV.U32 R13, RZ, RZ, R41 ;  /* 0x000000ffff0d5224 */ /* 0x000fca00078e0029 */
[----:B------:R0:W4:Y:S01]  /*3860*/  @P5 LDG.E.U8 R30, desc[UR22][R12.64] ;  /* 0x000000160c1e5981 */ /* 0x000122000c1e1100 */
[----:B------:R-:W-:Y:S01]  /*3870*/  LOP3.LUT R90, R0, 0x4, R7, 0xfe, !PT ;  /* 0x00000004005a7812 */ /* 0x000fe200078efe07 */
[----:B------:R-:W-:-:S03]  /*3880*/  IMAD.U32 R26, RZ, RZ, UR12 ;  /* 0x0000000cff1a7e24 */ /* 0x000fc6000f8e00ff */
[----:B------:R-:W-:Y:S01]  /*3890*/  IABS R42, R90 ;  /* 0x0000005a002a7213 */ /* 0x000fe20000000000 */
[----:B------:R1:W-:Y:S01]  /*38a0*/  STL [R1+0x5ec], R36 ;  /* 0x0005ec2401007387 */ /* 0x0003e20000100800 */
[----:B------:R-:W-:Y:S02]  /*38b0*/  LOP3.LUT R16, R8, 0x74, RZ, 0xfc, !PT ;  /* 0x0000007408107812 */ /* 0x000fe400078efcff */
[----:B------:R-:W-:Y:S01]  /*38c0*/  PLOP3.LUT P0, PT, PT, PT, UP1, 0x80, 0x8 ;  /* 0x000000000008781c */ /* 0x000fe20003f0f018 */
[----:B------:R-:W-:Y:S01]  /*38d0*/  IMAD.HI.U32 R46, R5, R42, RZ ;  /* 0x0000002a052e7227 */ /* 0x000fe200078e00ff */
[----:B------:R-:W-:Y:S02]  /*38e0*/  PLOP3.LUT P1, PT, PT, PT, UP1, 0x80, 0x8 ;  /* 0x000000000008781c */ /* 0x000fe40003f2f018 */
[----:B------:R-:W-:Y:S01]  /*38f0*/  ISETP.LT.AND P0, PT, R16, UR20, P0 ;  /* 0x0000001410007c0c */ /* 0x000fe20008701270 */
[----:B------:R-:W-:Y:S02]  /*3900*/  IMAD R26, R26, 0x2, R14 ;  /* 0x000000021a1a7824 */ /* 0x000fe400078e020e */
[----:B------:R-:W-:Y:S01]  /*3910*/  IMAD.MOV R46, RZ, RZ, -R46 ;  /* 0x000000ffff2e7224 */ /* 0x000fe200078e0a2e */
[----:B0-----:R-:W-:-:S02]  /*3920*/  IADD3 R12, P5, PT, R15, R24, RZ ;  /* 0x000000180f0c7210 */ /* 0x001fc40007fbe0ff */
[----:B-1----:R-:W-:Y:S01]  /*3930*/  IADD3 R36, P6, PT, R26, R24, RZ ;  /* 0x000000181a247210 */ /* 0x002fe20007fde0ff */
[----:B------:R-:W-:Y:S01]  /*3940*/  IMAD R21, R4, R46, R42 ;  /* 0x0000002e04157224 */ /* 0x000fe200078e022a */
[----:B------:R-:W-:Y:S02]  /*3950*/  PRMT R46, RZ, 0x7610, R46 ;  /* 0x00007610ff2e7816 */ /* 0x000fe4000000002e */
[----:B------:R-:W-:Y:S02]  /*3960*/  LEA.HI.X.SX32 R13, R15, R23, 0x1, P5 ;  /* 0x000000170f0d7211 */ /* 0x000fe400028f0eff */
[----:B------:R-:W-:Y:S02]  /*3970*/  LOP3.LUT R34, R0, 0x6, R7, 0xfe, !PT ;  /* 0x0000000600227812 */ /* 0x000fe400078efe07 */
[----:B------:R-:W-:Y:S01]  /*3980*/  PRMT R27, RZ, 0x7610, R27 ;  /* 0x00007610ff1b7816 */ /* 0x000fe2000000001b */
[----:B------:R0:W4:Y:S01]  /*3990*/  @P0 LDG.E.U8 R46, desc[UR22][R12.64] ;  /* 0x000000160c2e0981 */ /* 0x000122000c1e1100 */
[----:B------:R-:W-:-:S02]  /*39a0*/  IABS R19, R34 ;  /* 0x0000002200137213 */ /* 0x000fc40000000000 */
[----:B------:R-:W-:-:S03]  /*39b0*/  PLOP3.LUT P5, PT, PT, PT, UP1, 0x80, 0x8 ;  /* 0x000000000008781c */ /* 0x000fc60003faf018 */
[----:B------:R-:W-:-:S04]  /*39c0*/  IMAD.HI.U32 R14, R5, R19, RZ ;  /* 0x00000013050e7227 */ /* 0x000fc800078e00ff */
[----:B------:R-:W-:-:S04]  /*39d0*/  IMAD.MOV R14, RZ, RZ, -R14 ;  /* 0x000000ffff0e7224 */ /* 0x000fc800078e0a0e */
[----:B------:R-:W-:Y:S01]  /*39e0*/  IMAD R19, R4, R14, R19 ;  /* 0x0000000e04137224 */ /* 0x000fe200078e0213 */
[----:B------:R-:W-:Y:S01]  /*39f0*/  PRMT R14, RZ, 0x7610, R14 ;  /* 0x00007610ff0e7816 */ /* 0x000fe2000000000e */
[----:B--2---:R1:W-:Y:S02]  /*3a00*/  STL [R1+0x29c], R11 ;  /* 0x00029c0b01007387 */ /* 0x0043e40000100800 */
[----:B-1----:R-:W-:-:S04]  /*3a10*/  LOP3.LUT R11, R8, 0x7c, RZ, 0xfc, !PT ;  /* 0x0000007c080b7812 */ /* 0x002fc800078efcff */
[----:B------:R-:W-:Y:S01]  /*3a20*/  ISETP.LT.AND P1, PT, R11, UR20, P1 ;  /* 0x000000140b007c0c */ /* 0x000fe20008f21270 */
[----:B------:R1:W-:Y:S04]  /*3a30*/  STL [R1+0x5e8], R41 ;  /* 0x0005e82901007387 */ /* 0x0003e80000100800 */
[----:B---3--:R-:W-:Y:S04]  /*3a40*/  STL [R1+0x25c], R56 ;  /* 0x00025c3801007387 */ /* 0x008fe80000100800 */
[----:B----4-:R-:W-:Y:S01]  /*3a50*/  STL [R1+0x2e0], R30 ;  /* 0x0002e01e01007387 */ /* 0x010fe20000100800 */
[----:B-1----:R-:W-:-:S03]  /*3a60*/  LEA.HI.X.SX32 R41, R26, R23, 0x1, P6 ;  /* 0x000000171a297211 */ /* 0x002fc600030f0eff */
[----:B------:R0:W-:Y:S04]  /*3a70*/  STL [R1+0x604], R12 ;  /* 0x0006040c01007387 */ /* 0x0001e80000100800 */
[----:B------:R-:W-:Y:S04]  /*3a80*/  STL [R1+0x61c], R36 ;  /* 0x00061c2401007387 */ /* 0x000fe80000100800 */
[----:B------:R-:W-:Y:S01]  /*3a90*/  STL [R1+0x2a0], R47 ;  /* 0x0002a02f01007387 */ /* 0x000fe20000100800 */
[----:B0-----:R-:W-:-:S03]  /*3aa0*/  @P1 IMAD.MOV.U32 R12, RZ, RZ, R36 ;  /* 0x000000ffff0c1224 */ /* 0x001fc600078e0024 */
[----:B------:R0:W-:Y:S01]  /*3ab0*/  STL [R1+0x600], R13 ;  /* 0x0006000d01007387 */ /* 0x0001e20000100800 */
[----:B------:R-:W-:Y:S01]  /*3ac0*/  LOP3.LUT R11, R8, 0x6, RZ, 0xfc, !PT ;  /* 0x00000006080b7812 */ /* 0x000fe200078efcff */
[----:B0-----:R-:W-:-:S03]  /*3ad0*/  @P1 IMAD.MOV.U32 R13, RZ, RZ, R41 ;  /* 0x000000ffff0d1224 */ /* 0x001fc600078e0029 */
[----:B------:R-:W-:Y:S02]  /*3ae0*/  ISETP.LT.AND P0, PT, R11, UR20, P5 ;  /* 0x000000140b007c0c */ /* 0x000fe4000af01270 */
[----:B------:R0:W2:Y:S02]  /*3af0*/  @P1 LDG.E.U8 R27, desc[UR22][R12.64] ;  /* 0x000000160c1b1981 */ /* 0x0000a4000c1e1100 */
[----:B0-----:R-:W-:-:S04]  /*3b00*/  IADD3 R12, P6, PT, R45, R24, RZ ;  /* 0x000000182d0c7210 */ /* 0x001fc80007fde0ff */
[----:B------:R-:W-:-:S05]  /*3b10*/  LEA.HI.X.SX32 R13, R45, R23, 0x1, P6 ;  /* 0x000000172d0d7211 */ /* 0x000fca00030f0eff */
[----:B------:R-:W3:Y:S01]  /*3b20*/  @P0 LDG.E.U8 R14, desc[UR22][R12.64] ;  /* 0x000000160c0e0981 */ /* 0x000ee2000c1e1100 */
[----:B------:R-:W-:-:S03]  /*3b30*/  PLOP3.LUT P5, PT, PT, PT, UP1, 0x80, 0x8 ;  /* 0x000000000008781c */ /* 0x000fc60003faf018 */
[----:B------:R0:W-:Y:S01]  /*3b40*/  STL [R1+0x618], R41 ;  /* 0x0006182901007387 */ /* 0x0001e20000100800 */
[----:B------:R-:W-:Y:S02]  /*3b50*/  LOP3.LUT R30, R0, 0x9, R7, 0xfe, !PT ;  /* 0x00000009001e7812 */ /* 0x000fe400078efe07 */
[----:B------:R-:W-:Y:S02]  /*3b60*/  LOP3.LUT R15, R8, 0x26, RZ, 0xfc, !PT ;  /* 0x00000026080f7812 */ /* 0x000fe400078efcff */
[----:B------:R-:W-:Y:S02]  /*3b70*/  PLOP3.LUT P1, PT, PT, PT, UP1, 0x80, 0x8 ;  /* 0x000000000008781c */ /* 0x000fe40003f2f018 */
[----:B------:R-:W-:Y:S02]  /*3b80*/  IADD3 R36, P6, PT, R50, R24, RZ ;  /* 0x0000001832247210 */ /* 0x000fe40007fde0ff */
[----:B------:R-:W-:Y:S02]  /*3b90*/  IABS R16, R30 ;  /* 0x0000001e00107213 */ /* 0x000fe40000000000 */
[----:B------:R-:W-:-:S02]  /*3ba0*/  ISETP.LT.AND P1, PT, R15, UR20, P1 ;  /* 0x000000140f007c0c */ /* 0x000fc40008f21270 */
[----:B0-----:R-:W-:Y:S01]  /*3bb0*/  LEA.HI.X.SX32 R41, R50, R23, 0x1, P6 ;  /* 0x0000001732297211 */ /* 0x001fe200030f0eff */
[----:B------:R-:W-:Y:S01]  /*3bc0*/  IMAD.HI.U32 R11, R5, R16, RZ ;  /* 0x00000010050b7227 */ /* 0x000fe200078e00ff */
[----:B------:R-:W-:-:S03]  /*3bd0*/  PRMT R29, RZ, 0x7610, R29 ;  /* 0x00007610ff1d7816 */ /* 0x000fc6000000001d */
[----:B------:R-:W-:Y:S01]  /*3be0*/  IMAD.MOV R11, RZ, RZ, -R11 ;  /* 0x000000ffff0b7224 */ /* 0x000fe200078e0a0b */
[----:B------:R-:W-:-:S03]  /*3bf0*/  PLOP3.LUT P6, PT, PT, PT, UP1, 0x80, 0x8 ;  /* 0x000000000008781c */ /* 0x000fc60003fcf018 */
[----:B------:R-:W-:Y:S01]  /*3c00*/  IMAD R16, R4, R11, R16 ;  /* 0x0000000b04107224 */ /* 0x000fe200078e0210 */
[----:B------:R-:W-:Y:S02]  /*3c10*/  PRMT R11, RZ, 0x7610, R11 ;  /* 0x00007610ff0b7816 */ /* 0x000fe4000000000b */
[----:B------:R-:W-:Y:S02]  /*3c20*/  PRMT R35, RZ, 0x7610, R35 ;  /* 0x00007610ff237816 */ /* 0x000fe40000000023 */
[----:B------:R-:W-:Y:S01]  /*3c30*/  PRMT R26, RZ, 0x7610, R26 ;  /* 0x00007610ff1a7816 */ /* 0x000fe2000000001a */
[----:B--2---:R0:W-:Y:S02]  /*3c40*/  STL [R1+0x2e8], R27 ;  /* 0x0002e81b01007387 */ /* 0x0041e40000100800 */
[----:B0-----:R-:W-:-:S04]  /*3c50*/  LOP3.LUT R27, R8, 0x16, RZ, 0xfc, !PT ;  /* 0x00000016081b7812 */ /* 0x001fc800078efcff */
[----:B------:R-:W-:Y:S01]  /*3c60*/  ISETP.LT.AND P5, PT, R27, UR20, P5 ;  /* 0x000000141b007c0c */ /* 0x000fe2000afa1270 */
[----:B------:R0:W-:Y:S04]  /*3c70*/  STL [R1+0x3c], R12 ;  /* 0x00003c0c01007387 */ /* 0x0001e80000100800 */
[----:B------:R1:W-:Y:S04]  /*3c80*/  STL [R1+0x38], R13 ;  /* 0x0000380d01007387 */ /* 0x0003e80000100800 */
[----:B------:R-:W-:Y:S04]  /*3c90*/  STL [R1+0x7c], R36 ;  /* 0x00007c2401007387 */ /* 0x000fe80000100800 */
[----:B---3--:R2:W-:Y:S01]  /*3ca0*/  STL [R1+0x2e4], R14 ;  /* 0x0002e40e01007387 */ /* 0x0085e20000100800 */
[----:B0-----:R-:W-:-:S02]  /*3cb0*/  @P5 IMAD.MOV.U32 R12, RZ, RZ, R36 ;  /* 0x000000ffff0c5224 */ /* 0x001fc400078e0024 */
[----:B-1----:R-:W-:Y:S01]  /*3cc0*/  @P5 IMAD.MOV.U32 R13, RZ, RZ, R41 ;  /* 0x000000ffff0d5224 */ /* 0x002fe200078e0029 */
[----:B------:R-:W-:-:S04]  /*3cd0*/  LOP3.LUT R27, R8, 0x36, RZ, 0xfc, !PT ;  /* 0x00000036081b7812 */ /* 0x000fc800078efcff */
[----:B------:R0:W3:Y:S01]  /*3ce0*/  @P5 LDG.E.U8 R29, desc[UR22][R12.64] ;  /* 0x000000160c1d5981 */ /* 0x0000e2000c1e1100 */
[----:B--2---:R-:W-:-:S04]  /*3cf0*/  IADD3 R14, P0, PT, R52, R24, RZ ;  /* 0x00000018340e7210 */ /* 0x004fc80007f1e0ff */
[----:B------:R-:W-:Y:S02]  /*3d00*/  LEA.HI.X.SX32 R15, R52, R23, 0x1, P0 ;  /* 0x00000017340f7211 */ /* 0x000fe400000f0eff */
[----:B------:R-:W-:Y:S01]  /*3d10*/  ISETP.LT.AND P0, PT, R27, UR20, P6 ;  /* 0x000000141b007c0c */ /* 0x000fe2000b701270 */
[----:B0-----:R-:W-:Y:S02]  /*3d20*/  @P1 IMAD.MOV.U32 R12, RZ, RZ, R14 ;  /* 0x000000ffff0c1224 */ /* 0x001fe400078e000e */
[----:B------:R-:W-:Y:S01]  /*3d30*/  @P1 IMAD.MOV.U32 R13, RZ, RZ, R15 ;  /* 0x000000ffff0d1224 */ /* 0x000fe200078e000f */
[----:B------:R-:W-:Y:S04]  /*3d40*/  STL [R1+0x4bc], R14 ;  /* 0x0004bc0e01007387 */ /* 0x000fe80000100800 */
[----:B------:R0:W2:Y:S01]  /*3d50*/  @P1 LDG.E.U8 R11, desc[UR22][R12.64] ;  /* 0x000000160c0b1981 */ /* 0x0000a2000c1e1100 */
[----:B------:R-:W-:-:S03]  /*3d60*/  IADD3 R36, P1, PT, R54, R24, RZ ;  /* 0x0000001836247210 */ /* 0x000fc60007f3e0ff */
[----:B------:R-:W-:Y:S04]  /*3d70*/  STL [R1+0x2dc], R46 ;  /* 0x0002dc2e01007387 */ /* 0x000fe80000100800 */
[----:B------:R1:W-:Y:S01]  /*3d80*/  STL [R1+0x78], R41 ;  /* 0x0000782901007387 */ /* 0x0003e20000100800 */
[----:B------:R-:W-:Y:S01]  /*3d90*/  LOP3.LUT R27, R8, 0x46, RZ, 0xfc, !PT ;  /* 0x00000046081b7812 */ /* 0x000fe200078efcff */
[----:B0-----:R-:W-:Y:S01]  /*3da0*/  @P0 IMAD.MOV.U32 R12, RZ, RZ, R36 ;  /* 0x000000ffff0c0224 */ /* 0x001fe200078e0024 */
[----:B-1----:R-:W-:Y:S02]  /*3db0*/  LEA.HI.X.SX32 R41, R54, R23, 0x1, P1 ;  /* 0x0000001736297211 */ /* 0x002fe400008f0eff */
[----:B------:R-:W-:-:S03]  /*3dc0*/  PLOP3.LUT P1, PT, PT, PT, UP1, 0x80, 0x8 ;  /* 0x000000000008781c */ /* 0x000fc60003f2f018 */
[----:B------:R-:W-:Y:S01]  /*3dd0*/  @P0 IMAD.MOV.U32 R13, RZ, RZ, R41 ;  /* 0x000000ffff0d0224 */ /* 0x000fe200078e0029 */
[----:B------:R-:W-:-:S04]  /*3de0*/  ISETP.LT.AND P1, PT, R27, UR20, P1 ;  /* 0x000000141b007c0c */ /* 0x000fc80008f21270 */
[----:B------:R0:W4:Y:S02]  /*3df0*/  @P0 LDG.E.U8 R35, desc[UR22][R12.64] ;  /* 0x000000160c230981 */ /* 0x000124000c1e1100 */
[----:B0-----:R-:W-:-:S04]  /*3e00*/  IADD3 R12, P6, PT, R53, R24, RZ ;  /* 0x00000018350c7210 */ /* 0x001fc80007fde0ff */
[----:B------:R-:W-:-:S05]  /*3e10*/  LEA.HI.X.SX32 R13, R53, R23, 0x1, P6 ;  /* 0x00000017350d7211 */ /* 0x000fca00030f0eff */
[----:B------:R0:W4:Y:S01]  /*3e20*/  @P1 LDG.E.U8 R26, desc[UR22][R12.64] ;  /* 0x000000160c1a1981 */ /* 0x000122000c1e1100 */
[C---:B------:R-:W-:Y:S02]  /*3e30*/  LOP3.LUT R14, R8.reuse, 0x56, RZ, 0xfc, !PT ;  /* 0x00000056080e7812 */ /* 0x040fe400078efcff */
[----:B------:R-:W-:Y:S02]  /*3e40*/  PLOP3.LUT P5, PT, PT, PT, UP1, 0x80, 0x8 ;  /* 0x000000000008781c */ /* 0x000fe40003faf018 */
[----:B------:R-:W-:Y:S02]  /*3e50*/  LOP3.LUT R27, R8, 0x66, RZ, 0xfc, !PT ;  /* 0x00000066081b7812 */ /* 0x000fe400078efcff */
[----:B------:R-:W-:Y:S02]  /*3e60*/  ISETP.LT.AND P0, PT, R14, UR20, P5 ;  /* 0x000000140e007c0c */ /* 0x000fe4000af01270 */
[----:B------:R-:W-:Y:S02]  /*3e70*/  PLOP3.LUT P5, PT, PT, PT, UP1, 0x80, 0x8 ;  /* 0x000000000008781c */ /* 0x000fe40003faf018 */
[----:B------:R-:W-:-:S02]  /*3e80*/  IADD3 R14, P6, PT, R51, R24, RZ ;  /* 0x00000018330e7210 */ /* 0x000fc40007fde0ff */
[----:B------:R-:W-:Y:S02]  /*3e90*/  ISETP.LT.AND P5, PT, R27, UR20, P5 ;  /* 0x000000141b007c0c */ /* 0x000fe4000afa1270 */
[----:B------:R-:W-:Y:S02]  /*3ea0*/  LEA.HI.X.SX32 R27, R51, R23, 0x1, P6 ;  /* 0x00000017331b7211 */ /* 0x000fe400030f0eff */
[----:B------:R-:W-:Y:S01]  /*3eb0*/  PRMT R25, RZ, 0x7610, R25 ;  /* 0x00007610ff197816 */ /* 0x000fe20000000019 */
[----:B---3--:R1:W-:Y:S04]  /*3ec0*/  STL [R1+0x2b4], R29 ;  /* 0x0002b41d01007387 */ /* 0x0083e80000100800 */
[----:B------:R3:W-:Y:S01]  /*3ed0*/  STL [R1+0xb8], R15 ;  /* 0x0000b80f01007387 */ /* 0x0007e20000100800 */
[----:B-1----:R-:W-:-:S03]  /*3ee0*/  LOP3.LUT R29, R0, 0xa, R7, 0xfe, !PT ;  /* 0x0000000a001d7812 */ /* 0x002fc600078efe07 */
[----:B------:R-:W-:Y:S01]  /*3ef0*/  STL [R1+0x4fc], R36 ;  /* 0x0004fc2401007387 */ /* 0x000fe20000100800 */
[----:B---3--:R-:W-:-:S03]  /*3f00*/  IABS R15, R29 ;  /* 0x0000001d000f7213 */ /* 0x008fc60000000000 */
[----:B------:R-:W-:Y:S04]  /*3f10*/  STL [R1+0x4f8], R41 ;  /* 0x0004f82901007387 */ /* 0x000fe80000100800 */
[----:B--2---:R1:W-:Y:S04]  /*3f20*/  STL [R1+0x2b8], R11 ;  /* 0x0002b80b01007387 */ /* 0x0043e80000100800 */
[----:B------:R0:W-:Y:S01]  /*3f30*/  STL [R1+0x544], R12 ;  /* 0x0005440c01007387 */ /* 0x0001e20000100800 */
[----:B-1----:R-:W-:-:S03]  /*3f40*/  IMAD.HI.U32 R11, R5, R15, RZ ;  /* 0x0000000f050b7227 */ /* 0x002fc600078e00ff */
[----:B------:R1:W-:Y:S01]  /*3f50*/  STL [R1+0x540], R13 ;  /* 0x0005400d01007387 */ /* 0x0003e20000100800 */
[----:B------:R-:W-:-:S03]  /*3f60*/  IMAD.MOV R11, RZ, RZ, -R11 ;  /* 0x000000ffff0b7224 */ /* 0x000fc600078e0a0b */
[----:B------:R-:W-:Y:S04]  /*3f70*/  STL [R1+0x59c], R14 ;  /* 0x00059c0e01007387 */ /* 0x000fe80000100800 */
[----:B------:R-:W-:Y:S01]  /*3f80*/  STL [R1+0x598], R27 ;  /* 0x0005981b01007387 */ /* 0x000fe20000100800 */
[----:B------:R-:W-:Y:S01]  /*3f90*/  IMAD R15, R4, R11, R15 ;  /* 0x0000000b040f7224 */ /* 0x000fe200078e020f */
[----:B------:R-:W-:Y:S01]  /*3fa0*/  PRMT R11, RZ, 0x7610, R11 ;  /* 0x00007610ff0b7816 */ /* 0x000fe2000000000b */
[----:B0-----:R-:W-:Y:S02]  /*3fb0*/  @P0 IMAD.MOV.U32 R12, RZ, RZ, R14 ;  /* 0x000000ffff0c0224 */ /* 0x001fe400078e000e */
[----:B-1----:R-:W-:-:S05]  /*3fc0*/  @P0 IMAD.MOV.U32 R13, RZ, RZ, R27 ;  /* 0x000000ffff0d0224 */ /* 0x002fca00078e001b */
[----:B------:R0:W2:Y:S04]  /*3fd0*/  @P0 LDG.E.U8 R11, desc[UR22][R12.64] ;  /* 0x000000160c0b0981 */ /* 0x0000a8000c1e1100 */
[----:B----4-:R1:W-:Y:S02]  /*3fe0*/  STL [R1+0x2a8], R26 ;  /* 0x0002a81a01007387 */ /* 0x0103e40000100800 */
[----:B-1----:R-:W-:-:S04]  /*3ff0*/  IADD3 R26, P1, PT, R49, R24, RZ ;  /* 0x00000018311a7210 */ /* 0x002fc80007f3e0ff */
[----:B------:R-:W-:Y:S01]  /*4000*/  LEA.HI.X.SX32 R36, R49, R23, 0x1, P1 ;  /* 0x0000001731247211 */ /* 0x000fe200008f0eff */
[----:B0-----:R-:W-:-:S04]  /*4010*/  @P5 IMAD.MOV.U32 R12, RZ, RZ, R26 ;  /* 0x000000ffff0c5224 */ /* 0x001fc800078e001a */
[----:B------:R-:W-:-:S05]  /*4020*/  @P5 IMAD.MOV.U32 R13, RZ, RZ, R36 ;  /* 0x000000ffff0d5224 */ /* 0x000fca00078e0024 */
[----:B------:R0:W3:Y:S01]  /*4030*/  @P5 LDG.E.U8 R25, desc[UR22][R12.64] ;  /* 0x000000160c195981 */ /* 0x0000e2000c1e1100 */
[----:B------:R-:W-:Y:S02]  /*4040*/  LEA.HI R27, R55, 0xe, RZ, 0x1a ;  /* 0x0000000e371b7811 */ /* 0x000fe400078fd0ff */
[----:B------:R-:W-:Y:S01]  /*4050*/  PLOP3.LUT P1, PT, PT, PT, UP1, 0x80, 0x8 ;  /* 0x000000000008781c */ /* 0x000fe20003f2f018 */
[----:B------:R1:W-:Y:S01]  /*4060*/  STL [R1+0x5d4], R26 ;  /* 0x0005d41a01007387 */ /* 0x0003e20000100800 */
[----:B------:R-:W-:Y:S02]  /*4070*/  PLOP3.LUT P5, PT, PT, PT, UP1, 0x80, 0x8 ;  /* 0x000000000008781c */ /* 0x000fe40003faf018 */
[----:B-1----:R-:W-:Y:S01]  /*4080*/  LOP3.LUT R26, R8, 0x76, RZ, 0xfc, !PT ;  /* 0x00000076081a7812 */ /* 0x002fe200078efcff */
[C---:B0-----:R-:W-:Y:S01]  /*4090*/  IMAD R12, R27.reuse, UR12, RZ ;  /* 0x0000000c1b0c7c24 */ /* 0x041fe2000f8e02ff */
[----:B------:R-:W-:Y:S02]  /*40a0*/  ISETP.LT.AND P5, PT, R27, UR20, P5 ;  /* 0x000000141b007c0c */ /* 0x000fe4000afa1270 */
[----:B------:R-:W-:-:S02]  /*40b0*/  ISETP.LT.AND P1, PT, R26, UR20, P1 ;  /* 0x000000141a007c0c */ /* 0x000fc40008f21270 */
[CC--:B------:R-:W-:Y:S01]  /*40c0*/  IADD3 R26, P6, PT, R48.reuse, R24.reuse, RZ ;  /* 0x00000018301a7210 */ /* 0x0c0fe20007fde0ff */
[----:B------:R0:W-:Y:S01]  /*40d0*/  STL [R1+0x2b0], R35 ;  /* 0x0002b02301007387 */ /* 0x0001e20000100800 */
[----:B------:R-:W-:Y:S02]  /*40e0*/  PLOP3.LUT P0, PT, PT, PT, UP1, 0x80, 0x8 ;  /* 0x000000000008781c */ /* 0x000fe40003f0f018 */
[----:B------:R-:W-:Y:S01]  /*40f0*/  LEA.HI.X.SX32 R27, R48, R23, 0x1, P6 ;  /* 0x00000017301b7211 */ /* 0x000fe200030f0eff */
[----:B------:R-:W-:Y:S01]  /*4100*/  STL [R1+0x5d0], R36 ;  /* 0x0005d02401007387 */ /* 0x000fe20000100800 */
[----:B------:R-:W-:Y:S02]  /*4110*/  IADD3 R41, P6, PT, R12, R24, RZ ;  /* 0x000000180c297210 */ /* 0x000fe40007fde0ff */
[----:B------:R-:W-:Y:S02]  /*4120*/  PRMT R44, RZ, 0x7610, R44 ;  /* 0x00007610ff2c7816 */ /* 0x000fe4000000002c */
[----:B0-----:R-:W-:-:S02]  /*4130*/  LEA.HI R35, R55, 0x1e, RZ, 0x1a ;  /* 0x0000001e37237811 */ /* 0x001fc400078fd0ff */
[----:B------:R-:W-:Y:S02]  /*4140*/  LEA.HI.X.SX32 R12, R12, R23, 0x1, P6 ;  /* 0x000000170c0c7211 */ /* 0x000fe400030f0eff */
[----:B------:R0:W4:Y:S01]  /*4150*/  @P1 LDG.E.U8 R44, desc[UR22][R26.64] ;  /* 0x000000161a2c1981 */ /* 0x000122000c1e1100 */
[C---:B------:R-:W-:Y:S02]  /*4160*/  ISETP.LT.AND P0, PT, R35.reuse, UR20, P0 ;  /* 0x0000001423007c0c */ /* 0x040fe40008701270 */
[----:B------:R-:W-:Y:S02]  /*4170*/  PRMT R39, RZ, 0x7610, R39 ;  /* 0x00007610ff277816 */ /* 0x000fe40000000027 */
[----:B------:R-:W-:Y:S01]  /*4180*/  PRMT R28, RZ, 0x7610, R28 ;  /* 0x00007610ff1c7816 */ /* 0x000fe2000000001c */
[----:B--2---:R-:W-:Y:S04]  /*4190*/  STL [R1+0x2a4], R11 ;  /* 0x0002a40b01007387 */ /* 0x004fe80000100800 */
[----:B---3--:R1:W-:Y:S04]  /*41a0*/  STL [R1+0x2ac], R25 ;  /* 0x0002ac1901007387 */ /* 0x0083e80000100800 */
[----:B------:R0:W-:Y:S01]  /*41b0*/  STL [R1+0x588], R26 ;  /* 0x0005881a01007387 */ /* 0x0001e20000100800 */
[----:B-1----:R-:W-:-:S03]  /*41c0*/  IMAD R25, R35, UR12, RZ ;  /* 0x0000000c23197c24 */ /* 0x002fc6000f8e02ff */
[----:B------:R1:W-:Y:S01]  /*41d0*/  STL [R1+0x584], R27 ;  /* 0x0005841b01007387 */ /* 0x0003e20000100800 */
[----:B0-----:R-:W-:Y:S01]  /*41e0*/  @P5 IMAD.MOV.U32 R26, RZ, RZ, R41 ;  /* 0x000000ffff1a5224 */ /* 0x001fe200078e0029 */
[----:B------:R-:W-:Y:S01]  /*41f0*/  IADD3 R35, P6, PT, R25, R24, RZ ;  /* 0x0000001819237210 */ /* 0x000fe20007fde0ff */
[----:B-1----:R-:W-:-:S03]  /*4200*/  @P5 IMAD.MOV.U32 R27, RZ, RZ, R12 ;  /* 0x000000ffff1b5224 */ /* 0x002fc600078e000c */
[----:B------:R-:W-:Y:S02]  /*4210*/  LEA.HI.X.SX32 R36, R25, R23, 0x1, P6 ;  /* 0x0000001719247211 */ /* 0x000fe400030f0eff */
[----:B------:R0:W2:Y:S02]  /*4220*/  @P5 LDG.E.U8 R39, desc[UR22][R26.64] ;  /* 0x000000161a275981 */ /* 0x0000a4000c1e1100 */
[----:B0-----:R-:W-:Y:S02]  /*4230*/  @P0 IMAD.MOV.U32 R26, RZ, RZ, R35 ;  /* 0x000000ffff1a0224 */ /* 0x001fe400078e0023 */
[----:B------:R-:W-:-:S05]  /*4240*/  @P0 IMAD.MOV.U32 R27, RZ, RZ, R36 ;  /* 0x000000ffff1b0224 */ /* 0x000fca00078e0024 */
[----:B------:R0:W3:Y:S04]  /*4250*/  @P0 LDG.E.U8 R28, desc[UR22][R26.64] ;  /* 0x000000161a1c0981 */ /* 0x0000e8000c1e1100 */
[----:B------:R-:W-:Y:S04]  /*4260*/  STL [R1+0x5c], R41 ;  /* 0x00005c2901007387 */ /* 0x000fe80000100800 */
[----:B------:R-:W-:Y:S04]  /*4270*/  STL [R1+0x58], R12 ;  /* 0x0000580c01007387 */ /* 0x000fe80000100800 */
[----:B------:R-:W-:Y:S04]  /*4280*/  STL [R1+0x9c], R35 ;  /* 0x00009c2301007387 */ /* 0x000fe80000100800 */
[----:B------:R1:W-:Y:S01]  /*4290*/  STL [R1+0x98], R36 ;  /* 0x0000982401007387 */ /* 0x0003e20000100800 */
[----:B------:R-:W-:-:S02]  /*42a0*/  PLOP3.LUT P1, PT, PT, PT, UP1, 0x80, 0x8 ;  /* 0x000000000008781c */ /* 0x000fc40003f2f018 */
[----:B------:R-:W-:Y:S02]  /*42b0*/  PLOP3.LUT P5, PT, PT, PT, UP1, 0x80, 0x8 ;  /* 0x000000000008781c */ /* 0x000fe40003faf018 */
[----:B-1----:R-:W-:-:S05]  /*42c0*/  LEA.HI R36, R55, 0x3e, RZ, 0x1a ;  /* 0x0000003e37247811 */ /* 0x002fca00078fd0ff */
[C---:B0-----:R-:W-:Y:S01]  /*42d0*/  IMAD R27, R36.reuse, UR12, RZ ;  /* 0x0000000c241b7c24 */ /* 0x041fe2000f8e02ff */
[----:B------:R-:W-:Y:S02]  /*42e0*/  ISETP.LT.AND P5, PT, R36, UR20, P5 ;  /* 0x0000001424007c0c */ /* 0x000fe4000afa1270 */
[----:B------:R-:W-:Y:S02]  /*42f0*/  LEA.HI R35, R55, 0x4e, RZ, 0x1a ;  /* 0x0000004e37237811 */ /* 0x000fe400078fd0ff */
[----:B------:R-:W-:Y:S02]  /*4300*/  PLOP3.LUT P0, PT, PT, PT, UP1, 0x80, 0x8 ;  /* 0x000000000008781c */ /* 0x000fe40003f0f018 */
[----:B------:R-:W-:Y:S02]  /*4310*/  PRMT R42, RZ, 0x7610, R42 ;  /* 0x00007610ff2a7816 */ /* 0x000fe4000000002a */
[----:B------:R-:W-:Y:S02]  /*4320*/  ISETP.LT.AND P0, PT, R35, UR20, P0 ;  /* 0x0000001423007c0c */ /* 0x000fe40008701270 */
[----:B------:R-:W-:-:S02]  /*4330*/  PRMT R38, RZ, 0x7610, R38 ;  /* 0x00007610ff267816 */ /* 0x000fc40000000026 */
[----:B------:R-:W-:Y:S01]  /*4340*/  PRMT R32, RZ, 0x7610, R32 ;  /* 0x00007610ff207816 */ /* 0x000fe20000000020 */
[----:B--2---:R0:W-:Y:S02]  /*4350*/  STL [R1+0x278], R39 ;  /* 0x0002782701007387 */ /* 0x0041e40000100800 */
[----:B0-----:R-:W-:-:S05]  /*4360*/  LEA.HI R39, R55, 0x2e, RZ, 0x1a ;  /* 0x0000002e37277811 */ /* 0x001fca00078fd0ff */
[C---:B------:R-:W-:Y:S01]  /*4370*/  IMAD R26, R39.reuse, UR12, RZ ;  /* 0x0000000c271a7c24 */ /* 0x040fe2000f8e02ff */
[----:B------:R-:W-:Y:S01]  /*4380*/  ISETP.LT.AND P1, PT, R39, UR20, P1 ;  /* 0x0000001427007c0c */ /* 0x000fe20008f21270 */
[----:B---3--:R-:W-:Y:S04]  /*4390*/  STL [R1+0x274], R28 ;  /* 0x0002741c01007387 */ /* 0x008fe80000100800 */
[----:B----4-:R0:W-:Y:S02]  /*43a0*/  STL [R1+0x26c], R44 ;  /* 0x00026c2c01007387 */ /* 0x0101e40000100800 */
[----:B0-----:R-:W-:-:S04]  /*43b0*/  IADD3 R44, P6, PT, R26, R24, RZ ;  /* 0x000000181a2c7210 */ /* 0x001fc80007fde0ff */
[-C--:B------:R-:W-:Y:S02]  /*43c0*/  LEA.HI.X.SX32 R26, R26, R23.reuse, 0x1, P6 ;  /* 0x000000171a1a7211 */ /* 0x080fe400030f0eff */
[-C--:B------:R-:W-:Y:S01]  /*43d0*/  IADD3 R39, P6, PT, R27, R24.reuse, RZ ;  /* 0x000000181b277210 */ /* 0x080fe20007fde0ff */
[----:B------:R-:W-:Y:S01]  /*43e0*/  STL [R1+0x4dc], R44 ;  /* 0x0004dc2c01007387 */ /* 0x000fe20000100800 */
[----:B------:R-:W-:Y:S02]  /*43f0*/  IMAD R28, R35, UR12, RZ ;  /* 0x0000000c231c7c24 */ /* 0x000fe4000f8e02ff */
[----:B------:R-:W-:Y:S01]  /*4400*/  LEA.HI.X.SX32 R41, R27, R23, 0x1, P6 ;  /* 0x000000171b297211 */ /* 0x000fe200030f0eff */
[----:B------:R0:W-:Y:S01]  /*4410*/  STL [R1+0x4d8], R26 ;  /* 0x0004d81a01007387 */ /* 0x0001e20000100800 */
[----:B------:R-:W-:Y:S01]  /*4420*/  @P1 IMAD.MOV.U32 R27, RZ, RZ, R26 ;  /* 0x000000ffff1b1224 */ /* 0x000fe200078e001a */
[----:B------:R-:W-:Y:S01]  /*4430*/  IADD3 R35, P6, PT, R28, R24, RZ ;  /* 0x000000181c237210 */ /* 0x000fe20007fde0ff */
[----:B0-----:R-:W-:-:S03]  /*4440*/  @P1 IMAD.MOV.U32 R26, RZ, RZ, R44 ;  /* 0x000000ffff1a1224 */ /* 0x001fc600078e002c */
[----:B------:R-:W-:Y:S02]  /*4450*/  LEA.HI.X.SX32 R36, R28, R23, 0x1, P6 ;  /* 0x000000171c247211 */ /* 0x000fe400030f0eff */
[----:B------:R0:W2:Y:S02]  /*4460*/  @P1 LDG.E.U8 R42, desc[UR22][R26.64] ;  /* 0x000000161a2a1981 */ /* 0x0000a4000c1e1100 */
[----:B0-----:R-:W-:Y:S02]  /*4470*/  @P5 IMAD.MOV.U32 R26, RZ, RZ, R39 ;  /* 0x000000ffff1a5224 */ /* 0x001fe400078e0027 */
[----:B------:R-:W-:-:S05]  /*4480*/  @P5 IMAD.MOV.U32 R27, RZ, RZ, R41 ;  /* 0x000000ffff1b5224 */ /* 0x000fca00078e0029 */
[----:B------:R0:W3:Y:S02]  /*4490*/  @P5 LDG.E.U8 R38, desc[UR22][R26.64] ;  /* 0x000000161a265981 */ /* 0x0000e4000c1e1100 */
[----:B0-----:R-:W-:Y:S02]  /*44a0*/  @P0 IMAD.MOV.U32 R26, RZ, RZ, R35 ;  /* 0x000000ffff1a0224 */ /* 0x001fe400078e0023 */
[----:B------:R-:W-:-:S05]  /*44b0*/  @P0 IMAD.MOV.U32 R27, RZ, RZ, R36 ;  /* 0x000000ffff1b0224 */ /* 0x000fca00078e0024 */
[----:B------:R0:W4:Y:S01]  /*44c0*/  @P0 LDG.E.U8 R32, desc[UR22][R26.64] ;  /* 0x000000161a200981 */ /* 0x000122000c1e1100 */
[C-C-:B------:R-:W-:Y:S02]  /*44d0*/  LOP3.LUT R14, R0.reuse, 0xb, R7.reuse, 0xfe, !PT ;  /* 0x0000000b000e7812 */ /* 0x140fe400078efe07 */
[----:B------:R-:W-:Y:S02]  /*44e0*/  LOP3.LUT R11, R0, 0xc, R7, 0xfe, !PT ;  /* 0x0000000c000b7812 */ /* 0x000fe400078efe07 */
[----:B------:R-:W-:Y:S02]  /*44f0*/  IABS R14, R14 ;  /* 0x0000000e000e7213 */ /* 0x000fe40000000000 */
[----:B------:R-:W-:-:S03]  /*4500*/  IABS R13, R11 ;  /* 0x0000000b000d7213 */ /* 0x000fc60000000000 */
[----:B------:R-:W-:-:S04]  /*4510*/  IMAD.HI.U32 R11, R5, R14, RZ ;  /* 0x0000000e050b7227 */ /* 0x000fc800078e00ff */
[----:B------:R-:W-:-:S04]  /*4520*/  IMAD.MOV R11, RZ, RZ, -R11 ;  /* 0x000000ffff0b7224 */ /* 0x000fc800078e0a0b */
[----:B------:R-:W-:Y:S01]  /*4530*/  IMAD R14, R4, R11, R14 ;  /* 0x0000000b040e7224 */ /* 0x000fe200078e020e */
[----:B------:R-:W-:-:S04]  /*4540*/  LOP3.LUT R11, R0, 0xd, R7, 0xfe, !PT ;  /* 0x0000000d000b7812 */ /* 0x000fc800078efe07 */
[----:B------:R-:W-:Y:S01]  /*4550*/  IABS R12, R11 ;  /* 0x0000000b000c7213 */ /* 0x000fe20000000000 */
[----:B------:R-:W-:-:S04]  /*4560*/  IMAD.HI.U32 R8, R5, R13, RZ ;  /* 0x0000000d05087227 */ /* 0x000fc800078e00ff */
[----:B------:R-:W-:Y:S01]  /*4570*/  IMAD.HI.U32 R25, R5, R12, RZ ;  /* 0x0000000c05197227 */ /* 0x000fe200078e00ff */
[----:B------:R-:W-:Y:S03]  /*4580*/  STL [R1+0x51c], R39 ;  /* 0x00051c2701007387 */ /* 0x000fe60000100800 */
[----:B------:R-:W-:Y:S01]  /*4590*/  IMAD.MOV R25, RZ, RZ, -R25 ;  /* 0x000000ffff197224 */ /* 0x000fe200078e0a19 */
[----:B------:R-:W-:Y:S01]  /*45a0*/  STL [R1+0x518], R41 ;  /* 0x0005182901007387 */ /* 0x000fe20000100800 */
[----:B------:R-:W-:-:S03]  /*45b0*/  IMAD.MOV R8, RZ, RZ, -R8 ;  /* 0x000000ffff087224 */ /* 0x000fc600078e0a08 */
[----:B------:R1:W-:Y:S01]  /*45c0*/  STL [R1+0x564], R35 ;  /* 0x0005642301007387 */ /* 0x0003e20000100800 */
[----:B------:R-:W-:Y:S01]  /*45d0*/  IMAD R12, R4, R25, R12 ;  /* 0x00000019040c7224 */ /* 0x000fe200078e020c */
[----:B------:R-:W-:Y:S02]  /*45e0*/  LOP3.LUT R25, R0, 0x10, R7, 0xfe, !PT ;  /* 0x0000001000197812 */ /* 0x000fe400078efe07 */
[----:B------:R0:W-:Y:S01]  /*45f0*/  STL [R1+0x560], R36 ;  /* 0x0005602401007387 */ /* 0x0001e20000100800 */
[----:B------:R-:W-:Y:S01]  /*4600*/  PLOP3.LUT P0, PT, PT, PT, UP1, 0x80, 0x8 ;  /* 0x000000000008781c */ /* 0x000fe20003f0f018 */
[----:B------:R-:W-:Y:S01]  /*4610*/  IMAD R13, R4, R8, R13 ;  /* 0x00000008040d7224 */ /* 0x000fe200078e020d */
[----:B------:R-:W-:Y:S02]  /*4620*/  LOP3.LUT R8, R0, 0xe, R7, 0xfe, !PT ;  /* 0x0000000e00087812 */ /* 0x000fe400078efe07 */
[C---:B-1----:R-:W-:Y:S02]  /*4630*/  LEA.HI R35, R55.reuse, 0x6e, RZ, 0x1a ;  /* 0x0000006e37237811 */ /* 0x042fe400078fd0ff */
[----:B0-----:R-:W-:-:S03]  /*4640*/  LEA.HI R36, R55, 0x5e, RZ, 0x1a ;  /* 0x0000005e37247811 */ /* 0x001fc600078fd0ff */
[----:B------:R-:W-:Y:S01]  /*4650*/  IMAD R28, R35, UR12, RZ ;  /* 0x0000000c231c7c24 */ /* 0x000fe2000f8e02ff */
[----:B------:R-:W-:Y:S02]  /*4660*/  LEA.HI R39, R55, 0x7e, RZ, 0x1a ;  /* 0x0000007e37277811 */ /* 0x000fe400078fd0ff */
[C---:B------:R-:W-:Y:S01]  /*4670*/  ISETP.LT.AND P0, PT, R36.reuse, UR20, P0 ;  /* 0x0000001424007c0c */ /* 0x040fe20008701270 */
[----:B------:R-:W-:Y:S01]  /*4680*/  IMAD R27, R36, UR12, RZ ;  /* 0x0000000c241b7c24 */ /* 0x000fe2000f8e02ff */
[----:B------:R-:W-:-:S04]  /*4690*/  IABS R11, R8 ;  /* 0x00000008000b7213 */ /* 0x000fc80000000000 */
[-C--:B------:R-:W-:Y:S01]  /*46a0*/  IADD3 R44, P5, PT, R27, R24.reuse, RZ ;  /* 0x000000181b2c7210 */ /* 0x080fe20007fbe0ff */
[----:B------:R-:W-:Y:S01]  /*46b0*/  IMAD.HI.U32 R8, R5, R11, RZ ;  /* 0x0000000b05087227 */ /* 0x000fe200078e00ff */
[----:B------:R-:W-:Y:S02]  /*46c0*/  PLOP3.LUT P1, PT, PT, PT, UP1, 0x80, 0x8 ;  /* 0x000000000008781c */ /* 0x000fe40003f2f018 */
[----:B------:R-:W-:Y:S02]  /*46d0*/  IADD3 R41, P6, PT, R28, R24, RZ ;  /* 0x000000181c297210 */ /* 0x000fe40007fde0ff */
[----:B------:R-:W-:Y:S01]  /*46e0*/  LEA.HI.X.SX32 R45, R27, R23, 0x1, P5 ;  /* 0x000000171b2d7211 */ /* 0x000fe200028f0eff */
[----:B------:R-:W-:Y:S01]  /*46f0*/  IMAD.MOV R8, RZ, RZ, -R8 ;  /* 0x000000ffff087224 */ /* 0x000fe200078e0a08 */
[----:B------:R-:W-:Y:S02]  /*4700*/  ISETP.LT.AND P1, PT, R35, UR20, P1 ;  /* 0x0000001423007c0c */ /* 0x000fe40008f21270 */
[----:B------:R-:W-:Y:S01]  /*4710*/  PRMT R43, RZ, 0x7610, R43 ;  /* 0x00007610ff2b7816 */ /* 0x000fe2000000002b */
[----:B------:R-:W-:Y:S01]  /*4720*/  IMAD R11, R4, R8, R11 ;  /* 0x00000008040b7224 */ /* 0x000fe200078e020b */
[----:B------:R-:W-:-:S04]  /*4730*/  LOP3.LUT R8, R0, 0xf, R7, 0xfe, !PT ;  /* 0x0000000f00087812 */ /* 0x000fc800078efe07 */
[----:B------:R-:W-:Y:S02]  /*4740*/  IABS R8, R8 ;  /* 0x0000000800087213 */ /* 0x000fe40000000000 */
[----:B------:R-:W-:-:S03]  /*4750*/  PRMT R40, RZ, 0x7610, R40 ;  /* 0x00007610ff287816 */ /* 0x000fc60000000028 */
[----:B------:R-:W-:-:S04]  /*4760*/  IMAD.HI.U32 R26, R5, R8, RZ ;  /* 0x00000008051a7227 */ /* 0x000fc800078e00ff */
[----:B------:R-:W-:-:S04]  /*4770*/  IMAD.MOV R26, RZ, RZ, -R26 ;  /* 0x000000ffff1a7224 */ /* 0x000fc800078e0a1a */
[C---:B------:R-:W-:Y:S01]  /*4780*/  IMAD R8, R4.reuse, R26, R8 ;  /* 0x0000001a04087224 */ /* 0x040fe200078e0208 */
[----:B------:R-:W-:Y:S02]  /*4790*/  PRMT R26, RZ, 0x7610, R26 ;  /* 0x00007610ff1a7816 */ /* 0x000fe4000000001a */
[----:B------:R-:W-:-:S13]  /*47a0*/  ISETP.GT.U32.AND P5, PT, R4, R10, PT ;  /* 0x0000000a0400720c */ /* 0x000fda0003fa4070 */
[----:B------:R-:W-:Y:S01]  /*47b0*/  @!P5 IMAD.IADD R10, R10, 0x1, -R4 ;  /* 0x000000010a0ad824 */ /* 0x000fe200078e0a04 */
[----:B------:R-:W-:Y:S01]  /*47c0*/  ISETP.GT.U32.AND P5, PT, R4, R6, PT ;  /* 0x000000060400720c */ /* 0x000fe20003fa4070 */
[----:B---3--:R0:W-:Y:S02]  /*47d0*/  STL [R1+0x264], R38 ;  /* 0x0002642601007387 */ /* 0x0081e40000100800 */
[----:B0-----:R-:W-:-:S05]  /*47e0*/  IABS R38, R25 ;  /* 0x0000001900267213 */ /* 0x001fca0000000000 */
[----:B------:R-:W-:Y:S01]  /*47f0*/  IMAD.HI.U32 R25, R5, R38, RZ ;  /* 0x0000002605197227 */ /* 0x000fe200078e00ff */
[----:B----4-:R0:W-:Y:S03]  /*4800*/  STL [R1+0x270], R32 ;  /* 0x0002702001007387 */ /* 0x0101e60000100800 */
[----:B------:R-:W-:Y:S01]  /*4810*/  IMAD.MOV R25, RZ, RZ, -R25 ;  /* 0x000000ffff197224 */ /* 0x000fe200078e0a19 */
[----:B------:R-:W-:Y:S01]  /*4820*/  STL [R1+0x578], R44 ;  /* 0x0005782c01007387 */ /* 0x000fe20000100800 */
[----:B0-----:R-:W-:-:S03]  /*4830*/  IMAD R32, R39, UR12, RZ ;  /* 0x0000000c27207c24 */ /* 0x001fc6000f8e02ff */
[----:B--2---:R0:W-:Y:S01]  /*4840*/  STL [R1+0x268], R42 ;  /* 0x0002682a01007387 */ /* 0x0041e20000100800 */
[----:B------:R-:W-:Y:S02]  /*4850*/  IMAD R38, R4, R25, R38 ;  /* 0x0000001904267224 */ /* 0x000fe400078e0226 */
[----:B------:R-:W-:Y:S01]  /*4860*/  @P0 IMAD.MOV.U32 R25, RZ, RZ, R45 ;  /* 0x000000ffff190224 */ /* 0x000fe200078e002d */
[----:B0-----:R-:W-:Y:S02]  /*4870*/  LEA.HI.X.SX32 R42, R28, R23, 0x1, P6 ;  /* 0x000000171c2a7211 */ /* 0x001fe400030f0eff */
[----:B------:R-:W-:Y:S01]  /*4880*/  IADD3 R35, P6, PT, R32, R24, RZ ;  /* 0x0000001820237210 */ /* 0x000fe20007fde0ff */
[----:B------:R-:W-:-:S05]  /*4890*/  @P0 IMAD.MOV.U32 R24, RZ, RZ, R44 ;  /* 0x000000ffff180224 */ /* 0x000fca00078e002c */
[----:B------:R0:W2:Y:S01]  /*48a0*/  @P0 LDG.E.U8 R43, desc[UR22][R24.64] ;  /* 0x00000016182b0981 */ /* 0x0000a2000c1e1100 */
[----:B------:R-:W-:-:S04]  /*48b0*/  PLOP3.LUT P0, PT, PT, PT, UP1, 0x80, 0x8 ;  /* 0x000000000008781c */ /* 0x000fc80003f0f018 */
[----:B------:R-:W-:Y:S02]  /*48c0*/  ISETP.LT.AND P0, PT, R39, UR20, P0 ;  /* 0x0000001427007c0c */ /* 0x000fe40008701270 */
[----:B------:R-:W-:Y:S01]  /*48d0*/  LEA.HI.X.SX32 R36, R32, R23, 0x1, P6 ;  /* 0x0000001720247211 */ /* 0x000fe200030f0eff */
[----:B0-----:R-:W-:Y:S02]  /*48e0*/  @P1 IMAD.MOV.U32 R24, RZ, RZ, R41 ;  /* 0x000000ffff181224 */ /* 0x001fe400078e0029 */
[----:B------:R-:W-:-:S05]  /*48f0*/  @P1 IMAD.MOV.U32 R25, RZ, RZ, R42 ;  /* 0x000000ffff191224 */ /* 0x000fca00078e002a */
[----:B------:R0:W3:Y:S03]  /*4900*/  @P1 LDG.E.U8 R40, desc[UR22][R24.64] ;  /* 0x0000001618281981 */ /* 0x0000e6000c1e1100 */
[----:B0-----:R-:W-:Y:S02]  /*4910*/  @P0 IMAD.MOV.U32 R24, RZ, RZ, R35 ;  /* 0x000000ffff180224 */ /* 0x001fe400078e0023 */
[----:B------:R-:W-:-:S05]  /*4920*/  @P0 IMAD.MOV.U32 R25, RZ, RZ, R36 ;  /* 0x000000ffff190224 */ /* 0x000fca00078e0024 */
[----:B------:R0:W4:Y:S01]  /*4930*/  @P0 LDG.E.U8 R26, desc[UR22][R24.64] ;  /* 0x00000016181a0981 */ /* 0x000122000c1e1100 */
[----:B------:R-:W-:-:S05]  /*4940*/  @!P5 IMAD.IADD R6, R6, 0x1, -R4 ;  /* 0x000000010606d824 */ /* 0x000fca00078e0a04 */
[C---:B------:R-:W-:Y:S02]  /*4950*/  ISETP.GT.U32.AND P5, PT, R4.reuse, R6, PT ;  /* 0x000000060400720c */ /* 0x040fe40003fa4070 */
[----:B------:R-:W-:-:S11]  /*4960*/  ISETP.GT.U32.AND P0, PT, R4, R22, PT ;  /* 0x000000160400720c */ /* 0x000fd60003f04070 */
[--C-:B------:R-:W-:Y:S01]  /*4970*/  @!P5 IMAD.IADD R6, R6, 0x1, -R4.reuse ;  /* 0x000000010606d824 */ /* 0x100fe200078e0a04 */
[----:B------:R-:W-:Y:S01]  /*4980*/  ISETP.GT.U32.AND P5, PT, R4, R21, PT ;  /* 0x000000150400720c */ /* 0x000fe20003fa4070 */
[----:B------:R-:W-:-:S05]  /*4990*/  @!P0 IMAD.IADD R22, R22, 0x1, -R4 ;  /* 0x0000000116168824 */ /* 0x000fca00078e0a04 */
[----:B------:R-:W-:-:S07]  /*49a0*/  ISETP.GT.U32.AND P0, PT, R4, R22, PT ;  /* 0x000000160400720c */ /* 0x000fce0003f04070 */
[----:B------:R-:W-:-:S05]  /*49b0*/  @!P5 IMAD.IADD R21, R21, 0x1, -R4 ;  /* 0x000000011515d824 */ /* 0x000fca00078e0a04 */
[----:B------:R-:W-:Y:S01]  /*49c0*/  ISETP.GT.U32.AND P5, PT, R4, R21, PT ;  /* 0x000000150400720c */ /* 0x000fe20003fa4070 */
[----:B------:R-:W-:Y:S01]  /*49d0*/  @!P0 IMAD.IADD R22, R22, 0x1, -R4 ;  /* 0x0000000116168824 */ /* 0x000fe200078e0a04 */
[C---:B------:R-:W-:Y:S02]  /*49e0*/  ISETP.GT.U32.AND P0, PT, R4.reuse, R18, PT ;  /* 0x000000120400720c */ /* 0x040fe40003f04070 */
[----:B------:R-:W-:-:S09]  /*49f0*/  ISETP.GT.U32.AND P1, PT, R4, R10, PT ;  /* 0x0000000a0400720c */ /* 0x000fd20003f24070 */
[--C-:B------:R-:W-:Y:S01]  /*4a00*/  @!P5 IMAD.IADD R21, R21, 0x1, -R4.reuse ;  /* 0x000000011515d824 */ /* 0x100fe200078e0a04 */
[----:B------:R-:W-:Y:S01]  /*4a10*/  ISETP.GT.U32.AND P5, PT, R4, R17, PT ;  /* 0x000000110400720c */ /* 0x000fe20003fa4070 */
[----:B------:R-:W-:-:S05]  /*4a20*/  @!P0 IMAD.IADD R18, R18, 0x1, -R4 ;  /* 0x0000000112128824 */ /* 0x000fca00078e0a04 */
[----:B------:R-:W-:Y:S01]  /*4a30*/  ISETP.GT.U32.AND P0, PT, R4, R18, PT ;  /* 0x000000120400720c */ /* 0x000fe20003f04070 */
[----:B------:R-:W-:Y:S01]  /*4a40*/  @!P1 IMAD.IADD R10, R10, 0x1, -R4 ;  /* 0x000000010a0a9824 */ /* 0x000fe200078e0a04 */
[----:B------:R-:W-:-:S05]  /*4a50*/  ISETP.GT.U32.AND P1, PT, R4, R2, PT ;  /* 0x000000020400720c */ /* 0x000fca0003f24070 */
[----:B------:R-:W-:-:S05]  /*4a60*/  @!P5 IMAD.IADD R17, R17, 0x1, -R4 ;  /* 0x000000011111d824 */ /* 0x000fca00078e0a04 */
[----:B------:R-:W-:Y:S01]  /*4a70*/  ISETP.GT.U32.AND P5, PT, R4, R17, PT ;  /* 0x000000110400720c */ /* 0x000fe20003fa4070 */
[--C-:B------:R-:W-:Y:S01]  /*4a80*/  @!P0 IMAD.IADD R18, R18, 0x1, -R4.reuse ;  /* 0x0000000112128824 */ /* 0x100fe200078e0a04 */
[----:B------:R-:W-:Y:S01]  /*4a90*/  ISETP.GT.U32.AND P0, PT, R4, R14, PT ;  /* 0x0000000e0400720c */ /* 0x000fe20003f04070 */
[----:B------:R-:W-:-:S05]  /*4aa0*/  @!P1 IMAD.IADD R2, R2, 0x1, -R4 ;  /* 0x0000000102029824 */ /* 0x000fca00078e0a04 */
[----:B------:R-:W-:-:S05]  /*4ab0*/  ISETP.GT.U32.AND P1, PT, R4, R2, PT ;  /* 0x000000020400720c */ /* 0x000fca0003f24070 */
[--C-:B------:R-:W-:Y:S01]  /*4ac0*/  @!P5 IMAD.IADD R17, R17, 0x1, -R4.reuse ;  /* 0x000000011111d824 */ /* 0x100fe200078e0a04 */
[----:B------:R-:W-:Y:S01]  /*4ad0*/  ISETP.GT.U32.AND P5, PT, R4, R13, PT ;  /* 0x0000000d0400720c */ /* 0x000fe20003fa4070 */
[----:B------:R-:W-:-:S05]  /*4ae0*/  @!P0 IMAD.IADD R14, R14, 0x1, -R4 ;  /* 0x000000010e0e8824 */ /* 0x000fca00078e0a04 */
[----:B------:R-:W-:Y:S01]  /*4af0*/  ISETP.GT.U32.AND P0, PT, R4, R14, PT ;  /* 0x0000000e0400720c */ /* 0x000fe20003f04070 */
[----:B------:R-:W-:Y:S01]  /*4b00*/  @!P1 IMAD.IADD R2, R2, 0x1, -R4 ;  /* 0x0000000102029824 */ /* 0x000fe200078e0a04 */
[----:B------:R-:W-:-:S05]  /*4b10*/  ISETP.GT.U32.AND P1, PT, R4, R19, PT ;  /* 0x000000130400720c */ /* 0x000fca0003f24070 */
[----:B------:R-:W-:Y:S01]  /*4b20*/  @!P5 IMAD.IADD R13, R13, 0x1, -R4 ;  /* 0x000000010d0dd824 */ /* 0x000fe200078e0a04 */
[----:B------:R-:W-:-:S04]  /*4b30*/  ISETP.GT.U32.AND P6, PT, R4, R3, PT ;  /* 0x000000030400720c */ /* 0x000fc80003fc4070 */
[----:B------:R-:W-:Y:S01]  /*4b40*/  ISETP.GT.U32.AND P5, PT, R4, R13, PT ;  /* 0x0000000d0400720c */ /* 0x000fe20003fa4070 */
[--C-:B------:R-:W-:Y:S01]  /*4b50*/  @!P0 IMAD.IADD R14, R14, 0x1, -R4.reuse ;  /* 0x000000010e0e8824 */ /* 0x100fe200078e0a04 */
[----:B------:R-:W-:Y:S02]  /*4b60*/  ISETP.GT.U32.AND P0, PT, R4, R8, PT ;  /* 0x000000080400720c */ /* 0x000fe40003f04070 */
[C-C-:B------:R-:W-:Y:S01]  /*4b70*/  LOP3.LUT R86, R0.reuse, 0x11, R7.reuse, 0xfe, !PT ;  /* 0x0000001100567812 */ /* 0x140fe200078efe07 */
[--C-:B------:R-:W-:Y:S01]  /*4b80*/  @!P1 IMAD.IADD R19, R19, 0x1, -R4.reuse ;  /* 0x0000000113139824 */ /* 0x100fe200078e0a04 */
[C-C-:B------:R-:W-:Y:S02]  /*4b90*/  LOP3.LUT R23, R0.reuse, 0x13, R7.reuse, 0xfe, !PT ;  /* 0x0000001300177812 */ /* 0x140fe400078efe07 */
[----:B------:R-:W-:Y:S01]  /*4ba0*/  IABS R48, R86 ;  /* 0x0000005600307213 */ /* 0x000fe20000000000 */
[----:B------:R-:W-:Y:S01]  /*4bb0*/  @!P6 IMAD.IADD R3, R3, 0x1, -R4 ;  /* 0x000000010303e824 */ /* 0x000fe200078e0a04 */
[----:B------:R-:W-:-:S03]  /*4bc0*/  LOP3.LUT R87, R0, 0x12, R7, 0xfe, !PT ;  /* 0x0000001200577812 */ /* 0x000fc600078efe07 */
[--C-:B------:R-:W-:Y:S01]  /*4bd0*/  @!P5 IMAD.IADD R13, R13, 0x1, -R4.reuse ;  /* 0x000000010d0dd824 */ /* 0x100fe200078e0a04 */
[----:B------:R-:W-:Y:S01]  /*4be0*/  ISETP.GT.U32.AND P5, PT, R4, R38, PT ;  /* 0x000000260400720c */ /* 0x000fe20003fa4070 */
[----:B------:R-:W-:Y:S01]  /*4bf0*/  @!P0 IMAD.IADD R8, R8, 0x1, -R4 ;  /* 0x0000000108088824 */ /* 0x000fe200078e0a04 */
[----:B------:R-:W-:Y:S01]  /*4c00*/  IABS R46, R23 ;  /* 0x00000017002e7213 */ /* 0x000fe20000000000 */
[C---:B------:R-:W-:Y:S01]  /*4c10*/  IMAD.HI.U32 R23, R5.reuse, R48, RZ ;  /* 0x0000003005177227 */ /* 0x040fe200078e00ff */
[C---:B------:R-:W-:Y:S02]  /*4c20*/  ISETP.GT.U32.AND P1, PT, R4.reuse, R19, PT ;  /* 0x000000130400720c */ /* 0x040fe40003f24070 */
[----:B------:R-:W-:Y:S02]  /*4c30*/  IABS R47, R87 ;  /* 0x00000057002f7213 */ /* 0x000fe40000000000 */
[----:B------:R-:W-:Y:S01]  /*4c40*/  ISETP.GT.U32.AND P6, PT, R4, R3, PT ;  /* 0x000000030400720c */ /* 0x000fe20003fc4070 */
[----:B------:R-:W-:Y:S01]  /*4c50*/  IMAD.MOV R23, RZ, RZ, -R23 ;  /* 0x000000ffff177224 */ /* 0x000fe200078e0a17 */
[----:B------:R-:W-:Y:S01]  /*4c60*/  LOP3.LUT R88, R0, 0x14, R7, 0xfe, !PT ;  /* 0x0000001400587812 */ /* 0x000fe200078efe07 */
[----:B0-----:R-:W-:Y:S01]  /*4c70*/  IMAD.HI.U32 R24, R5, R47, RZ ;  /* 0x0000002f05187227 */ /* 0x001fe200078e00ff */
[----:B------:R-:W-:-:S03]  /*4c80*/  ISETP.GT.U32.AND P0, PT, R4, R8, PT ;  /* 0x000000080400720c */ /* 0x000fc60003f04070 */
[----:B------:R-:W-:Y:S01]  /*4c90*/  IMAD.HI.U32 R25, R5, R46, RZ ;  /* 0x0000002e05197227 */ /* 0x000fe200078e00ff */
[----:B------:R-:W-:-:S03]  /*4ca0*/  IABS R56, R88 ;  /* 0x0000005800387213 */ /* 0x000fc60000000000 */
[----:B------:R-:W-:Y:S02]  /*4cb0*/  IMAD R48, R4, R23, R48 ;  /* 0x0000001704307224 */ /* 0x000fe400078e0230 */
[----:B------:R-:W-:Y:S02]  /*4cc0*/  @!P5 IMAD.IADD R38, R38, 0x1, -R4 ;  /* 0x000000012626d824 */ /* 0x000fe400078e0a04 */
[----:B------:R-:W-:Y:S02]  /*4cd0*/  IMAD.MOV R23, RZ, RZ, -R24 ;  /* 0x000000ffff177224 */ /* 0x000fe400078e0a18 */
[----:B------:R-:W-:Y:S01]  /*4ce0*/  IMAD.MOV R24, RZ, RZ, -R25 ;  /* 0x000000ffff187224 */ /* 0x000fe200078e0a19 */
[C---:B------:R-:W-:Y:S01]  /*4cf0*/  ISETP.GT.U32.AND P5, PT, R4.reuse, R38, PT ;  /* 0x000000260400720c */ /* 0x040fe20003fa4070 */
[----:B------:R-:W-:Y:S01]  /*4d00*/  @!P1 IMAD.IADD R19, R19, 0x1, -R4 ;  /* 0x0000000113139824 */ /* 0x000fe200078e0a04 */
[C---:B------:R-:W-:Y:S01]  /*4d10*/  ISETP.GT.U32.AND P1, PT, R4.reuse, R15, PT ;  /* 0x0000000f0400720c */ /* 0x040fe20003f24070 */
[----:B------:R-:W-:-:S02]  /*4d20*/  IMAD R47, R4, R23, R47 ;  /* 0x00000017042f7224 */ /* 0x000fc400078e022f */
[----:B------:R-:W-:Y:S01]  /*4d30*/  @!P6 IMAD.IADD R3, R3, 0x1, -R4 ;  /* 0x000000010303e824 */ /* 0x000fe200078e0a04 */
[C---:B------:R-:W-:Y:S01]  /*4d40*/  ISETP.GT.U32.AND P6, PT, R4.reuse, R20, PT ;  /* 0x000000140400720c */ /* 0x040fe20003fc4070 */
[----:B------:R-:W-:Y:S02]  /*4d50*/  IMAD R46, R4, R24, R46 ;  /* 0x00000018042e7224 */ /* 0x000fe400078e022e */
[----:B------:R-:W-:-:S04]  /*4d60*/  IMAD.HI.U32 R23, R5, R56, RZ ;  /* 0x0000003805177227 */ /* 0x000fc800078e00ff */
[----:B------:R-:W-:Y:S02]  /*4d70*/  IMAD.MOV R23, RZ, RZ, -R23 ;  /* 0x000000ffff177224 */ /* 0x000fe400078e0a17 */
[----:B------:R-:W-:Y:S01]  /*4d80*/  @!P0 IMAD.IADD R8, R8, 0x1, -R4 ;  /* 0x0000000108088824 */ /* 0x000fe200078e0a04 */
[C---:B------:R-:W-:Y:S01]  /*4d90*/  ISETP.GT.U32.AND P0, PT, R4.reuse, R46, PT ;  /* 0x0000002e0400720c */ /* 0x040fe20003f04070 */
[----:B------:R-:W-:Y:S02]  /*4da0*/  IMAD R56, R4, R23, R56 ;  /* 0x0000001704387224 */ /* 0x000fe400078e0238 */
[--C-:B------:R-:W-:Y:S02]  /*4db0*/  @!P1 IMAD.IADD R15, R15, 0x1, -R4.reuse ;  /* 0x000000010f0f9824 */ /* 0x100fe400078e0a04 */
[--C-:B------:R-:W-:Y:S01]  /*4dc0*/  @!P5 IMAD.IADD R38, R38, 0x1, -R4.reuse ;  /* 0x000000012626d824 */ /* 0x100fe200078e0a04 */
[----:B------:R-:W-:Y:S01]  /*4dd0*/  ISETP.GT.U32.AND P5, PT, R4, R56, PT ;  /* 0x000000380400720c */ /* 0x000fe20003fa4070 */
[----:B------:R-:W-:Y:S01]  /*4de0*/  @!P6 IMAD.IADD R20, R20, 0x1, -R4 ;  /* 0x000000011414e824 */ /* 0x000fe200078e0a04 */
[----:B------:R-:W-:-:S02]  /*4df0*/  LOP3.LUT R27, R0, 0x15, R7, 0xfe, !PT ;  /* 0x00000015001b7812 */ /* 0x000fc400078efe07 */
[--C-:B------:R-:W-:Y:S02]  /*4e00*/  LOP3.LUT R28, R0, 0x17, R7.reuse, 0xfe, !PT ;  /* 0x00000017001c7812 */ /* 0x100fe400078efe07 */
[----:B------:R-:W-:Y:S01]  /*4e10*/  ISETP.GT.U32.AND P1, PT, R4, R15, PT ;  /* 0x0000000f0400720c */ /* 0x000fe20003f24070 */
[----:B------:R-:W-:Y:S01]  /*4e20*/  @!P0 IMAD.IADD R46, R46, 0x1, -R4 ;  /* 0x000000012e2e8824 */ /* 0x000fe200078e0a04 */
[----:B------:R-:W-:Y:S02]  /*4e30*/  IABS R55, R27 ;  /* 0x0000001b00377213 */ /* 0x000fe40000000000 */
[----:B------:R-:W-:Y:S02]  /*4e40*/  ISETP.GT.U32.AND P6, PT, R4, R20, PT ;  /* 0x000000140400720c */ /* 0x000fe40003fc4070 */
[----:B------:R-:W-:Y:S01]  /*4e50*/  IABS R61, R28 ;  /* 0x0000001c003d7213 */ /* 0x000fe20000000000 */
[----:B------:R-:W-:Y:S01]  /*4e60*/  STL [R1+0x580], R41 ;  /* 0x0005802901007387 */ /* 0x000fe20000100800 */
[----:B------:R-:W-:Y:S01]  /*4e70*/  IMAD.HI.U32 R24, R5, R55, RZ ;  /* 0x0000003705187227 */ /* 0x000fe200078e00ff */
[----:B------:R-:W-:-:S02]  /*4e80*/  LOP3.LUT R27, R0, 0x18, R7, 0xfe, !PT ;  /* 0x00000018001b7812 */ /* 0x000fc400078efe07 */
[----:B------:R-:W-:Y:S01]  /*4e90*/  STL [R1+0x574], R45 ;  /* 0x0005742d01007387 */ /* 0x000fe20000100800 */
[----:B------:R-:W-:Y:S01]  /*4ea0*/  ISETP.GT.U32.AND P0, PT, R4, R46, PT ;  /* 0x0000002e0400720c */ /* 0x000fe20003f04070 */
[----:B------:R-:W-:Y:S02]  /*4eb0*/  IMAD.HI.U32 R23, R5, R61, RZ ;  /* 0x0000003d05177227 */ /* 0x000fe400078e00ff */
[----:B------:R-:W-:Y:S01]  /*4ec0*/  STL [R1+0x57c], R42 ;  /* 0x00057c2a01007387 */ /* 0x000fe20000100800 */
[----:B------:R-:W-:Y:S01]  /*4ed0*/  IABS R85, R27 ;  /* 0x0000001b00557213 */ /* 0x000fe20000000000 */
[----:B------:R-:W-:Y:S02]  /*4ee0*/  @!P5 IMAD.IADD R56, R56, 0x1, -R4 ;  /* 0x000000013838d824 */ /* 0x000fe400078e0a04 */
[----:B------:R-:W-:Y:S01]  /*4ef0*/  STL [R1+0x538], R35 ;  /* 0x0005382301007387 */ /* 0x000fe20000100800 */
[----:B------:R-:W-:-:S03]  /*4f00*/  IMAD.MOV R24, RZ, RZ, -R24 ;  /* 0x000000ffff187224 */ /* 0x000fc600078e0a18 */
[----:B------:R-:W-:Y:S01]  /*4f10*/  STL [R1+0x534], R36 ;  /* 0x0005342401007387 */ /* 0x000fe20000100800 */
[----:B------:R-:W-:Y:S01]  /*4f20*/  IMAD.MOV R23, RZ, RZ, -R23 ;  /* 0x000000ffff177224 */ /* 0x000fe200078e0a17 */
[C---:B------:R-:W-:Y:S01]  /*4f30*/  ISETP.GT.U32.AND P5, PT, R4.reuse, R56, PT ;  /* 0x000000380400720c */ /* 0x040fe20003fa4070 */
[--C-:B------:R-:W-:Y:S01]  /*4f40*/  @!P1 IMAD.IADD R15, R15, 0x1, -R4.reuse ;  /* 0x000000010f0f9824 */ /* 0x100fe200078e0a04 */
[C---:B------:R-:W-:Y:S01]  /*4f50*/  ISETP.GT.U32.AND P1, PT, R4.reuse, R11, PT ;  /* 0x0000000b0400720c */ /* 0x040fe20003f24070 */
[----:B------:R-:W-:Y:S02]  /*4f60*/  IMAD R55, R4, R24, R55 ;  /* 0x0000001804377224 */ /* 0x000fe400078e0237 */
[----:B------:R-:W-:Y:S01]  /*4f70*/  @!P6 IMAD.IADD R20, R20, 0x1, -R4 ;  /* 0x000000011414e824 */ /* 0x000fe200078e0a04 */
[----:B------:R-:W-:Y:S01]  /*4f80*/  ISETP.GT.U32.AND P6, PT, R4, R16, PT ;  /* 0x000000100400720c */ /* 0x000fe20003fc4070 */
[----:B------:R-:W-:-:S04]  /*4f90*/  IMAD.HI.U32 R24, R5, R85, RZ ;  /* 0x0000005505187227 */ /* 0x000fc800078e00ff */
[----:B------:R-:W-:Y:S02]  /*4fa0*/  IMAD R61, R4, R23, R61 ;  /* 0x00000017043d7224 */ /* 0x000fe400078e023d */
[----:B------:R-:W-:Y:S02]  /*4fb0*/  IMAD.MOV R23, RZ, RZ, -R24 ;  /* 0x000000ffff177224 */ /* 0x000fe400078e0a18 */
[--C-:B------:R-:W-:Y:S01]  /*4fc0*/  @!P0 IMAD.IADD R46, R46, 0x1, -R4.reuse ;  /* 0x000000012e2e8824 */ /* 0x100fe200078e0a04 */
[C---:B------:R-:W-:Y:S01]  /*4fd0*/  ISETP.GT.U32.AND P0, PT, R4.reuse, R61, PT ;  /* 0x0000003d0400720c */ /* 0x040fe20003f04070 */
[----:B------:R-:W-:Y:S01]  /*4fe0*/  IMAD R85, R4, R23, R85 ;  /* 0x0000001704557224 */ /* 0x000fe200078e0255 */
[----:B------:R-:W-:Y:S01]  /*4ff0*/  LOP3.LUT R28, R0, 0x1a, R7, 0xfe, !PT ;  /* 0x0000001a001c7812 */ /* 0x000fe200078efe07 */
[--C-:B------:R-:W-:Y:S02]  /*5000*/  @!P1 IMAD.IADD R11, R11, 0x1, -R4.reuse ;  /* 0x000000010b0b9824 */ /* 0x100fe400078e0a04 */
[--C-:B------:R-:W-:Y:S01]  /*5010*/  @!P5 IMAD.IADD R56, R56, 0x1, -R4.reuse ;  /* 0x000000013838d824 */ /* 0x100fe200078e0a04 */
[----:B------:R-:W-:Y:S01]  /*5020*/  ISETP.GT.U32.AND P5, PT, R4, R85, PT ;  /* 0x000000550400720c */ /* 0x000fe20003fa4070 */
[----:B------:R-:W-:Y:S01]  /*5030*/  @!P6 IMAD.IADD R16, R16, 0x1, -R4 ;  /* 0x000000011010e824 */ /* 0x000fe200078e0a04 */
[----:B------:R-:W-:-:S02]  /*5040*/  IABS R83, R28 ;  /* 0x0000001c00537213 */ /* 0x000fc40000000000 */
[----:B------:R-:W-:Y:S02]  /*5050*/  LOP3.LUT R27, R0, 0x1b, R7, 0xfe, !PT ;  /* 0x0000001b001b7812 */ /* 0x000fe400078efe07 */
[C---:B------:R-:W-:Y:S01]  /*5060*/  ISETP.GT.U32.AND P1, PT, R4.reuse, R11, PT ;  /* 0x0000000b0400720c */ /* 0x040fe20003f24070 */
[--C-:B------:R-:W-:Y:S01]  /*5070*/  @!P0 IMAD.IADD R61, R61, 0x1, -R4.reuse ;  /* 0x000000013d3d8824 */ /* 0x100fe200078e0a04 */
[C---:B------:R-:W-:Y:S01]  /*5080*/  ISETP.GT.U32.AND P6, PT, R4.reuse, R16, PT ;  /* 0x000000100400720c */ /* 0x040fe20003fc4070 */
[----:B------:R-:W-:Y:S01]  /*5090*/  IMAD.HI.U32 R23, R5, R83, RZ ;  /* 0x0000005305177227 */ /* 0x000fe200078e00ff */
[----:B------:R-:W-:Y:S02]  /*50a0*/  IABS R82, R27 ;  /* 0x0000001b00527213 */ /* 0x000fe40000000000 */
[----:B------:R-:W-:Y:S01]  /*50b0*/  ISETP.GT.U32.AND P0, PT, R4, R61, PT ;  /* 0x0000003d0400720c */ /* 0x000fe20003f04070 */
[----:B------:R-:W-:Y:S02]  /*50c0*/  IMAD.MOV R23, RZ, RZ, -R23 ;  /* 0x000000ffff177224 */ /* 0x000fe400078e0a17 */
[----:B------:R-:W-:Y:S01]  /*50d0*/  @!P5 IMAD.IADD R85, R85, 0x1, -R4 ;  /* 0x000000015555d824 */ /* 0x000fe200078e0a04 */
[----:B--2---:R-:W-:Y:S04]  /*50e0*/  STL [R1+0x228], R43 ;  /* 0x0002282b01007387 */ /* 0x004fe80000100800 */
[----:B---3--:R-:W-:Y:S04]  /*50f0*/  STL [R1+0x238], R40 ;  /* 0x0002382801007387 */ /* 0x008fe80000100800 */
[----:B----4-:R0:W-:Y:S02]  /*5100*/  STL [R1+0x224], R26 ;  /* 0x0002241a01007387 */ /* 0x0101e40000100800 */
[----:B0-----:R-:W-:-:S04]  /*5110*/  LOP3.LUT R26, R0, 0x16, R7, 0xfe, !PT ;  /* 0x00000016001a7812 */ /* 0x001fc800078efe07 */
[----:B------:R-:W-:Y:S02]  /*5120*/  IABS R54, R26 ;  /* 0x0000001a00367213 */ /* 0x000fe40000000000 */
[----:B------:R-:W-:-:S03]  /*5130*/  LOP3.LUT R26, R0, 0x19, R7, 0xfe, !PT ;  /* 0x00000019001a7812 */ /* 0x000fc600078efe07 */
[----:B------:R-:W-:Y:S01]  /*5140*/  IMAD.HI.U32 R25, R5, R54, RZ ;  /* 0x0000003605197227 */ /* 0x000fe200078e00ff */
[----:B------:R-:W-:-:S03]  /*5150*/  IABS R84, R26 ;  /* 0x0000001a00547213 */ /* 0x000fc60000000000 */
[----:B------:R-:W-:-:S04]  /*5160*/  IMAD.MOV R25, RZ, RZ, -R25 ;  /* 0x000000ffff197224 */ /* 0x000fc800078e0a19 */
[----:B------:R-:W-:Y:S02]  /*5170*/  IMAD R54, R4, R25, R54 ;  /* 0x0000001904367224 */ /* 0x000fe400078e0236 */
[----:B------:R-:W-:-:S04]  /*5180*/  IMAD.HI.U32 R25, R5, R84, RZ ;  /* 0x0000005405197227 */ /* 0x000fc800078e00ff */
[----:B------:R-:W-:Y:S01]  /*5190*/  IMAD.MOV R24, RZ, RZ, -R25 ;  /* 0x000000ffff187224 */ /* 0x000fe200078e0a19 */
[----:B------:R-:W-:-:S03]  /*51a0*/  LOP3.LUT R26, R0, 0x1c, R7, 0xfe, !PT ;  /* 0x0000001c001a7812 */ /* 0x000fc600078efe07 */
[----:B------:R-:W-:Y:S02]  /*51b0*/  IMAD R84, R4, R24, R84 ;  /* 0x0000001804547224 */ /* 0x000fe400078e0254 */
[----:B------:R-:W-:Y:S01]  /*51c0*/  IMAD.HI.U32 R24, R5, R82, RZ ;  /* 0x0000005205187227 */ /* 0x000fe200078e00ff */
[----:B------:R-:W-:-:S03]  /*51d0*/  IABS R81, R26 ;  /* 0x0000001a00517213 */ /* 0x000fc60000000000 */
[C---:B------:R-:W-:Y:S02]  /*51e0*/  IMAD R83, R4.reuse, R23, R83 ;  /* 0x0000001704537224 */ /* 0x040fe400078e0253 */
[----:B------:R-:W-:Y:S01]  /*51f0*/  IMAD.MOV R23, RZ, RZ, -R24 ;  /* 0x000000ffff177224 */ /* 0x000fe200078e0a18 */
[C---:B------:R-:W-:Y:S01]  /*5200*/  ISETP.GT.U32.AND P5, PT, R4.reuse, R85, PT ;  /* 0x000000550400720c */ /* 0x040fe20003fa4070 */
[--C-:B------:R-:W-:Y:S01]  /*5210*/  @!P1 IMAD.IADD R11, R11, 0x1, -R4.reuse ;  /* 0x000000010b0b9824 */ /* 0x100fe200078e0a04 */
[----:B------:R-:W-:Y:S01]  /*5220*/  ISETP.GT.U32.AND P1, PT, R4, R47, PT ;  /* 0x0000002f0400720c */ /* 0x000fe20003f24070 */
[----:B------:R-:W-:Y:S01]  /*5230*/  @!P6 IMAD.IADD R16, R16, 0x1, -R4 ;  /* 0x000000011010e824 */ /* 0x000fe200078e0a04 */
[----:B------:R-:W-:Y:S01]  /*5240*/  ISETP.GT.U32.AND P6, PT, R4, R12, PT ;  /* 0x0000000c0400720c */ /* 0x000fe20003fc4070 */
[----:B------:R-:W-:-:S04]  /*5250*/  IMAD.HI.U32 R25, R5, R81, RZ ;  /* 0x0000005105197227 */ /* 0x000fc800078e00ff */
[C---:B------:R-:W-:Y:S02]  /*5260*/  IMAD R82, R4.reuse, R23, R82 ;  /* 0x0000001704527224 */ /* 0x040fe400078e0252 */
[----:B------:R-:W-:Y:S02]  /*5270*/  IMAD.MOV R24, RZ, RZ, -R25 ;  /* 0x000000ffff187224 */ /* 0x000fe400078e0a19 */
[--C-:B------:R-:W-:Y:S01]  /*5280*/  @!P0 IMAD.IADD R61, R61, 0x1, -R4.reuse ;  /* 0x000000013d3d8824 */ /* 0x100fe200078e0a04 */
[C---:B------:R-:W-:Y:S01]  /*5290*/  ISETP.GT.U32.AND P0, PT, R4.reuse, R82, PT ;  /* 0x000000520400720c */ /* 0x040fe20003f04070 */
[----:B------:R-:W-:Y:S01]  /*52a0*/  IMAD R81, R4, R24, R81 ;  /* 0x0000001804517224 */ /* 0x000fe200078e0251 */
[----:B------:R-:W-:Y:S01]  /*52b0*/  LOP3.LUT R28, R0, 0x1d, R7, 0xfe, !PT ;  /* 0x0000001d001c7812 */ /* 0x000fe200078efe07 */
[--C-:B------:R-:W-:Y:S02]  /*52c0*/  @!P1 IMAD.IADD R47, R47, 0x1, -R4.reuse ;  /* 0x000000012f2f9824 */ /* 0x100fe400078e0a04 */
[--C-:B------:R-:W-:Y:S01]  /*52d0*/  @!P5 IMAD.IADD R85, R85, 0x1, -R4.reuse ;  /* 0x000000015555d824 */ /* 0x100fe200078e0a04 */
[----:B------:R-:W-:Y:S01]  /*52e0*/  IABS R80, R28 ;  /* 0x0000001c00507213 */ /* 0x000fe20000000000 */
[----:B------:R-:W-:Y:S01]  /*52f0*/  @!P6 IMAD.IADD R12, R12, 0x1, -R4 ;  /* 0x000000010c0ce824 */ /* 0x000fe200078e0a04 */
[----:B------:R-:W-:-:S02]  /*5300*/  ISETP.GT.U32.AND P5, PT, R4, R81, PT ;  /* 0x000000510400720c */ /* 0x000fc40003fa4070 */
[C-C-:B------:R-:W-:Y:S02]  /*5310*/  LOP3.LUT R27, R0.reuse, 0x1e, R7.reuse, 0xfe, !PT ;  /* 0x0000001e001b7812 */ /* 0x140fe400078efe07 */
[----:B------:R-:W-:Y:S01]  /*5320*/  LOP3.LUT R26, R0, 0x1f, R7, 0xfe, !PT ;  /* 0x0000001f001a7812 */ /* 0x000fe200078efe07 */
[C---:B------:R-:W-:Y:S01]  /*5330*/  IMAD.HI.U32 R23, R5.reuse, R80, RZ ;  /* 0x0000005005177227 */ /* 0x040fe200078e00ff */
[C---:B------:R-:W-:Y:S02]  /*5340*/  ISETP.GT.U32.AND P1, PT, R4.reuse, R47, PT ;  /* 0x0000002f0400720c */ /* 0x040fe40003f24070 */
[----:B------:R-:W-:Y:S01]  /*5350*/  ISETP.GT.U32.AND P6, PT, R4, R12, PT ;  /* 0x0000000c0400720c */ /* 0x000fe20003fc4070 */
[----:B------:R-:W-:Y:S01]  /*5360*/  @!P0 IMAD.IADD R82, R82, 0x1, -R4 ;  /* 0x0000000152528824 */ /* 0x000fe200078e0a04 */
[----:B------:R-:W-:Y:S02]  /*5370*/  IABS R79, R27 ;  /* 0x0000001b004f7213 */ /* 0x000fe40000000000 */
[----:B------:R-:W-:Y:S01]  /*5380*/  IABS R78, R26 ;  /* 0x0000001a004e7213 */ /* 0x000fe20000000000 */
[----:B------:R-:W-:Y:S01]  /*5390*/  IMAD.MOV R23, RZ, RZ, -R23 ;  /* 0x000000ffff177224 */ /* 0x000fe200078e0a17 */
[----:B------:R-:W-:Y:S01]  /*53a0*/  LOP3.LUT R28, R0, 0x20, R7, 0xfe, !PT ;  /* 0x00000020001c7812 */ /* 0x000fe200078efe07 */
[----:B------:R-:W-:Y:S01]  /*53b0*/  IMAD.HI.U32 R25, R5, R79, RZ ;  /* 0x0000004f05197227 */ /* 0x000fe200078e00ff */
[----:B------:R-:W-:-:S03]  /*53c0*/  ISETP.GT.U32.AND P0, PT, R4, R82, PT ;  /* 0x000000520400720c */ /* 0x000fc60003f04070 */
[----:B------:R-:W-:Y:S01]  /*53d0*/  IMAD.HI.U32 R24, R5, R78, RZ ;  /* 0x0000004e05187227 */ /* 0x000fe200078e00ff */
[----:B------:R-:W-:-:S03]  /*53e0*/  IABS R77, R28 ;  /* 0x0000001c004d7213 */ /* 0x000fc60000000000 */
[C---:B------:R-:W-:Y:S02]  /*53f0*/  IMAD R80, R4.reuse, R23, R80 ;  /* 0x0000001704507224 */ /* 0x040fe400078e0250 */
[----:B------:R-:W-:Y:S02]  /*5400*/  @!P5 IMAD.IADD R81, R81, 0x1, -R4 ;  /* 0x000000015151d824 */ /* 0x000fe400078e0a04 */
[----:B------:R-:W-:Y:S02]  /*5410*/  IMAD.MOV R23, RZ, RZ, -R25 ;  /* 0x000000ffff177224 */ /* 0x000fe400078e0a19 */
[----:B------:R-:W-:Y:S01]  /*5420*/  IMAD.MOV R24, RZ, RZ, -R24 ;  /* 0x000000ffff187224 */ /* 0x000fe200078e0a18 */
[C---:B------:R-:W-:Y:S01]  /*5430*/  ISETP.GT.U32.AND P5, PT, R4.reuse, R81, PT ;  /* 0x000000510400720c */ /* 0x040fe20003fa4070 */
[--C-:B------:R-:W-:Y:S01]  /*5440*/  @!P1 IMAD.IADD R47, R47, 0x1, -R4.reuse ;  /* 0x000000012f2f9824 */ /* 0x100fe200078e0a04 */
[----:B------:R-:W-:Y:S01]  /*5450*/  ISETP.GT.U32.AND P1, PT, R4, R54, PT ;  /* 0x000000360400720c */ /* 0x000fe20003f24070 */
[----:B------:R-:W-:Y:S01]  /*5460*/  @!P6 IMAD.IADD R12, R12, 0x1, -R4 ;  /* 0x000000010c0ce824 */ /* 0x000fe200078e0a04 */
[C---:B------:R-:W-:Y:S01]  /*5470*/  ISETP.GT.U32.AND P6, PT, R4.reuse, R48, PT ;  /* 0x000000300400720c */ /* 0x040fe20003fc4070 */
[----:B------:R-:W-:-:S02]  /*5480*/  IMAD R79, R4, R23, R79 ;  /* 0x00000017044f7224 */ /* 0x000fc400078e024f */
[----:B------:R-:W-:Y:S02]  /*5490*/  IMAD R78, R4, R24, R78 ;  /* 0x00000018044e7224 */ /* 0x000fe400078e024e */
[----:B------:R-:W-:Y:S01]  /*54a0*/  IMAD.HI.U32 R23, R5, R77, RZ ;  /* 0x0000004d05177227 */ /* 0x000fe200078e00ff */
[----:B------:R-:W-:-:S03]  /*54b0*/  LOP3.LUT R27, R0, 0x21, R7, 0xfe, !PT ;  /* 0x00000021001b7812 */ /* 0x000fc600078efe07 */
[----:B------:R-:W-:Y:S02]  /*54c0*/  IMAD.MOV R23, RZ, RZ, -R23 ;  /* 0x000000ffff177224 */ /* 0x000fe400078e0a17 */
[--C-:B------:R-:W-:Y:S01]  /*54d0*/  @!P0 IMAD.IADD R82, R82, 0x1, -R4.reuse ;  /* 0x0000000152528824 */ /* 0x100fe200078e0a04 */
[C---:B------:R-:W-:Y:S01]  /*54e0*/  ISETP.GT.U32.AND P0, PT, R4.reuse, R78, PT ;  /* 0x0000004e0400720c */ /* 0x040fe20003f04070 */
[----:B------:R-:W-:Y:S01]  /*54f0*/  IMAD R77, R4, R23, R77 ;  /* 0x00000017044d7224 */ /* 0x000fe200078e024d */
[----:B------:R-:W-:Y:S01]  /*5500*/  IABS R76, R27 ;  /* 0x0000001b004c7213 */ /* 0x000fe20000000000 */
[--C-:B------:R-:W-:Y:S02]  /*5510*/  @!P1 IMAD.IADD R54, R54, 0x1, -R4.reuse ;  /* 0x0000000136369824 */ /* 0x100fe400078e0a04 */
[--C-:B------:R-:W-:Y:S01]  /*5520*/  @!P5 IMAD.IADD R81, R81, 0x1, -R4.reuse ;  /* 0x000000015151d824 */ /* 0x100fe200078e0a04 */
[----:B------:R-:W-:Y:S01]  /*5530*/  ISETP.GT.U32.AND P5, PT, R4, R77, PT ;  /* 0x0000004d0400720c */ /* 0x000fe20003fa4070 */
[----:B------:R-:W-:Y:S01]  /*5540*/  @!P6 IMAD.IADD R48, R48, 0x1, -R4 ;  /* 0x000000013030e824 */ /* 0x000fe200078e0a04 */
[C-C-:B------:R-:W-:Y:S01]  /*5550*/  LOP3.LUT R26, R0.reuse, 0x22, R7.reuse, 0xfe, !PT ;  /* 0x00000022001a7812 */ /* 0x140fe200078efe07 */
[----:B------:R-:W-:Y:S01]  /*5560*/  IMAD.HI.U32 R25, R5, R76, RZ ;  /* 0x0000004c05197227 */ /* 0x000fe200078e00ff */
[----:B------:R-:W-:-:S02]  /*5570*/  LOP3.LUT R28, R0, 0x23, R7, 0xfe, !PT ;  /* 0x00000023001c7812 */ /* 0x000fc400078efe07 */
[----:B------:R-:W-:Y:S01]  /*5580*/  ISETP.GT.U32.AND P1, PT, R4, R54, PT ;  /* 0x000000360400720c */ /* 0x000fe20003f24070 */
[----:B------:R-:W-:Y:S01]  /*5590*/  @!P0 IMAD.IADD R78, R78, 0x1, -R4 ;  /* 0x000000014e4e8824 */ /* 0x000fe200078e0a04 */
[C---:B------:R-:W-:Y:S01]  /*55a0*/  ISETP.GT.U32.AND P6, PT, R4.reuse, R48, PT ;  /* 0x000000300400720c */ /* 0x040fe20003fc4070 */
[----:B------:R-:W-:Y:S01]  /*55b0*/  IMAD.MOV R23, RZ, RZ, -R25 ;  /* 0x000000ffff177224 */ /* 0x000fe200078e0a19 */
[----:B------:R-:W-:Y:S02]  /*55c0*/  IABS R75, R26 ;  /* 0x0000001a004b7213 */ /* 0x000fe40000000000 */
[----:B------:R-:W-:Y:S01]  /*55d0*/  IABS R74, R28 ;  /* 0x0000001c004a7213 */ /* 0x000fe20000000000 */
[----:B------:R-:W-:Y:S01]  /*55e0*/  IMAD R76, R4, R23, R76 ;  /* 0x00000017044c7224 */ /* 0x000fe200078e024c */
[----:B------:R-:W-:Y:S01]  /*55f0*/  LOP3.LUT R27, R0, 0x24, R7, 0xfe, !PT ;  /* 0x00000024001b7812 */ /* 0x000fe200078efe07 */
[----:B------:R-:W-:Y:S01]  /*5600*/  IMAD.HI.U32 R24, R5, R75, RZ ;  /* 0x0000004b05187227 */ /* 0x000fe200078e00ff */
[----:B------:R-:W-:-:S03]  /*5610*/  ISETP.GT.U32.AND P0, PT, R4, R78, PT ;  /* 0x0000004e0400720c */ /* 0x000fc60003f04070 */
[----:B------:R-:W-:Y:S01]  /*5620*/  IMAD.HI.U32 R23, R5, R74, RZ ;  /* 0x0000004a05177227 */ /* 0x000fe200078e00ff */
[----:B------:R-:W-:-:S03]  /*5630*/  IABS R73, R27 ;  /* 0x0000001b00497213 */ /* 0x000fc60000000000 */
[----:B------:R-:W-:Y:S02]  /*5640*/  @!P5 IMAD.IADD R77, R77, 0x1, -R4 ;  /* 0x000000014d4dd824 */ /* 0x000fe400078e0a04 */
[----:B------:R-:W-:Y:S02]  /*5650*/  IMAD.MOV R24, RZ, RZ, -R24 ;  /* 0x000000ffff187224 */ /* 0x000fe400078e0a18 */
[----:B------:R-:W-:Y:S01]  /*5660*/  IMAD.MOV R23, RZ, RZ, -R23 ;  /* 0x000000ffff177224 */ /* 0x000fe200078e0a17 */
[----:B------:R-:W-:Y:S01]  /*5670*/  ISETP.GT.U32.AND P5, PT, R4, R77, PT ;  /* 0x0000004d0400720c */ /* 0x000fe20003fa4070 */
[--C-:B------:R-:W-:Y:S01]  /*5680*/  @!P1 IMAD.IADD R54, R54, 0x1, -R4.reuse ;  /* 0x0000000136369824 */ /* 0x100fe200078e0a04 */
[----:B------:R-:W-:Y:S01]  /*5690*/  ISETP.GT.U32.AND P1, PT, R4, R83, PT ;  /* 0x000000530400720c */ /* 0x000fe20003f24070 */
[----:B------:R-:W-:Y:S01]  /*56a0*/  @!P6 IMAD.IADD R48, R48, 0x1, -R4 ;  /* 0x000000013030e824 */ /* 0x000fe200078e0a04 */
[C---:B------:R-:W-:Y:S01]  /*56b0*/  ISETP.GT.U32.AND P6, PT, R4.reuse, R55, PT ;  /* 0x000000370400720c */ /* 0x040fe20003fc4070 */
[----:B------:R-:W-:-:S02]  /*56c0*/  IMAD R75, R4, R24, R75 ;  /* 0x00000018044b7224 */ /* 0x000fc400078e024b */
[----:B------:R-:W-:-:S04]  /*56d0*/  IMAD.HI.U32 R24, R5, R73, RZ ;  /* 0x0000004905187227 */ /* 0x000fc800078e00ff */
[----:B------:R-:W-:Y:S02]  /*56e0*/  IMAD R74, R4, R23, R74 ;  /* 0x00000017044a7224 */ /* 0x000fe400078e024a */
[----:B------:R-:W-:Y:S02]  /*56f0*/  IMAD.MOV R24, RZ, RZ, -R24 ;  /* 0x000000ffff187224 */ /* 0x000fe400078e0a18 */
[--C-:B------:R-:W-:Y:S01]  /*5700*/  @!P0 IMAD.IADD R78, R78, 0x1, -R4.reuse ;  /* 0x000000014e4e8824 */ /* 0x100fe200078e0a04 */
[C---:B------:R-:W-:Y:S01]  /*5710*/  ISETP.GT.U32.AND P0, PT, R4.reuse, R74, PT ;  /* 0x0000004a0400720c */ /* 0x040fe20003f04070 */
[----:B------:R-:W-:Y:S01]  /*5720*/  IMAD R73, R4, R24, R73 ;  /* 0x0000001804497224 */ /* 0x000fe200078e0249 */
[--C-:B------:R-:W-:Y:S01]  /*5730*/  LOP3.LUT R28, R0, 0x26, R7.reuse, 0xfe, !PT ;  /* 0x00000026001c7812 */ /* 0x100fe200078efe07 */
[--C-:B------:R-:W-:Y:S02]  /*5740*/  @!P1 IMAD.IADD R83, R83, 0x1, -R4.reuse ;  /* 0x0000000153539824 */ /* 0x100fe400078e0a04 */
[--C-:B------:R-:W-:Y:S01]  /*5750*/  @!P5 IMAD.IADD R77, R77, 0x1, -R4.reuse ;  /* 0x000000014d4dd824 */ /* 0x100fe200078e0a04 */
[----:B------:R-:W-:Y:S01]  /*5760*/  ISETP.GT.U32.AND P5, PT, R4, R73, PT ;  /* 0x000000490400720c */ /* 0x000fe20003fa4070 */
[----:B------:R-:W-:Y:S01]  /*5770*/  @!P6 IMAD.IADD R55, R55, 0x1, -R4 ;  /* 0x000000013737e824 */ /* 0x000fe200078e0a04 */
[----:B------:R-:W-:-:S02]  /*5780*/  LOP3.LUT R26, R0, 0x25, R7, 0xfe, !PT ;  /* 0x00000025001a7812 */ /* 0x000fc400078efe07 */
[----:B------:R-:W-:Y:S02]  /*5790*/  IABS R71, R28 ;  /* 0x0000001c00477213 */ /* 0x000fe40000000000 */
[----:B------:R-:W-:Y:S01]  /*57a0*/  LOP3.LUT R27, R0, 0x27, R7, 0xfe, !PT ;  /* 0x00000027001b7812 */ /* 0x000fe200078efe07 */
[----:B------:R-:W-:Y:S01]  /*57b0*/  @!P0 IMAD.IADD R74, R74, 0x1, -R4 ;  /* 0x000000014a4a8824 */ /* 0x000fe200078e0a04 */
[C---:B------:R-:W-:Y:S01]  /*57c0*/  ISETP.GT.U32.AND P1, PT, R4.reuse, R83, PT ;  /* 0x000000530400720c */ /* 0x040fe20003f24070 */
[C---:B------:R-:W-:Y:S01]  /*57d0*/  IMAD.HI.U32 R23, R5.reuse, R71, RZ ;  /* 0x0000004705177227 */ /* 0x040fe200078e00ff */
[----:B------:R-:W-:Y:S02]  /*57e0*/  ISETP.GT.U32.AND P6, PT, R4, R55, PT ;  /* 0x000000370400720c */ /* 0x000fe40003fc4070 */
        /* <DEDUP_REMOVED lines=8> */
[----:B------:R-:W-:Y:S02]  /*5870*/  @!P5 IMAD.IADD R73, R73, 0x1, -R4 ;  /* 0x000000014949d824 */ /* 0x000fe400078e0a04 */
[----:B------:R-:W-:Y:S02]  /*5880*/  IMAD.MOV R25, RZ, RZ, -R25 ;  /* 0x000000ffff197224 */ /* 0x000fe400078e0a19 */
[C---:B------:R-:W-:Y:S02]  /*5890*/  IMAD R71, R4.reuse, R23, R71 ;  /* 0x0000001704477224 */ /* 0x040fe400078e0247 */
[----:B------:R-:W-:Y:S01]  /*58a0*/  IMAD.MOV R23, RZ, RZ, -R24 ;  /* 0x000000ffff177224 */ /* 0x000fe200078e0a18 */
[C---:B------:R-:W-:Y:S01]  /*58b0*/  ISETP.GT.U32.AND P5, PT, R4.reuse, R73, PT ;  /* 0x000000490400720c */ /* 0x040fe20003fa4070 */
[--C-:B------:R-:W-:Y:S01]  /*58c0*/  @!P1 IMAD.IADD R83, R83, 0x1, -R4.reuse ;  /* 0x0000000153539824 */ /* 0x100fe200078e0a04 */
[C---:B------:R-:W-:Y:S01]  /*58d0*/  ISETP.GT.U32.AND P1, PT, R4.reuse, R79, PT ;  /* 0x0000004f0400720c */ /* 0x040fe20003f24070 */
        /* <DEDUP_REMOVED lines=15> */
[--C-:B------:R-:W-:Y:S02]  /*59d0*/  LOP3.LUT R27, R0, 0x2a, R7.reuse, 0xfe, !PT ;  /* 0x0000002a001b7812 */ /* 0x100fe400078efe07 */
[----:B------:R-:W-:Y:S01]  /*59e0*/  ISETP.GT.U32.AND P1, PT, R4, R79, PT ;  /* 0x0000004f0400720c */ /* 0x000fe20003f24070 */
[----:B------:R-:W-:Y:S01]  /*59f0*/  @!P0 IMAD.IADD R70, R70, 0x1, -R4 ;  /* 0x0000000146468824 */ /* 0x000fe200078e0a04 */
[----:B------:R-:W-:Y:S01]  /*5a00*/  ISETP.GT.U32.AND P6, PT, R4, R84, PT ;  /* 0x000000540400720c */ /* 0x000fe20003fc4070 */
[C---:B------:R-:W-:Y:S01]  /*5a10*/  IMAD.HI.U32 R23, R5.reuse, R68, RZ ;  /* 0x0000004405177227 */ /* 0x040fe200078e00ff */
[----:B------:R-:W-:Y:S02]  /*5a20*/  IABS R67, R27 ;  /* 0x0000001b00437213 */ /* 0x000fe40000000000 */
[----:B------:R-:W-:Y:S01]  /*5a30*/  LOP3.LUT R26, R0, 0x2b, R7, 0xfe, !PT ;  /* 0x0000002b001a7812 */ /* 0x000fe200078efe07 */
[----:B------:R-:W-:Y:S01]  /*5a40*/  IMAD.MOV R23, RZ, RZ, -R23 ;  /* 0x000000ffff177224 */ /* 0x000fe200078e0a17 */
[----:B------:R-:W-:Y:S01]  /*5a50*/  ISETP.GT.U32.AND P0, PT, R4, R70, PT ;  /* 0x000000460400720c */ /* 0x000fe20003f04070 */
[----:B------:R-:W-:Y:S01]  /*5a60*/  IMAD.HI.U32 R24, R5, R67, RZ ;  /* 0x0000004305187227 */ /* 0x000fe200078e00ff */
[----:B------:R-:W-:-:S03]  /*5a70*/  IABS R66, R26 ;  /* 0x0000001a00427213 */ /* 0x000fc60000000000 */
[----:B------:R-:W-:Y:S02]  /*5a80*/  @!P5 IMAD.IADD R69, R69, 0x1, -R4 ;  /* 0x000000014545d824 */ /* 0x000fe400078e0a04 */
        /* <DEDUP_REMOVED lines=8> */
[----:B------:R-:W-:Y:S02]  /*5b10*/  IMAD R67, R4, R23, R67 ;  /* 0x0000001704437224 */ /* 0x000fe400078e0243 */
[----:B------:R-:W-:Y:S02]  /*5b20*/  IMAD.MOV R24, RZ, RZ, -R25 ;  /* 0x000000ffff187224 */ /* 0x000fe400078e0a19 */
[----:B------:R-:W-:Y:S01]  /*5b30*/  @!P0 IMAD.IADD R70, R70, 0x1, -R4 ;  /* 0x0000000146468824 */ /* 0x000fe200078e0a04 */
[C---:B------:R-:W-:Y:S01]  /*5b40*/  ISETP.GT.U32.AND P0, PT, R4.reuse, R67, PT ;  /* 0x000000430400720c */ /* 0x040fe20003f04070 */
[C---:B------:R-:W-:Y:S02]  /*5b50*/  IMAD R66, R4.reuse, R24, R66 ;  /* 0x0000001804427224 */ /* 0x040fe400078e0242 */
[--C-:B------:R-:W-:Y:S02]  /*5b60*/  @!P1 IMAD.IADD R75, R75, 0x1, -R4.reuse ;  /* 0x000000014b4b9824 */ /* 0x100fe400078e0a04 */
[--C-:B------:R-:W-:Y:S01]  /*5b70*/  @!P5 IMAD.IADD R69, R69, 0x1, -R4.reuse ;  /* 0x000000014545d824 */ /* 0x100fe200078e0a04 */
[----:B------:R-:W-:Y:S01]  /*5b80*/  ISETP.GT.U32.AND P5, PT, R4, R66, PT ;  /* 0x000000420400720c */ /* 0x000fe20003fa4070 */
[----:B------:R-:W-:Y:S01]  /*5b90*/  @!P6 IMAD.IADD R80, R80, 0x1, -R4 ;  /* 0x000000015050e824 */ /* 0x000fe200078e0a04 */
[----:B------:R-:W-:-:S02]  /*5ba0*/  LOP3.LUT R32, R0, 0x2c, R7, 0xfe, !PT ;  /* 0x0000002c00207812 */ /* 0x000fc400078efe07 */
[C---:B------:R-:W-:Y:S02]  /*5bb0*/  ISETP.GT.U32.AND P1, PT, R4.reuse, R75, PT ;  /* 0x0000004b0400720c */ /* 0x040fe40003f24070 */
[----:B------:R-:W-:Y:S01]  /*5bc0*/  ISETP.GT.U32.AND P6, PT, R4, R80, PT ;  /* 0x000000500400720c */ /* 0x000fe20003fc4070 */
[----:B------:R-:W-:Y:S01]  /*5bd0*/  @!P0 IMAD.IADD R67, R67, 0x1, -R4 ;  /* 0x0000000143438824 */ /* 0x000fe200078e0a04 */
[----:B------:R-:W-:Y:S02]  /*5be0*/  IABS R65, R32 ;  /* 0x0000002000417213 */ /* 0x000fe40000000000 */
[----:B------:R-:W-:Y:S02]  /*5bf0*/  LOP3.LUT R28, R0, 0x2d, R7, 0xfe, !PT ;  /* 0x0000002d001c7812 */ /* 0x000fe400078efe07 */
[----:B------:R-:W-:Y:S01]  /*5c00*/  ISETP.GT.U32.AND P0, PT, R4, R67, PT ;  /* 0x000000430400720c */ /* 0x000fe20003f04070 */
[----:B------:R-:W-:Y:S01]  /*5c10*/  IMAD.HI.U32 R23, R5, R65, RZ ;  /* 0x0000004105177227 */ /* 0x000fe200078e00ff */
[----:B------:R-:W-:-:S03]  /*5c20*/  IABS R64, R28 ;  /* 0x0000001c00407213 */ /* 0x000fc60000000000 */
[--C-:B------:R-:W-:Y:S01]  /*5c30*/  @!P5 IMAD.IADD R66, R66, 0x1, -R4.reuse ;  /* 0x000000014242d824 */ /* 0x100fe200078e0a04 */
[----:B------:R-:W-:Y:S01]  /*5c40*/  LOP3.LUT R27, R0, 0x2e, R7, 0xfe, !PT ;  /* 0x0000002e001b7812 */ /* 0x000fe200078efe07 */
[----:B------:R-:W-:Y:S02]  /*5c50*/  IMAD.MOV R23, RZ, RZ, -R23 ;  /* 0x000000ffff177224 */ /* 0x000fe400078e0a17 */
[--C-:B------:R-:W-:Y:S01]  /*5c60*/  @!P1 IMAD.IADD R75, R75, 0x1, -R4.reuse ;  /* 0x000000014b4b9824 */ /* 0x100fe200078e0a04 */
[----:B------:R-:W-:Y:S01]  /*5c70*/  ISETP.GT.U32.AND P1, PT, R4, R71, PT ;  /* 0x000000470400720c */ /* 0x000fe20003f24070 */
[----:B------:R-:W-:Y:S01]  /*5c80*/  @!P6 IMAD.IADD R80, R80, 0x1, -R4 ;  /* 0x000000015050e824 */ /* 0x000fe200078e0a04 */
[C---:B------:R-:W-:Y:S01]  /*5c90*/  ISETP.GT.U32.AND P5, PT, R4.reuse, R66, PT ;  /* 0x000000420400720c */ /* 0x040fe20003fa4070 */
[----:B------:R-:W-:Y:S01]  /*5ca0*/  IMAD.HI.U32 R24, R5, R64, RZ ;  /* 0x0000004005187227 */ /* 0x000fe200078e00ff */
[----:B------:R-:W-:Y:S02]  /*5cb0*/  ISETP.GT.U32.AND P6, PT, R4, R76, PT ;  /* 0x0000004c0400720c */ /* 0x000fe40003fc4070 */
[----:B------:R-:W-:Y:S01]  /*5cc0*/  LOP3.LUT R26, R0, 0x2f, R7, 0xfe, !PT ;  /* 0x0000002f001a7812 */ /* 0x000fe200078efe07 */
[C---:B------:R-:W-:Y:S01]  /*5cd0*/  IMAD R65, R4.reuse, R23, R65 ;  /* 0x0000001704417224 */ /* 0x040fe200078e0241 */
[----:B------:R-:W-:Y:S01]  /*5ce0*/  IABS R63, R27 ;  /* 0x0000001b003f7213 */ /* 0x000fe20000000000 */
[----:B------:R-:W-:Y:S01]  /*5cf0*/  IMAD.MOV R23, RZ, RZ, -R24 ;  /* 0x000000ffff177224 */ /* 0x000fe200078e0a18 */
[----:B------:R-:W-:Y:S01]  /*5d00*/  IABS R62, R26 ;  /* 0x0000001a003e7213 */ /* 0x000fe20000000000 */
[----:B------:R-:W-:Y:S01]  /*5d10*/  @!P0 IMAD.IADD R67, R67, 0x1, -R4 ;  /* 0x0000000143438824 */ /* 0x000fe200078e0a04 */
[----:B------:R-:W-:Y:S01]  /*5d20*/  ISETP.GT.U32.AND P0, PT, R4, R65, PT ;  /* 0x000000410400720c */ /* 0x000fe20003f04070 */
[----:B------:R-:W-:-:S04]  /*5d30*/  IMAD.HI.U32 R26, R5, R63, RZ ;  /* 0x0000003f051a7227 */ /* 0x000fc800078e00ff */
[----:B------:R-:W-:Y:S02]  /*5d40*/  IMAD R64, R4, R23, R64 ;  /* 0x0000001704407224 */ /* 0x000fe400078e0240 */
[----:B------:R-:W-:Y:S02]  /*5d50*/  IMAD.MOV R24, RZ, RZ, -R26 ;  /* 0x000000ffff187224 */ /* 0x000fe400078e0a1a */
[--C-:B------:R-:W-:Y:S02]  /*5d60*/  @!P1 IMAD.IADD R71, R71, 0x1, -R4.reuse ;  /* 0x0000000147479824 */ /* 0x100fe400078e0a04 */
[--C-:B------:R-:W-:Y:S01]  /*5d70*/  @!P5 IMAD.IADD R66, R66, 0x1, -R4.reuse ;  /* 0x000000014242d824 */ /* 0x100fe200078e0a04 */
[----:B------:R-:W-:Y:S01]  /*5d80*/  ISETP.GT.U32.AND P5, PT, R4, R64, PT ;  /* 0x000000400400720c */ /* 0x000fe20003fa4070 */
[--C-:B------:R-:W-:Y:S02]  /*5d90*/  @!P6 IMAD.IADD R76, R76, 0x1, -R4.reuse ;  /* 0x000000014c4ce824 */ /* 0x100fe400078e0a04 */
[C---:B------:R-:W-:Y:S01]  /*5da0*/  IMAD R63, R4.reuse, R24, R63 ;  /* 0x00000018043f7224 */ /* 0x040fe200078e023f */
[C---:B------:R-:W-:Y:S01]  /*5db0*/  ISETP.GT.U32.AND P1, PT, R4.reuse, R71, PT ;  /* 0x000000470400720c */ /* 0x040fe20003f24070 */
[----:B------:R-:W-:Y:S01]  /*5dc0*/  @!P0 IMAD.IADD R65, R65, 0x1, -R4 ;  /* 0x0000000141418824 */ /* 0x000fe200078e0a04 */
[----:B------:R-:W-:-:S02]  /*5dd0*/  ISETP.GT.U32.AND P6, PT, R4, R76, PT ;  /* 0x0000004c0400720c */ /* 0x000fc40003fc4070 */
[----:B------:R-:W-:Y:S01]  /*5de0*/  ISETP.GT.U32.AND P0, PT, R4, R63, PT ;  /* 0x0000003f0400720c */ /* 0x000fe20003f04070 */
[----:B------:R-:W-:Y:S01]  /*5df0*/  IMAD.HI.U32 R25, R5, R62, RZ ;  /* 0x0000003e05197227 */ /* 0x000fe200078e00ff */
[----:B------:R-:W-:-:S03]  /*5e00*/  LOP3.LUT R35, R0, 0x30, R7, 0xfe, !PT ;  /* 0x0000003000237812 */ /* 0x000fc600078efe07 */
[--C-:B------:R-:W-:Y:S01]  /*5e10*/  @!P5 IMAD.IADD R64, R64, 0x1, -R4.reuse ;  /* 0x000000014040d824 */ /* 0x100fe200078e0a04 */
[C---:B------:R-:W-:Y:S01]  /*5e20*/  ISETP.GT.U32.AND P5, PT, R4.reuse, R65, PT ;  /* 0x000000410400720c */ /* 0x040fe20003fa4070 */
[----:B------:R-:W-:Y:S02]  /*5e30*/  IMAD.MOV R25, RZ, RZ, -R25 ;  /* 0x000000ffff197224 */ /* 0x000fe400078e0a19 */
[--C-:B------:R-:W-:Y:S01]  /*5e40*/  @!P1 IMAD.IADD R71, R71, 0x1, -R4.reuse ;  /* 0x0000000147479824 */ /* 0x100fe200078e0a04 */
[----:B------:R-:W-:Y:S01]  /*5e50*/  ISETP.GT.U32.AND P1, PT, R4, R68, PT ;  /* 0x000000440400720c */ /* 0x000fe20003f24070 */
[--C-:B------:R-:W-:Y:S01]  /*5e60*/  @!P6 IMAD.IADD R76, R76, 0x1, -R4.reuse ;  /* 0x000000014c4ce824 */ /* 0x100fe200078e0a04 */
[----:B------:R-:W-:Y:S01]  /*5e70*/  ISETP.GT.U32.AND P6, PT, R4, R72, PT ;  /* 0x000000480400720c */ /* 0x000fe20003fc4070 */
[----:B------:R-:W-:Y:S01]  /*5e80*/  @!P0 IMAD.IADD R63, R63, 0x1, -R4 ;  /* 0x000000013f3f8824 */ /* 0x000fe200078e0a04 */
[----:B------:R-:W-:Y:S02]  /*5e90*/  LOP3.LUT R32, R0, 0x31, R7, 0xfe, !PT ;  /* 0x0000003100207812 */ /* 0x000fe400078efe07 */
[----:B------:R-:W-:Y:S01]  /*5ea0*/  IABS R60, R35 ;  /* 0x00000023003c7213 */ /* 0x000fe20000000000 */
[C---:B------:R-:W-:Y:S01]  /*5eb0*/  IMAD R62, R4.reuse, R25, R62 ;  /* 0x00000019043e7224 */ /* 0x040fe200078e023e */
[----:B------:R-:W-:Y:S01]  /*5ec0*/  IABS R59, R32 ;  /* 0x00000020003b7213 */ /* 0x000fe20000000000 */
[----:B------:R-:W-:Y:S01]  /*5ed0*/  IMAD.MOV.U32 R93, RZ, RZ, R10 ;  /* 0x000000ffff5d7224 */ /* 0x000fe200078e000a */
[----:B------:R-:W-:Y:S01]  /*5ee0*/  ISETP.GT.U32.AND P0, PT, R4, R63, PT ;  /* 0x0000003f0400720c */ /* 0x000fe20003f04070 */
[----:B------:R-:W-:-:S04]  /*5ef0*/  IMAD.HI.U32 R10, R5, R60, RZ ;  /* 0x0000003c050a7227 */ /* 0x000fc800078e00ff */
[----:B------:R-:W-:Y:S01]  /*5f00*/  @!P5 IMAD.IADD R65, R65, 0x1, -R4 ;  /* 0x000000014141d824 */ /* 0x000fe200078e0a04 */
[----:B------:R-:W-:Y:S01]  /*5f10*/  ISETP.GT.U32.AND P5, PT, R4, R62, PT ;  /* 0x0000003e0400720c */ /* 0x000fe20003fa4070 */
[----:B------:R-:W-:-:S04]  /*5f20*/  IMAD.HI.U32 R23, R5, R59, RZ ;  /* 0x0000003b05177227 */ /* 0x000fc800078e00ff */
[----:B------:R-:W-:Y:S02]  /*5f30*/  IMAD.MOV R10, RZ, RZ, -R10 ;  /* 0x000000ffff0a7224 */ /* 0x000fe400078e0a0a */
[--C-:B------:R-:W-:Y:S02]  /*5f40*/  @!P1 IMAD.IADD R68, R68, 0x1, -R4.reuse ;  /* 0x0000000144449824 */ /* 0x100fe400078e0a04 */
[----:B------:R-:W-:Y:S02]  /*5f50*/  @!P6 IMAD.IADD R72, R72, 0x1, -R4 ;  /* 0x000000014848e824 */ /* 0x000fe400078e0a04 */
[----:B------:R-:W-:Y:S02]  /*5f60*/  IMAD.MOV R23, RZ, RZ, -R23 ;  /* 0x000000ffff177224 */ /* 0x000fe400078e0a17 */
[C---:B------:R-:W-:Y:S01]  /*5f70*/  IMAD R60, R4.reuse, R10, R60 ;  /* 0x0000000a043c7224 */ /* 0x040fe200078e023c */
[C---:B------:R-:W-:Y:S01]  /*5f80*/  ISETP.GT.U32.AND P1, PT, R4.reuse, R68, PT ;  /* 0x000000440400720c */ /* 0x040fe20003f24070 */
[C---:B------:R-:W-:Y:S01]  /*5f90*/  IMAD R59, R4.reuse, R23, R59 ;  /* 0x00000017043b7224 */ /* 0x040fe200078e023b */
[C---:B------:R-:W-:Y:S01]  /*5fa0*/  ISETP.GT.U32.AND P6, PT, R4.reuse, R72, PT ;  /* 0x000000480400720c */ /* 0x040fe20003fc4070 */
[--C-:B------:R-:W-:Y:S01]  /*5fb0*/  @!P0 IMAD.IADD R63, R63, 0x1, -R4.reuse ;  /* 0x000000013f3f8824 */ /* 0x100fe200078e0a04 */
[----:B------:R-:W-:Y:S01]  /*5fc0*/  ISETP.GT.U32.AND P0, PT, R4, R60, PT ;  /* 0x0000003c0400720c */ /* 0x000fe20003f04070 */
[----:B------:R-:W-:Y:S01]  /*5fd0*/  @!P5 IMAD.IADD R62, R62, 0x1, -R4 ;  /* 0x000000013e3ed824 */ /* 0x000fe200078e0a04 */
[----:B------:R-:W-:-:S02]  /*5fe0*/  ISETP.GT.U32.AND P5, PT, R4, R59, PT ;  /* 0x0000003b0400720c */ /* 0x000fc40003fa4070 */
[C-C-:B------:R-:W-:Y:S02]  /*5ff0*/  LOP3.LUT R28, R0.reuse, 0x32, R7.reuse, 0xfe, !PT ;  /* 0x00000032001c7812 */ /* 0x140fe400078efe07 */
[----:B------:R-:W-:-:S03]  /*6000*/  LOP3.LUT R27, R0, 0x33, R7, 0xfe, !PT ;  /* 0x00000033001b7812 */ /* 0x000fc600078efe07 */
[--C-:B------:R-:W-:Y:S01]  /*6010*/  @!P1 IMAD.IADD R68, R68, 0x1, -R4.reuse ;  /* 0x0000000144449824 */ /* 0x100fe200078e0a04 */
[----:B------:R-:W-:Y:S01]  /*6020*/  ISETP.GE.AND P1, PT, R58, RZ, PT ;  /* 0x000000ff3a00720c */ /* 0x000fe20003f26270 */
[--C-:B------:R-:W-:Y:S01]  /*6030*/  @!P6 IMAD.IADD R72, R72, 0x1, -R4.reuse ;  /* 0x000000014848e824 */ /* 0x100fe200078e0a04 */
[----:B------:R-:W-:Y:S01]  /*6040*/  ISETP.GE.AND P6, PT, R57, RZ, PT ;  /* 0x000000ff3900720c */ /* 0x000fe20003fc6270 */
[----:B------:R-:W-:Y:S01]  /*6050*/  @!P0 IMAD.IADD R60, R60, 0x1, -R4 ;  /* 0x000000013c3c8824 */ /* 0x000fe200078e0a04 */
[----:B------:R-:W-:Y:S02]  /*6060*/  IABS R58, R28 ;  /* 0x0000001c003a7213 */ /* 0x000fe40000000000 */
[----:B------:R-:W-:Y:S02]  /*6070*/  IABS R57, R27 ;  /* 0x0000001b00397213 */ /* 0x000fe40000000000 */
[----:B------:R-:W-:Y:S01]  /*6080*/  LOP3.LUT R35, R0, 0x34, R7, 0xfe, !PT ;  /* 0x0000003400237812 */ /* 0x000fe200078efe07 */
[----:B------:R-:W-:Y:S01]  /*6090*/  IMAD.MOV.U32 R92, RZ, RZ, R6 ;  /* 0x000000ffff5c7224 */ /* 0x000fe200078e0006 */
[C---:B------:R-:W-:Y:S01]  /*60a0*/  ISETP.GT.U32.AND P0, PT, R4.reuse, R62, PT ;  /* 0x0000003e0400720c */ /* 0x040fe20003f04070 */
[----:B------:R-:W-:Y:S01]  /*60b0*/  @!P5 IMAD.IADD R59, R59, 0x1, -R4 ;  /* 0x000000013b3bd824 */ /* 0x000fe200078e0a04 */
[----:B------:R-:W-:Y:S01]  /*60c0*/  IABS R53, R35 ;  /* 0x0000002300357213 */ /* 0x000fe20000000000 */
[----:B------:R-:W-:Y:S01]  /*60d0*/  IMAD.HI.U32 R24, R5, R58, RZ ;  /* 0x0000003a05187227 */ /* 0x000fe200078e00ff */
[----:B------:R-:W-:-:S03]  /*60e0*/  ISETP.GT.U32.AND P5, PT, R4, R60, PT ;  /* 0x0000003c0400720c */ /* 0x000fc60003fa4070 */
[----:B------:R-:W-:-:S04]  /*60f0*/  IMAD.HI.U32 R25, R5, R57, RZ ;  /* 0x0000003905197227 */ /* 0x000fc800078e00ff */
[----:B------:R-:W-:Y:S01]  /*6100*/  @!P3 IMAD.MOV R92, RZ, RZ, -R92 ;  /* 0x000000ffff5cb224 */ /* 0x000fe200078e0a5c */
[----:B------:R-:W-:Y:S01]  /*6110*/  ISETP.GT.U32.AND P3, PT, R4, R59, PT ;  /* 0x0000003b0400720c */ /* 0x000fe20003f64070 */
[----:B------:R-:W-:Y:S02]  /*6120*/  IMAD.MOV R24, RZ, RZ, -R24 ;  /* 0x000000ffff187224 */ /* 0x000fe400078e0a18 */
[----:B------:R-:W-:Y:S02]  /*6130*/  IMAD.MOV R25, RZ, RZ, -R25 ;  /* 0x000000ffff197224 */ /* 0x000fe400078e0a19 */
[----:B------:R-:W-:-:S04]  /*6140*/  IMAD.HI.U32 R6, R5, R53, RZ ;  /* 0x0000003505067227 */ /* 0x000fc800078e00ff */
[C---:B------:R-:W-:Y:S02]  /*6150*/  IMAD R58, R4.reuse, R24, R58 ;  /* 0x00000018043a7224 */ /* 0x040fe400078e023a */
[----:B------:R-:W-:Y:S02]  /*6160*/  IMAD R57, R4, R25, R57 ;  /* 0x0000001904397224 */ /* 0x000fe400078e0239 */
[----:B------:R-:W-:Y:S02]  /*6170*/  IMAD.MOV R6, RZ, RZ, -R6 ;  /* 0x000000ffff067224 */ /* 0x000fe400078e0a06 */
[--C-:B------:R-:W-:Y:S01]  /*6180*/  @!P0 IMAD.IADD R62, R62, 0x1, -R4.reuse ;  /* 0x000000013e3e8824 */ /* 0x100fe200078e0a04 */
[C---:B------:R-:W-:Y:S01]  /*6190*/  ISETP.GT.U32.AND P0, PT, R4.reuse, R58, PT ;  /* 0x0000003a0400720c */ /* 0x040fe20003f04070 */
[----:B------:R-:W-:Y:S02]  /*61a0*/  IMAD R53, R4, R6, R53 ;  /* 0x0000000604357224 */ /* 0x000fe400078e0235 */
[--C-:B------:R-:W-:Y:S01]  /*61b0*/  @!P5 IMAD.IADD R60, R60, 0x1, -R4.reuse ;  /* 0x000000013c3cd824 */ /* 0x100fe200078e0a04 */
[C---:B------:R-:W-:Y:S01]  /*61c0*/  ISETP.GT.U32.AND P5, PT, R4.reuse, R57, PT ;  /* 0x000000390400720c */ /* 0x040fe20003fa4070 */
[----:B------:R-:W-:Y:S01]  /*61d0*/  @!P3 IMAD.IADD R59, R59, 0x1, -R4 ;  /* 0x000000013b3bb824 */ /* 0x000fe200078e0a04 */
[----:B------:R-:W-:-:S02]  /*61e0*/  ISETP.GT.U32.AND P3, PT, R4, R53, PT ;  /* 0x000000350400720c */ /* 0x000fc40003f64070 */
[C-C-:B------:R-:W-:Y:S02]  /*61f0*/  LOP3.LUT R32, R0.reuse, 0x35, R7.reuse, 0xfe, !PT ;  /* 0x0000003500207812 */ /* 0x140fe400078efe07 */
[----:B------:R-:W-:Y:S01]  /*6200*/  LOP3.LUT R28, R0, 0x36, R7, 0xfe, !PT ;  /* 0x00000036001c7812 */ /* 0x000fe200078efe07 */
[----:B------:R-:W-:Y:S01]  /*6210*/  IMAD.MOV.U32 R91, RZ, RZ, R3 ;  /* 0x000000ffff5b7224 */ /* 0x000fe200078e0003 */
[----:B------:R-:W-:Y:S01]  /*6220*/  IABS R52, R32 ;  /* 0x0000002000347213 */ /* 0x000fe20000000000 */
[--C-:B------:R-:W-:Y:S01]  /*6230*/  @!P0 IMAD.IADD R58, R58, 0x1, -R4.reuse ;  /* 0x000000013a3a8824 */ /* 0x100fe200078e0a04 */
[----:B------:R-:W-:Y:S02]  /*6240*/  LOP3.LUT R27, R0, 0x37, R7, 0xfe, !PT ;  /* 0x00000037001b7812 */ /* 0x000fe400078efe07 */
[----:B------:R-:W-:Y:S01]  /*6250*/  IABS R51, R28 ;  /* 0x0000001c00337213 */ /* 0x000fe20000000000 */
[--C-:B------:R-:W-:Y:S01]  /*6260*/  @!P5 IMAD.IADD R57, R57, 0x1, -R4.reuse ;  /* 0x000000013939d824 */ /* 0x100fe200078e0a04 */
[C---:B------:R-:W-:Y:S01]  /*6270*/  ISETP.GT.U32.AND P5, PT, R4.reuse, R58, PT ;  /* 0x0000003a0400720c */ /* 0x040fe20003fa4070 */
[----:B------:R-:W-:Y:S01]  /*6280*/  @!P3 IMAD.IADD R53, R53, 0x1, -R4 ;  /* 0x000000013535b824 */ /* 0x000fe200078e0a04 */
[----:B------:R-:W-:Y:S01]  /*6290*/  IABS R50, R27 ;  /* 0x0000001b00327213 */ /* 0x000fe20000000000 */
[----:B------:R-:W-:Y:S01]  /*62a0*/  @!P6 IMAD.MOV R91, RZ, RZ, -R91 ;  /* 0x000000ffff5be224 */ /* 0x000fe200078e0a5b */
[C---:B------:R-:W-:Y:S01]  /*62b0*/  ISETP.GT.U32.AND P6, PT, R4.reuse, R57, PT ;  /* 0x000000390400720c */ /* 0x040fe20003fc4070 */
[----:B------:R-:W-:Y:S01]  /*62c0*/  IMAD.HI.U32 R23, R5, R52, RZ ;  /* 0x0000003405177227 */ /* 0x000fe200078e00ff */
[----:B------:R-:W-:-:S03]  /*62d0*/  ISETP.GT.U32.AND P3, PT, R4, R53, PT ;  /* 0x000000350400720c */ /* 0x000fc60003f64070 */
[----:B------:R-:W-:Y:S01]  /*62e0*/  IMAD.HI.U32 R10, R5, R51, RZ ;  /* 0x00000033050a7227 */ /* 0x000fe200078e00ff */
[----:B------:R-:W-:-:S03]  /*62f0*/  LOP3.LUT R26, R0, 0x38, R7, 0xfe, !PT ;  /* 0x00000038001a7812 */ /* 0x000fc600078efe07 */
[----:B------:R-:W-:Y:S02]  /*6300*/  IMAD.MOV R23, RZ, RZ, -R23 ;  /* 0x000000ffff177224 */ /* 0x000fe400078e0a17 */
[----:B------:R-:W-:-:S04]  /*6310*/  IMAD.HI.U32 R6, R5, R50, RZ ;  /* 0x0000003205067227 */ /* 0x000fc800078e00ff */
[----:B------:R-:W-:Y:S01]  /*6320*/  IMAD.MOV R10, RZ, RZ, -R10 ;  /* 0x000000ffff0a7224 */ /* 0x000fe200078e0a0a */
[----:B------:R-:W-:Y:S01]  /*6330*/  IABS R49, R26 ;  /* 0x0000001a00317213 */ /* 0x000fe20000000000 */
[C---:B------:R-:W-:Y:S02]  /*6340*/  IMAD R52, R4.reuse, R23, R52 ;  /* 0x0000001704347224 */ /* 0x040fe400078e0234 */
[----:B------:R-:W-:Y:S02]  /*6350*/  IMAD.MOV R6, RZ, RZ, -R6 ;  /* 0x000000ffff067224 */ /* 0x000fe400078e0a06 */
[----:B------:R-:W-:Y:S02]  /*6360*/  IMAD R51, R4, R10, R51 ;  /* 0x0000000a04337224 */ /* 0x000fe400078e0233 */
[----:B------:R-:W-:Y:S01]  /*6370*/  @!P5 IMAD.IADD R58, R58, 0x1, -R4 ;  /* 0x000000013a3ad824 */ /* 0x000fe200078e0a04 */
[C---:B------:R-:W-:Y:S01]  /*6380*/  ISETP.GT.U32.AND P5, PT, R4.reuse, R52, PT ;  /* 0x000000340400720c */ /* 0x040fe20003fa4070 */
[----:B------:R-:W-:-:S02]  /*6390*/  IMAD R50, R4, R6, R50 ;  /* 0x0000000604327224 */ /* 0x000fc400078e0232 */
[----:B------:R-:W-:Y:S01]  /*63a0*/  @!P6 IMAD.IADD R57, R57, 0x1, -R4 ;  /* 0x000000013939e824 */ /* 0x000fe200078e0a04 */
[----:B------:R-:W-:Y:S01]  /*63b0*/  ISETP.GT.U32.AND P6, PT, R4, R51, PT ;  /* 0x000000330400720c */ /* 0x000fe20003fc4070 */
[----:B------:R-:W-:Y:S01]  /*63c0*/  IMAD.HI.U32 R24, R5, R49, RZ ;  /* 0x0000003105187227 */ /* 0x000fe200078e00ff */
[----:B------:R-:W-:-:S03]  /*63d0*/  LOP3.LUT R25, R0, 0x39, R7, 0xfe, !PT ;  /* 0x0000003900197812 */ /* 0x000fc600078efe07 */
[----:B------:R-:W-:Y:S01]  /*63e0*/  @!P3 IMAD.IADD R53, R53, 0x1, -R4 ;  /* 0x000000013535b824 */ /* 0x000fe200078e0a04 */
[----:B------:R-:W-:Y:S01]  /*63f0*/  ISETP.GT.U32.AND P3, PT, R4, R50, PT ;  /* 0x000000320400720c */ /* 0x000fe20003f64070 */
[----:B------:R-:W-:Y:S01]  /*6400*/  IMAD.MOV R24, RZ, RZ, -R24 ;  /* 0x000000ffff187224 */ /* 0x000fe200078e0a18 */
[----:B------:R-:W-:Y:S02]  /*6410*/  IABS R45, R25 ;  /* 0x00000019002d7213 */ /* 0x000fe40000000000 */
[----:B------:R-:W-:Y:S01]  /*6420*/  LOP3.LUT R3, R0, 0x3a, R7, 0xfe, !PT ;  /* 0x0000003a00037812 */ /* 0x000fe200078efe07 */
[----:B------:R-:W-:Y:S02]  /*6430*/  IMAD R49, R4, R24, R49 ;  /* 0x0000001804317224 */ /* 0x000fe400078e0231 */
[--C-:B------:R-:W-:Y:S01]  /*6440*/  @!P5 IMAD.IADD R52, R52, 0x1, -R4.reuse ;  /* 0x000000013434d824 */ /* 0x100fe200078e0a04 */
[----:B------:R-:W-:Y:S01]  /*6450*/  IABS R44, R3 ;  /* 0x00000003002c7213 */ /* 0x000fe20000000000 */
[----:B------:R-:W-:Y:S01]  /*6460*/  @!P6 IMAD.IADD R51, R51, 0x1, -R4 ;  /* 0x000000013333e824 */ /* 0x000fe200078e0a04 */
[----:B------:R-:W-:Y:S01]  /*6470*/  ISETP.GT.U32.AND P5, PT, R4, R49, PT ;  /* 0x000000310400720c */ /* 0x000fe20003fa4070 */
[----:B------:R-:W-:Y:S01]  /*6480*/  IMAD.MOV.U32 R23, RZ, RZ, R2 ;  /* 0x000000ffff177224 */ /* 0x000fe200078e0002 */
[C-C-:B------:R-:W-:Y:S01]  /*6490*/  LOP3.LUT R10, R0.reuse, 0x3b, R7.reuse, 0xfe, !PT ;  /* 0x0000003b000a7812 */ /* 0x140fe200078efe07 */
[----:B------:R-:W-:Y:S01]  /*64a0*/  IMAD.HI.U32 R3, R5, R45, RZ ;  /* 0x0000002d05037227 */ /* 0x000fe200078e00ff */
[----:B------:R-:W-:-:S02]  /*64b0*/  LOP3.LUT R6, R0, 0x3c, R7, 0xfe, !PT ;  /* 0x0000003c00067812 */ /* 0x000fc400078efe07 */
[----:B------:R-:W-:Y:S01]  /*64c0*/  IABS R43, R10 ;  /* 0x0000000a002b7213 */ /* 0x000fe20000000000 */
[----:B------:R-:W-:Y:S01]  /*64d0*/  @!P3 IMAD.IADD R50, R50, 0x1, -R4 ;  /* 0x000000013232b824 */ /* 0x000fe200078e0a04 */
[----:B------:R-:W-:Y:S01]  /*64e0*/  IABS R42, R6 ;  /* 0x00000006002a7213 */ /* 0x000fe20000000000 */
[----:B------:R-:W-:Y:S01]  /*64f0*/  @!P1 IMAD.MOV R23, RZ, RZ, -R23 ;  /* 0x000000ffff179224 */ /* 0x000fe200078e0a17 */
[C---:B------:R-:W-:Y:S01]  /*6500*/  ISETP.GT.U32.AND P1, PT, R4.reuse, R51, PT ;  /* 0x000000330400720c */ /* 0x040fe20003f24070 */
[----:B------:R-:W-:Y:S02]  /*6510*/  IMAD.MOV R3, RZ, RZ, -R3 ;  /* 0x000000ffff037224 */ /* 0x000fe400078e0a03 */
[----:B------:R-:W-:Y:S01]  /*6520*/  IMAD.HI.U32 R6, R5, R44, RZ ;  /* 0x0000002c05067227 */ /* 0x000fe200078e00ff */
[----:B------:R-:W-:-:S03]  /*6530*/  ISETP.GT.U32.AND P3, PT, R4, R50, PT ;  /* 0x000000320400720c */ /* 0x000fc60003f64070 */
[----:B------:R-:W-:Y:S02]  /*6540*/  IMAD R45, R4, R3, R45 ;  /* 0x00000003042d7224 */ /* 0x000fe400078e022d */
[----:B------:R-:W-:-:S04]  /*6550*/  IMAD.HI.U32 R3, R5, R43, RZ ;  /* 0x0000002b05037227 */ /* 0x000fc800078e00ff */
[----:B------:R-:W-:Y:S02]  /*6560*/  IMAD.MOV R6, RZ, RZ, -R6 ;  /* 0x000000ffff067224 */ /* 0x000fe400078e0a06 */
[----:B------:R-:W-:Y:S02]  /*6570*/  @!P5 IMAD.IADD R49, R49, 0x1, -R4 ;  /* 0x000000013131d824 */ /* 0x000fe400078e0a04 */
[----:B------:R-:W-:Y:S02]  /*6580*/  IMAD.MOV R2, RZ, RZ, -R3 ;  /* 0x000000ffff027224 */ /* 0x000fe400078e0a03 */
[C---:B------:R-:W-:Y:S01]  /*6590*/  IMAD R44, R4.reuse, R6, R44 ;  /* 0x00000006042c7224 */ /* 0x040fe200078e022c */
[C---:B------:R-:W-:Y:S01]  /*65a0*/  ISETP.GT.U32.AND P5, PT, R4.reuse, R49, PT ;  /* 0x000000310400720c */ /* 0x040fe20003fa4070 */
[C---:B------:R-:W-:Y:S02]  /*65b0*/  IMAD R43, R4.reuse, R2, R43 ;  /* 0x00000002042b7224 */ /* 0x040fe400078e022b */
[----:B------:R-:W-:Y:S01]  /*65c0*/  @!P1 IMAD.IADD R51, R51, 0x1, -R4 ;  /* 0x0000000133339824 */ /* 0x000fe200078e0a04 */
[C---:B------:R-:W-:Y:S01]  /*65d0*/  ISETP.GT.U32.AND P1, PT, R4.reuse, R44, PT ;  /* 0x0000002c0400720c */ /* 0x040fe20003f24070 */
[----:B------:R-:W-:Y:S01]  /*65e0*/  IMAD.HI.U32 R10, R5, R42, RZ ;  /* 0x0000002a050a7227 */ /* 0x000fe200078e00ff */
[----:B------:R-:W-:-:S03]  /*65f0*/  ISETP.GT.U32.AND P6, PT, R4, R52, PT ;  /* 0x000000340400720c */ /* 0x000fc60003fc4070 */
[----:B------:R-:W-:Y:S01]  /*6600*/  @!P3 IMAD.IADD R50, R50, 0x1, -R4 ;  /* 0x000000013232b824 */ /* 0x000fe200078e0a04 */
[----:B------:R-:W-:Y:S01]  /*6610*/  ISETP.GT.U32.AND P3, PT, R4, R43, PT ;  /* 0x0000002b0400720c */ /* 0x000fe20003f64070 */
[----:B------:R-:W-:Y:S01]  /*6620*/  IMAD.MOV R3, RZ, RZ, -R10 ;  /* 0x000000ffff037224 */ /* 0x000fe200078e0a0a */
[----:B------:R-:W-:Y:S01]  /*6630*/  LOP3.LUT R25, R0, 0x3d, R7, 0xfe, !PT ;  /* 0x0000003d00197812 */ /* 0x000fe200078efe07 */
[----:B------:R-:W-:Y:S02]  /*6640*/  @!P4 IMAD.MOV R93, RZ, RZ, -R93 ;  /* 0x000000ffff5dc224 */ /* 0x000fe400078e0a5d */
[C---:B------:R-:W-:Y:S01]  /*6650*/  IMAD R42, R4.reuse, R3, R42 ;  /* 0x00000003042a7224 */ /* 0x040fe200078e022a */
[----:B------:R-:W-:Y:S01]  /*6660*/  ISETP.GT.U32.AND P4, PT, R4, R64, PT ;  /* 0x000000400400720c */ /* 0x000fe20003f84070 */
[--C-:B------:R-:W-:Y:S01]  /*6670*/  @!P5 IMAD.IADD R49, R49, 0x1, -R4.reuse ;  /* 0x000000013131d824 */ /* 0x100fe200078e0a04 */
[----:B------:R-:W-:Y:S01]  /*6680*/  IABS R41, R25 ;  /* 0x0000001900297213 */ /* 0x000fe20000000000 */
[--C-:B------:R-:W-:Y:S01]  /*6690*/  @!P1 IMAD.IADD R44, R44, 0x1, -R4.reuse ;  /* 0x000000012c2c9824 */ /* 0x100fe200078e0a04 */
[----:B------:R-:W-:Y:S01]  /*66a0*/  ISETP.GT.U32.AND P5, PT, R4, R42, PT ;  /* 0x0000002a0400720c */ /* 0x000fe20003fa4070 */
[--C-:B------:R-:W-:Y:S01]  /*66b0*/  @!P6 IMAD.IADD R52, R52, 0x1, -R4.reuse ;  /* 0x000000013434e824 */ /* 0x100fe200078e0a04 */
[C---:B------:R-:W-:Y:S01]  /*66c0*/  ISETP.GT.U32.AND P6, PT, R4.reuse, R45, PT ;  /* 0x0000002d0400720c */ /* 0x040fe20003fc4070 */
[----:B------:R-:W-:Y:S01]  /*66d0*/  @!P3 IMAD.IADD R43, R43, 0x1, -R4 ;  /* 0x000000012b2bb824 */ /* 0x000fe200078e0a04 */
[----:B------:R-:W-:Y:S01]  /*66e0*/  ISETP.GT.U32.AND P3, PT, R4, R44, PT ;  /* 0x0000002c0400720c */ /* 0x000fe20003f64070 */
[----:B------:R-:W-:Y:S01]  /*66f0*/  IMAD.HI.U32 R2, R5, R41, RZ ;  /* 0x0000002905027227 */ /* 0x000fe200078e00ff */
[----:B------:R-:W-:Y:S01]  /*6700*/  LOP3.LUT R24, R0, 0x3e, R7, 0xfe, !PT ;  /* 0x0000003e00187812 */ /* 0x000fe200078efe07 */
[----:B------:R0:W-:Y:S02]  /*6710*/  STL [R1+0x214], R23 ;  /* 0x0002141701007387 */ /* 0x0001e40000100800 */
[----:B------:R-:W-:Y:S01]  /*6720*/  IMAD.MOV R2, RZ, RZ, -R2 ;  /* 0x000000ffff027224 */ /* 0x000fe200078e0a02 */
[----:B------:R-:W-:Y:S01]  /*6730*/  IABS R40, R24 ;  /* 0x0000001800287213 */ /* 0x000fe20000000000 */
[--C-:B------:R-:W-:Y:S01]  /*6740*/  @!P4 IMAD.IADD R64, R64, 0x1, -R4.reuse ;  /* 0x000000014040c824 */ /* 0x100fe200078e0a04 */
[----:B------:R-:W-:Y:S01]  /*6750*/  ISETP.GE.AND P4, PT, R89, RZ, PT ;  /* 0x000000ff5900720c */ /* 0x000fe20003f86270 */
[----:B------:R-:W-:Y:S01]  /*6760*/  @!P5 IMAD.IADD R42, R42, 0x1, -R4 ;  /* 0x000000012a2ad824 */ /* 0x000fe200078e0a04 */
[----:B------:R-:W-:-:S02]  /*6770*/  ISETP.GT.U32.AND P5, PT, R4, R43, PT ;  /* 0x0000002b0400720c */ /* 0x000fc40003fa4070 */
[----:B0-----:R-:W-:Y:S01]  /*6780*/  LOP3.LUT R23, R0, 0x3f, R7, 0xfe, !PT ;  /* 0x0000003f00177812 */ /* 0x001fe200078efe07 */
[----:B------:R-:W-:Y:S02]  /*6790*/  IMAD R41, R4, R2, R41 ;  /* 0x0000000204297224 */ /* 0x000fe400078e0229 */
[----:B------:R-:W-:Y:S01]  /*67a0*/  IMAD.HI.U32 R3, R5, R40, RZ ;  /* 0x0000002805037227 */ /* 0x000fe200078e00ff */
[----:B------:R-:W-:-:S03]  /*67b0*/  IABS R39, R23 ;  /* 0x0000001700277213 */ /* 0x000fc60000000000 */
[--C-:B------:R-:W-:Y:S02]  /*67c0*/  @!P6 IMAD.IADD R45, R45, 0x1, -R4.reuse ;  /* 0x000000012d2de824 */ /* 0x100fe400078e0a04 */
[----:B------:R-:W-:Y:S01]  /*67d0*/  @!P3 IMAD.IADD R44, R44, 0x1, -R4 ;  /* 0x000000012c2cb824 */ /* 0x000fe200078e0a04 */
[C---:B------:R-:W-:Y:S01]  /*67e0*/  ISETP.GT.U32.AND P3, PT, R4.reuse, R41, PT ;  /* 0x000000290400720c */ /* 0x040fe20003f64070 */
[----:B------:R-:W-:Y:S02]  /*67f0*/  IMAD.MOV R2, RZ, RZ, -R3 ;  /* 0x000000ffff027224 */ /* 0x000fe400078e0a03 */
[----:B------:R-:W-:Y:S01]  /*6800*/  IMAD.HI.U32 R3, R5, R39, RZ ;  /* 0x0000002705037227 */ /* 0x000fe200078e00ff */
[----:B------:R-:W-:-:S03]  /*6810*/  ISETP.GT.U32.AND P1, PT, R4, R45, PT ;  /* 0x0000002d0400720c */ /* 0x000fc60003f24070 */
[----:B------:R-:W-:Y:S02]  /*6820*/  IMAD.MOV.U32 R6, RZ, RZ, R22 ;  /* 0x000000ffff067224 */ /* 0x000fe400078e0016 */
[----:B------:R-:W-:Y:S02]  /*6830*/  IMAD R40, R4, R2, R40 ;  /* 0x0000000204287224 */ /* 0x000fe400078e0228 */
[----:B------:R-:W-:Y:S02]  /*6840*/  IMAD.MOV R2, RZ, RZ, -R3 ;  /* 0x000000ffff027224 */ /* 0x000fe400078e0a03 */
[----:B------:R-:W-:Y:S01]  /*6850*/  @!P4 IMAD.MOV R6, RZ, RZ, -R6 ;  /* 0x000000ffff06c224 */ /* 0x000fe200078e0a06 */
[----:B------:R-:W-:Y:S01]  /*6860*/  ISETP.GE.AND P0, PT, R90, RZ, PT ;  /* 0x000000ff5a00720c */ /* 0x000fe20003f06270 */
[--C-:B------:R-:W-:Y:S01]  /*6870*/  @!P5 IMAD.IADD R43, R43, 0x1, -R4.reuse ;  /* 0x000000012b2bd824 */ /* 0x100fe200078e0a04 */
[C---:B------:R-:W-:Y:S01]  /*6880*/  ISETP.GT.U32.AND P5, PT, R4.reuse, R40, PT ;  /* 0x000000280400720c */ /* 0x040fe20003fa4070 */
[----:B------:R-:W-:Y:S01]  /*6890*/  IMAD R39, R4, R2, R39 ;  /* 0x0000000204277224 */ /* 0x000fe200078e0227 */
[----:B------:R0:W-:Y:S01]  /*68a0*/  STL [R1+0x218], R6 ;  /* 0x0002180601007387 */ /* 0x0001e20000100800 */
[----:B------:R-:W-:Y:S01]  /*68b0*/  ISETP.GE.AND P6, PT, R37, RZ, PT ;  /* 0x000000ff2500720c */ /* 0x000fe20003fc6270 */
[----:B------:R-:W-:-:S02]  /*68c0*/  @!P3 IMAD.IADD R41, R41, 0x1, -R4 ;  /* 0x000000012929b824 */ /* 0x000fc400078e0a04 */
[----:B------:R-:W-:Y:S01]  /*68d0*/  ISETP.GT.U32.AND P3, PT, R4, R39, PT ;  /* 0x000000270400720c */ /* 0x000fe20003f64070 */
[----:B------:R-:W-:Y:S01]  /*68e0*/  @!P1 IMAD.IADD R45, R45, 0x1, -R4 ;  /* 0x000000012d2d9824 */ /* 0x000fe200078e0a04 */
[----:B0-----:R-:W-:Y:S02]  /*68f0*/  LOP3.LUT R6, R0, 0x41, R7, 0xfe, !PT ;  /* 0x0000004100067812 */ /* 0x001fe400078efe07 */
[----:B------:R-:W-:Y:S02]  /*6900*/  ISETP.GE.AND P1, PT, R34, RZ, PT ;  /* 0x000000ff2200720c */ /* 0x000fe40003f26270 */
[----:B------:R-:W-:Y:S01]  /*6910*/  IABS R36, R6 ;  /* 0x0000000600247213 */ /* 0x000fe20000000000 */
[----:B------:R-:W-:Y:S01]  /*6920*/  IMAD.MOV.U32 R6, RZ, RZ, R21 ;  /* 0x000000ffff067224 */ /* 0x000fe200078e0015 */
[----:B------:R-:W-:Y:S01]  /*6930*/  LOP3.LUT R10, R0, 0x40, R7, 0xfe, !PT ;  /* 0x00000040000a7812 */ /* 0x000fe200078efe07 */
[----:B------:R-:W-:Y:S02]  /*6940*/  IMAD.MOV.U32 R2, RZ, RZ, R20 ;  /* 0x000000ffff027224 */ /* 0x000fe400078e0014 */
[----:B------:R-:W-:Y:S01]  /*6950*/  @!P0 IMAD.MOV R6, RZ, RZ, -R6 ;  /* 0x000000ffff068224 */ /* 0x000fe200078e0a06 */
[----:B------:R-:W-:Y:S01]  /*6960*/  IABS R37, R10 ;  /* 0x0000000a00257213 */ /* 0x000fe20000000000 */
[----:B------:R-:W-:-:S02]  /*6970*/  @!P5 IMAD.IADD R40, R40, 0x1, -R4 ;  /* 0x000000012828d824 */ /* 0x000fc400078e0a04 */
[----:B------:R-:W-:Y:S01]  /*6980*/  @!P6 IMAD.MOV R2, RZ, RZ, -R2 ;  /* 0x000000ffff02e224 */ /* 0x000fe200078e0a02 */
[----:B------:R0:W-:Y:S01]  /*6990*/  STL [R1+0x200], R6 ;  /* 0x0002000601007387 */ /* 0x0001e20000100800 */
[----:B------:R-:W-:Y:S01]  /*69a0*/  @!P3 IMAD.IADD R39, R39, 0x1, -R4 ;  /* 0x000000012727b824 */ /* 0x000fe200078e0a04 */
[----:B------:R-:W-:Y:S01]  /*69b0*/  ISETP.GT.U32.AND P6, PT, R4, R40, PT ;  /* 0x000000280400720c */ /* 0x000fe20003fc4070 */
[----:B------:R-:W-:Y:S01]  /*69c0*/  IMAD.HI.U32 R3, R5, R37, RZ ;  /* 0x0000002505037227 */ /* 0x000fe200078e00ff */
[----:B------:R1:W-:Y:S03]  /*69d0*/  STL [R1+0x1fc], R2 ;  /* 0x0001fc0201007387 */ /* 0x0003e60000100800 */
[----:B0-----:R-:W-:Y:S02]  /*69e0*/  IMAD.MOV.U32 R6, RZ, RZ, R19 ;  /* 0x000000ffff067224 */ /* 0x001fe400078e0013 */
[----:B------:R-:W-:-:S02]  /*69f0*/  IMAD.MOV R3, RZ, RZ, -R3 ;  /* 0x000000ffff037224 */ /* 0x000fc400078e0a03 */
[----:B------:R-:W-:Y:S01]  /*6a00*/  @!P1 IMAD.MOV R6, RZ, RZ, -R6 ;  /* 0x000000ffff069224 */ /* 0x000fe200078e0a06 */
[----:B------:R-:W-:Y:S01]  /*6a10*/  ISETP.GT.U32.AND P1, PT, R4, R39, PT ;  /* 0x000000270400720c */ /* 0x000fe20003f24070 */
[----:B-1----:R-:W-:-:S04]  /*6a20*/  IMAD.HI.U32 R2, R5, R36, RZ ;  /* 0x0000002405027227 */ /* 0x002fc800078e00ff */
[----:B------:R-:W-:Y:S02]  /*6a30*/  IMAD R37, R4, R3, R37 ;  /* 0x0000000304257224 */ /* 0x000fe400078e0225 */
[----:B------:R-:W-:Y:S02]  /*6a40*/  IMAD.MOV R2, RZ, RZ, -R2 ;  /* 0x000000ffff027224 */ /* 0x000fe400078e0a02 */
[----:B------:R-:W-:Y:S01]  /*6a50*/  @!P6 IMAD.IADD R40, R40, 0x1, -R4 ;  /* 0x000000012828e824 */ /* 0x000fe200078e0a04 */
[C---:B------:R-:W-:Y:S01]  /*6a60*/  ISETP.GT.U32.AND P6, PT, R4.reuse, R37, PT ;  /* 0x000000250400720c */ /* 0x040fe20003fc4070 */
[----:B------:R-:W-:Y:S02]  /*6a70*/  IMAD R36, R4, R2, R36 ;  /* 0x0000000204247224 */ /* 0x000fe400078e0224 */
[----:B------:R-:W-:-:S03]  /*6a80*/  @!P1 IMAD.IADD R39, R39, 0x1, -R4 ;  /* 0x0000000127279824 */ /* 0x000fc600078e0a04 */
[----:B------:R-:W-:Y:S02]  /*6a90*/  ISETP.GT.U32.AND P1, PT, R4, R36, PT ;  /* 0x000000240400720c */ /* 0x000fe40003f24070 */
[C-C-:B------:R-:W-:Y:S02]  /*6aa0*/  LOP3.LUT R20, R0.reuse, 0x42, R7.reuse, 0xfe, !PT ;  /* 0x0000004200147812 */ /* 0x140fe400078efe07 */
[----:B------:R-:W-:Y:S02]  /*6ab0*/  LOP3.LUT R19, R0, 0x43, R7, 0xfe, !PT ;  /* 0x0000004300137812 */ /* 0x000fe400078efe07 */
[----:B------:R-:W-:Y:S01]  /*6ac0*/  IABS R35, R20 ;  /* 0x0000001400237213 */ /* 0x000fe20000000000 */
[----:B------:R-:W-:Y:S01]  /*6ad0*/  @!P6 IMAD.IADD R37, R37, 0x1, -R4 ;  /* 0x000000012525e824 */ /* 0x000fe200078e0a04 */
[----:B------:R-:W-:-:S03]  /*6ae0*/  IABS R34, R19 ;  /* 0x0000001300227213 */ /* 0x000fc60000000000 */
[----:B------:R-:W-:Y:S01]  /*6af0*/  IMAD.HI.U32 R2, R5, R35, RZ ;  /* 0x0000002305027227 */ /* 0x000fe200078e00ff */
[----:B------:R-:W-:-:S03]  /*6b00*/  ISETP.GT.U32.AND P6, PT, R4, R37, PT ;  /* 0x000000250400720c */ /* 0x000fc60003fc4070 */
[----:B------:R-:W-:Y:S02]  /*6b10*/  @!P1 IMAD.IADD R36, R36, 0x1, -R4 ;  /* 0x0000000124249824 */ /* 0x000fe400078e0a04 */
[----:B------:R-:W-:Y:S02]  /*6b20*/  IMAD.MOV R2, RZ, RZ, -R2 ;  /* 0x000000ffff027224 */ /* 0x000fe400078e0a02 */
[----:B------:R-:W-:Y:S01]  /*6b30*/  IMAD.HI.U32 R3, R5, R34, RZ ;  /* 0x0000002205037227 */ /* 0x000fe200078e00ff */
[----:B------:R-:W-:-:S03]  /*6b40*/  ISETP.GT.U32.AND P1, PT, R4, R36, PT ;  /* 0x000000240400720c */ /* 0x000fc60003f24070 */
[C---:B------:R-:W-:Y:S02]  /*6b50*/  IMAD R35, R4.reuse, R2, R35 ;  /* 0x0000000204237224 */ /* 0x040fe400078e0223 */
[----:B------:R-:W-:Y:S01]  /*6b60*/  IMAD.MOV R3, RZ, RZ, -R3 ;  /* 0x000000ffff037224 */ /* 0x000fe200078e0a03 */
[C---:B------:R-:W-:Y:S01]  /*6b70*/  ISETP.GT.U32.AND P4, PT, R4.reuse, R42, PT ;  /* 0x0000002a0400720c */ /* 0x040fe20003f84070 */
[----:B------:R-:W-:Y:S01]  /*6b80*/  @!P6 IMAD.IADD R37, R37, 0x1, -R4 ;  /* 0x000000012525e824 */ /* 0x000fe200078e0a04 */
[C---:B------:R-:W-:Y:S01]  /*6b90*/  ISETP.GT.U32.AND P6, PT, R4.reuse, R35, PT ;  /* 0x000000230400720c */ /* 0x040fe20003fc4070 */
[----:B------:R-:W-:-:S04]  /*6ba0*/  IMAD R34, R4, R3, R34 ;  /* 0x0000000304227224 */ /* 0x000fc800078e0222 */
[--C-:B------:R-:W-:Y:S01]  /*6bb0*/  @!P1 IMAD.IADD R36, R36, 0x1, -R4.reuse ;  /* 0x0000000124249824 */ /* 0x100fe200078e0a04 */
[----:B------:R-:W-:Y:S02]  /*6bc0*/  ISETP.GT.U32.AND P1, PT, R4, R34, PT ;  /* 0x000000220400720c */ /* 0x000fe40003f24070 */
[--C-:B------:R-:W-:Y:S01]  /*6bd0*/  LOP3.LUT R10, R0, 0x44, R7.reuse, 0xfe, !PT ;  /* 0x00000044000a7812 */ /* 0x100fe200078efe07 */
[----:B------:R0:W-:Y:S02]  /*6be0*/  STL [R1+0x1f8], R6 ;  /* 0x0001f80601007387 */ /* 0x0001e40000100800 */
[--C-:B------:R-:W-:Y:S01]  /*6bf0*/  @!P4 IMAD.IADD R42, R42, 0x1, -R4.reuse ;  /* 0x000000012a2ac824 */ /* 0x100fe200078e0a04 */
[----:B------:R-:W-:Y:S01]  /*6c00*/  ISETP.GE.AND P4, PT, R33, RZ, PT ;  /* 0x000000ff2100720c */ /* 0x000fe20003f86270 */
[----:B------:R-:W-:Y:S01]  /*6c10*/  @!P6 IMAD.IADD R35, R35, 0x1, -R4 ;  /* 0x000000012323e824 */ /* 0x000fe200078e0a04 */
[----:B------:R-:W-:Y:S02]  /*6c20*/  IABS R33, R10 ;  /* 0x0000000a00217213 */ /* 0x000fe40000000000 */
[----:B0-----:R-:W-:-:S03]  /*6c30*/  LOP3.LUT R6, R0, 0x45, R7, 0xfe, !PT ;  /* 0x0000004500067812 */ /* 0x001fc600078efe07 */
[----:B------:R-:W-:Y:S01]  /*6c40*/  @!P1 IMAD.IADD R34, R34, 0x1, -R4 ;  /* 0x0000000122229824 */ /* 0x000fe200078e0a04 */
[C---:B------:R-:W-:Y:S02]  /*6c50*/  ISETP.GT.U32.AND P6, PT, R4.reuse, R35, PT ;  /* 0x000000230400720c */ /* 0x040fe40003fc4070 */
[----:B------:R-:W-:Y:S01]  /*6c60*/  IABS R32, R6 ;  /* 0x0000000600207213 */ /* 0x000fe20000000000 */
[C---:B------:R-:W-:Y:S01]  /*6c70*/  IMAD.HI.U32 R6, R5.reuse, R33, RZ ;  /* 0x0000002105067227 */ /* 0x040fe200078e00ff */
[----:B------:R-:W-:Y:S02]  /*6c80*/  ISETP.GT.U32.AND P1, PT, R4, R34, PT ;  /* 0x000000220400720c */ /* 0x000fe40003f24070 */
[----:B------:R-:W-:Y:S01]  /*6c90*/  LOP3.LUT R23, R0, 0x46, R7, 0xfe, !PT ;  /* 0x0000004600177812 */ /* 0x000fe200078efe07 */
[----:B------:R-:W-:Y:S02]  /*6ca0*/  IMAD.MOV R6, RZ, RZ, -R6 ;  /* 0x000000ffff067224 */ /* 0x000fe400078e0a06 */
[----:B------:R-:W-:Y:S01]  /*6cb0*/  IMAD.HI.U32 R10, R5, R32, RZ ;  /* 0x00000020050a7227 */ /* 0x000fe200078e00ff */
[----:B------:R-:W-:-:S02]  /*6cc0*/  ISETP.GE.AND P5, PT, R31, RZ, PT ;  /* 0x000000ff1f00720c */ /* 0x000fc40003fa6270 */
[----:B------:R-:W-:Y:S01]  /*6cd0*/  IABS R31, R23 ;  /* 0x00000017001f7213 */ /* 0x000fe20000000000 */
[C---:B------:R-:W-:Y:S02]  /*6ce0*/  IMAD R33, R4.reuse, R6, R33 ;  /* 0x0000000604217224 */ /* 0x040fe400078e0221 */
[----:B------:R-:W-:Y:S02]  /*6cf0*/  IMAD.MOV R10, RZ, RZ, -R10 ;  /* 0x000000ffff0a7224 */ /* 0x000fe400078e0a0a */
[----:B------:R-:W-:Y:S01]  /*6d00*/  @!P6 IMAD.IADD R35, R35, 0x1, -R4 ;  /* 0x000000012323e824 */ /* 0x000fe200078e0a04 */
[C---:B------:R-:W-:Y:S01]  /*6d10*/  ISETP.GT.U32.AND P6, PT, R4.reuse, R33, PT ;  /* 0x000000210400720c */ /* 0x040fe20003fc4070 */
[----:B------:R-:W-:Y:S02]  /*6d20*/  IMAD R32, R4, R10, R32 ;  /* 0x0000000a04207224 */ /* 0x000fe400078e0220 */
[----:B------:R-:W-:-:S04]  /*6d30*/  IMAD.HI.U32 R2, R5, R31, RZ ;  /* 0x0000001f05027227 */ /* 0x000fc800078e00ff */
[----:B------:R-:W-:Y:S01]  /*6d40*/  @!P1 IMAD.IADD R34, R34, 0x1, -R4 ;  /* 0x0000000122229824 */ /* 0x000fe200078e0a04 */
[C---:B------:R-:W-:Y:S01]  /*6d50*/  ISETP.GT.U32.AND P1, PT, R4.reuse, R32, PT ;  /* 0x000000200400720c */ /* 0x040fe20003f24070 */
[----:B------:R-:W-:Y:S01]  /*6d60*/  IMAD.MOV R2, RZ, RZ, -R2 ;  /* 0x000000ffff027224 */ /* 0x000fe200078e0a02 */
[----:B------:R-:W-:Y:S02]  /*6d70*/  ISETP.GT.U32.AND P0, PT, R4, R41, PT ;  /* 0x000000290400720c */ /* 0x000fe40003f04070 */
[----:B------:R-:W-:Y:S01]  /*6d80*/  LOP3.LUT R22, R0, 0x47, R7, 0xfe, !PT ;  /* 0x0000004700167812 */ /* 0x000fe200078efe07 */
[----:B------:R-:W-:Y:S01]  /*6d90*/  IMAD R31, R4, R2, R31 ;  /* 0x00000002041f7224 */ /* 0x000fe200078e021f */
[----:B------:R-:W-:Y:S01]  /*6da0*/  ISETP.GE.AND P3, PT, R30, RZ, PT ;  /* 0x000000ff1e00720c */ /* 0x000fe20003f66270 */
[----:B------:R-:W-:Y:S01]  /*6db0*/  @!P6 IMAD.IADD R33, R33, 0x1, -R4 ;  /* 0x000000012121e824 */ /* 0x000fe200078e0a04 */
[----:B------:R-:W-:Y:S02]  /*6dc0*/  IABS R30, R22 ;  /* 0x00000016001e7213 */ /* 0x000fe40000000000 */
[----:B------:R-:W-:-:S03]  /*6dd0*/  ISETP.GT.U32.AND P6, PT, R4, R31, PT ;  /* 0x0000001f0400720c */ /* 0x000fc60003fc4070 */
[----:B------:R-:W-:Y:S01]  /*6de0*/  IMAD.HI.U32 R3, R5, R30, RZ ;  /* 0x0000001e05037227 */ /* 0x000fe200078e00ff */
[----:B------:R-:W-:-:S03]  /*6df0*/  LOP3.LUT R21, R0, 0x48, R7, 0xfe, !PT ;  /* 0x0000004800157812 */ /* 0x000fc600078efe07 */
[--C-:B------:R-:W-:Y:S01]  /*6e00*/  @!P1 IMAD.IADD R32, R32, 0x1, -R4.reuse ;  /* 0x0000000120209824 */ /* 0x100fe200078e0a04 */
[----:B------:R-:W-:Y:S01]  /*6e10*/  ISETP.GT.U32.AND P1, PT, R4, R33, PT ;  /* 0x000000210400720c */ /* 0x000fe20003f24070 */
[----:B------:R-:W-:Y:S01]  /*6e20*/  @!P0 IMAD.IADD R41, R41, 0x1, -R4 ;  /* 0x0000000129298824 */ /* 0x000fe200078e0a04 */
[----:B------:R-:W-:Y:S01]  /*6e30*/  ISETP.GE.AND P0, PT, R29, RZ, PT ;  /* 0x000000ff1d00720c */ /* 0x000fe20003f06270 */
[----:B------:R-:W-:Y:S01]  /*6e40*/  IMAD.MOV R3, RZ, RZ, -R3 ;  /* 0x000000ffff037224 */ /* 0x000fe200078e0a03 */
[--C-:B------:R-:W-:Y:S02]  /*6e50*/  LOP3.LUT R20, R0, 0x49, R7.reuse, 0xfe, !PT ;  /* 0x0000004900147812 */ /* 0x100fe400078efe07 */
[----:B------:R-:W-:Y:S01]  /*6e60*/  IABS R29, R21 ;  /* 0x00000015001d7213 */ /* 0x000fe20000000000 */
[----:B------:R-:W-:Y:S01]  /*6e70*/  IMAD R30, R4, R3, R30 ;  /* 0x00000003041e7224 */ /* 0x000fe200078e021e */
[----:B------:R-:W-:Y:S01]  /*6e80*/  LOP3.LUT R19, R0, 0x4a, R7, 0xfe, !PT ;  /* 0x0000004a00137812 */ /* 0x000fe200078efe07 */
[----:B------:R-:W-:Y:S01]  /*6e90*/  IMAD.MOV.U32 R3, RZ, RZ, R18 ;  /* 0x000000ffff037224 */ /* 0x000fe200078e0012 */
[----:B------:R-:W-:Y:S01]  /*6ea0*/  IABS R28, R20 ;  /* 0x00000014001c7213 */ /* 0x000fe20000000000 */
[----:B------:R-:W-:Y:S01]  /*6eb0*/  @!P6 IMAD.IADD R31, R31, 0x1, -R4 ;  /* 0x000000011f1fe824 */ /* 0x000fe200078e0a04 */
[----:B------:R-:W-:Y:S01]  /*6ec0*/  ISETP.GT.U32.AND P6, PT, R4, R32, PT ;  /* 0x000000200400720c */ /* 0x000fe20003fc4070 */
[----:B------:R-:W-:Y:S01]  /*6ed0*/  IMAD.HI.U32 R6, R5, R29, RZ ;  /* 0x0000001d05067227 */ /* 0x000fe200078e00ff */
[----:B------:R-:W-:-:S03]  /*6ee0*/  IABS R27, R19 ;  /* 0x00000013001b7213 */ /* 0x000fc60000000000 */
[----:B------:R-:W-:Y:S01]  /*6ef0*/  @!P4 IMAD.MOV R3, RZ, RZ, -R3 ;  /* 0x000000ffff03c224 */ /* 0x000fe200078e0a03 */
[C---:B------:R-:W-:Y:S01]  /*6f00*/  ISETP.GT.U32.AND P4, PT, R4.reuse, R31, PT ;  /* 0x0000001f0400720c */ /* 0x040fe20003f84070 */
[----:B------:R-:W-:Y:S01]  /*6f10*/  @!P1 IMAD.IADD R33, R33, 0x1, -R4 ;  /* 0x0000000121219824 */ /* 0x000fe200078e0a04 */
[----:B------:R-:W-:Y:S01]  /*6f20*/  ISETP.GT.U32.AND P1, PT, R4, R30, PT ;  /* 0x0000001e0400720c */ /* 0x000fe20003f24070 */
[----:B------:R-:W-:-:S04]  /*6f30*/  IMAD.HI.U32 R10, R5, R28, RZ ;  /* 0x0000001c050a7227 */ /* 0x000fc800078e00ff */
[----:B------:R-:W-:Y:S02]  /*6f40*/  IMAD.MOV R6, RZ, RZ, -R6 ;  /* 0x000000ffff067224 */ /* 0x000fe400078e0a06 */
[----:B------:R-:W-:-:S04]  /*6f50*/  IMAD.HI.U32 R19, R5, R27, RZ ;  /* 0x0000001b05137227 */ /* 0x000fc800078e00ff */
[----:B------:R-:W-:Y:S02]  /*6f60*/  IMAD.MOV R10, RZ, RZ, -R10 ;  /* 0x000000ffff0a7224 */ /* 0x000fe400078e0a0a */
[C---:B------:R-:W-:Y:S02]  /*6f70*/  IMAD R29, R4.reuse, R6, R29 ;  /* 0x00000006041d7224 */ /* 0x040fe400078e021d */
[----:B------:R-:W-:Y:S02]  /*6f80*/  IMAD.MOV R19, RZ, RZ, -R19 ;  /* 0x000000ffff137224 */ /* 0x000fe400078e0a13 */
[----:B------:R-:W-:Y:S02]  /*6f90*/  IMAD R28, R4, R10, R28 ;  /* 0x0000000a041c7224 */ /* 0x000fe400078e021c */
[----:B------:R-:W-:Y:S01]  /*6fa0*/  @!P6 IMAD.IADD R32, R32, 0x1, -R4 ;  /* 0x000000012020e824 */ /* 0x000fe200078e0a04 */
[C---:B------:R-:W-:Y:S01]  /*6fb0*/  ISETP.GT.U32.AND P6, PT, R4.reuse, R29, PT ;  /* 0x0000001d0400720c */ /* 0x040fe20003fc4070 */
[----:B------:R-:W-:-:S02]  /*6fc0*/  IMAD R27, R4, R19, R27 ;  /* 0x00000013041b7224 */ /* 0x000fc400078e021b */
[--C-:B------:R-:W-:Y:S01]  /*6fd0*/  @!P4 IMAD.IADD R31, R31, 0x1, -R4.reuse ;  /* 0x000000011f1fc824 */ /* 0x100fe200078e0a04 */
[----:B------:R-:W-:Y:S01]  /*6fe0*/  ISETP.GT.U32.AND P4, PT, R4, R28, PT ;  /* 0x0000001c0400720c */ /* 0x000fe20003f84070 */
[--C-:B------:R-:W-:Y:S01]  /*6ff0*/  @!P1 IMAD.IADD R30, R30, 0x1, -R4.reuse ;  /* 0x000000011e1e9824 */ /* 0x100fe200078e0a04 */
[--C-:B------:R-:W-:Y:S02]  /*7000*/  LOP3.LUT R23, R0, 0x4b, R7.reuse, 0xfe, !PT ;  /* 0x0000004b00177812 */ /* 0x100fe400078efe07 */
[----:B------:R-:W-:Y:S02]  /*7010*/  ISETP.GT.U32.AND P1, PT, R4, R27, PT ;  /* 0x0000001b0400720c */ /* 0x000fe40003f24070 */
[----:B------:R-:W-:Y:S02]  /*7020*/  IABS R26, R23 ;  /* 0x00000017001a7213 */ /* 0x000fe40000000000 */
[----:B------:R-:W-:Y:S01]  /*7030*/  LOP3.LUT R22, R0, 0x4c, R7, 0xfe, !PT ;  /* 0x0000004c00167812 */ /* 0x000fe200078efe07 */
[----:B------:R-:W-:Y:S01]  /*7040*/  @!P6 IMAD.IADD R29, R29, 0x1, -R4 ;  /* 0x000000011d1de824 */ /* 0x000fe200078e0a04 */
[----:B------:R-:W-:Y:S01]  /*7050*/  ISETP.GT.U32.AND P6, PT, R4, R30, PT ;  /* 0x0000001e0400720c */ /* 0x000fe20003fc4070 */
[----:B------:R-:W-:Y:S01]  /*7060*/  IMAD.HI.U32 R2, R5, R26, RZ ;  /* 0x0000001a05027227 */ /* 0x000fe200078e00ff */
[----:B------:R-:W-:-:S02]  /*7070*/  IABS R25, R22 ;  /* 0x0000001600197213 */ /* 0x000fc40000000000 */
[--C-:B------:R-:W-:Y:S01]  /*7080*/  LOP3.LUT R20, R0, 0x4e, R7.reuse, 0xfe, !PT ;  /* 0x0000004e00147812 */ /* 0x100fe200078efe07 */
[----:B------:R-:W-:Y:S01]  /*7090*/  @!P4 IMAD.IADD R28, R28, 0x1, -R4 ;  /* 0x000000011c1cc824 */ /* 0x000fe200078e0a04 */
[----:B------:R-:W-:Y:S01]  /*70a0*/  ISETP.GT.U32.AND P4, PT, R4, R29, PT ;  /* 0x0000001d0400720c */ /* 0x000fe20003f84070 */
[----:B------:R-:W-:Y:S01]  /*70b0*/  IMAD.MOV R2, RZ, RZ, -R2 ;  /* 0x000000ffff027224 */ /* 0x000fe200078e0a02 */
[----:B------:R-:W-:Y:S01]  /*70c0*/  IABS R23, R20 ;  /* 0x0000001400177213 */ /* 0x000fe20000000000 */
[----:B------:R-:W-:Y:S01]  /*70d0*/  @!P1 IMAD.IADD R27, R27, 0x1, -R4 ;  /* 0x000000011b1b9824 */ /* 0x000fe200078e0a04 */
[----:B------:R-:W-:Y:S01]  /*70e0*/  LOP3.LUT R18, R0, 0x4f, R7, 0xfe, !PT ;  /* 0x0000004f00127812 */ /* 0x000fe200078efe07 */
[----:B------:R-:W-:-:S03]  /*70f0*/  IMAD.HI.U32 R6, R5, R25, RZ ;  /* 0x0000001905067227 */ /* 0x000fc600078e00ff */
[C---:B------:R-:W-:Y:S01]  /*7100*/  ISETP.GT.U32.AND P1, PT, R4.reuse, R27, PT ;  /* 0x0000001b0400720c */ /* 0x040fe20003f24070 */
[----:B------:R-:W-:Y:S01]  /*7110*/  IMAD R26, R4, R2, R26 ;  /* 0x00000002041a7224 */ /* 0x000fe200078e021a */
[----:B------:R-:W-:Y:S01]  /*7120*/  IABS R18, R18 ;  /* 0x0000001200127213 */ /* 0x000fe20000000000 */
[----:B------:R-:W-:Y:S02]  /*7130*/  IMAD.MOV R2, RZ, RZ, -R6 ;  /* 0x000000ffff027224 */ /* 0x000fe400078e0a06 */
[----:B------:R-:W-:Y:S01]  /*7140*/  IMAD.HI.U32 R10, R5, R23, RZ ;  /* 0x00000017050a7227 */ /* 0x000fe200078e00ff */
[----:B------:R-:W-:-:S03]  /*7150*/  LOP3.LUT R21, R0, 0x4d, R7, 0xfe, !PT ;  /* 0x0000004d00157812 */ /* 0x000fc600078efe07 */
[----:B------:R-:W-:Y:S02]  /*7160*/  IMAD R25, R4, R2, R25 ;  /* 0x0000000204197224 */ /* 0x000fe400078e0219 */
[----:B------:R-:W-:Y:S01]  /*7170*/  @!P6 IMAD.IADD R30, R30, 0x1, -R4 ;  /* 0x000000011e1ee824 */ /* 0x000fe200078e0a04 */
[C---:B------:R-:W-:Y:S01]  /*7180*/  ISETP.GT.U32.AND P6, PT, R4.reuse, R26, PT ;  /* 0x0000001a0400720c */ /* 0x040fe20003fc4070 */
[----:B------:R-:W-:Y:S01]  /*7190*/  IMAD.MOV R6, RZ, RZ, -R10 ;  /* 0x000000ffff067224 */ /* 0x000fe200078e0a0a */
[----:B------:R-:W-:Y:S01]  /*71a0*/  IABS R24, R21 ;  /* 0x0000001500187213 */ /* 0x000fe20000000000 */
[----:B------:R-:W-:Y:S02]  /*71b0*/  IMAD.MOV.U32 R90, RZ, RZ, R17 ;  /* 0x000000ffff5a7224 */ /* 0x000fe400078e0011 */
[----:B------:R-:W-:Y:S01]  /*71c0*/  IMAD.HI.U32 R2, R5, R18, RZ ;  /* 0x0000001205027227 */ /* 0x000fe200078e00ff */
[----:B------:R0:W-:Y:S03]  /*71d0*/  STL [R1+0x1f4], R3 ;  /* 0x0001f40301007387 */ /* 0x0001e60000100800 */
[----:B------:R-:W-:Y:S01]  /*71e0*/  @!P4 IMAD.IADD R29, R29, 0x1, -R4 ;  /* 0x000000011d1dc824 */ /* 0x000fe200078e0a04 */
[C---:B------:R-:W-:Y:S01]  /*71f0*/  ISETP.GT.U32.AND P4, PT, R4.reuse, R25, PT ;  /* 0x000000190400720c */ /* 0x040fe20003f84070 */
[----:B------:R-:W-:-:S02]  /*7200*/  IMAD R23, R4, R6, R23 ;  /* 0x0000000604177224 */ /* 0x000fc400078e0217 */
[----:B------:R-:W-:Y:S01]  /*7210*/  @!P5 IMAD.MOV R90, RZ, RZ, -R90 ;  /* 0x000000ffff5ad224 */ /* 0x000fe200078e0a5a */
[----:B------:R-:W-:Y:S01]  /*7220*/  ISETP.GT.U32.AND P5, PT, R4, R28, PT ;  /* 0x0000001c0400720c */ /* 0x000fe20003fa4070 */
[----:B------:R-:W-:Y:S02]  /*7230*/  IMAD.MOV R2, RZ, RZ, -R2 ;  /* 0x000000ffff027224 */ /* 0x000fe400078e0a02 */
[----:B0-----:R-:W-:-:S04]  /*7240*/  IMAD.HI.U32 R3, R5, R24, RZ ;  /* 0x0000001805037227 */ /* 0x001fc800078e00ff */
[----:B------:R-:W-:Y:S01]  /*7250*/  @!P1 IMAD.IADD R27, R27, 0x1, -R4 ;  /* 0x000000011b1b9824 */ /* 0x000fe200078e0a04 */
[C---:B------:R-:W-:Y:S01]  /*7260*/  ISETP.GT.U32.AND P1, PT, R4.reuse, R23, PT ;  /* 0x000000170400720c */ /* 0x040fe20003f24070 */
[----:B------:R-:W-:Y:S02]  /*7270*/  IMAD R18, R4, R2, R18 ;  /* 0x0000000204127224 */ /* 0x000fe400078e0212 */
[----:B------:R-:W-:Y:S01]  /*7280*/  IMAD.MOV R3, RZ, RZ, -R3 ;  /* 0x000000ffff037224 */ /* 0x000fe200078e0a03 */
[--C-:B------:R-:W-:Y:S01]  /*7290*/  LOP3.LUT R89, R0, 0xb, R7.reuse, 0xfe, !PT ;  /* 0x0000000b00597812 */ /* 0x100fe200078efe07 */
[----:B------:R-:W-:Y:S01]  /*72a0*/  @!P6 IMAD.IADD R26, R26, 0x1, -R4 ;  /* 0x000000011a1ae824 */ /* 0x000fe200078e0a04 */
[C---:B------:R-:W-:Y:S01]  /*72b0*/  ISETP.GT.U32.AND P6, PT, R4.reuse, R18, PT ;  /* 0x000000120400720c */ /* 0x040fe20003fc4070 */
[----:B------:R-:W-:Y:S02]  /*72c0*/  IMAD R24, R4, R3, R24 ;  /* 0x0000000304187224 */ /* 0x000fe400078e0218 */
[--C-:B------:R-:W-:Y:S01]  /*72d0*/  @!P4 IMAD.IADD R25, R25, 0x1, -R4.reuse ;  /* 0x000000011919c824 */ /* 0x100fe200078e0a04 */
[----:B------:R-:W-:Y:S01]  /*72e0*/  ISETP.GE.AND P4, PT, R89, RZ, PT ;  /* 0x000000ff5900720c */ /* 0x000fe20003f86270 */
[----:B------:R-:W-:Y:S01]  /*72f0*/  @!P5 IMAD.IADD R28, R28, 0x1, -R4 ;  /* 0x000000011c1cd824 */ /* 0x000fe200078e0a04 */
[----:B------:R-:W-:-:S02]  /*7300*/  LOP3.LUT R89, R0, 0xc, R7, 0xfe, !PT ;  /* 0x0000000c00597812 */ /* 0x000fc400078efe07 */
[----:B------:R-:W-:Y:S01]  /*7310*/  ISETP.GT.U32.AND P5, PT, R4, R24, PT ;  /* 0x000000180400720c */ /* 0x000fe20003fa4070 */
[--C-:B------:R-:W-:Y:S01]  /*7320*/  @!P1 IMAD.IADD R23, R23, 0x1, -R4.reuse ;  /* 0x0000000117179824 */ /* 0x100fe200078e0a04 */
[----:B------:R-:W-:Y:S02]  /*7330*/  ISETP.GE.AND P1, PT, R89, RZ, PT ;  /* 0x000000ff5900720c */ /* 0x000fe40003f26270 */
[--C-:B------:R-:W-:Y:S01]  /*7340*/  LOP3.LUT R89, R0, 0xd, R7.reuse, 0xfe, !PT ;  /* 0x0000000d00597812 */ /* 0x100fe200078efe07 */
[----:B------:R-:W-:Y:S01]  /*7350*/  @!P6 IMAD.IADD R18, R18, 0x1, -R4 ;  /* 0x000000011212e824 */ /* 0x000fe200078e0a04 */
[C-C-:B------:R-:W-:Y:S02]  /*7360*/  LOP3.LUT R6, R0.reuse, 0x51, R7.reuse, 0xfe, !PT ;  /* 0x0000005100067812 */ /* 0x140fe400078efe07 */
[----:B------:R-:W-:Y:S01]  /*7370*/  ISETP.GE.AND P6, PT, R89, RZ, PT ;  /* 0x000000ff5900720c */ /* 0x000fe20003fc6270 */
[----:B------:R-:W-:Y:S01]  /*7380*/  IMAD.MOV.U32 R89, RZ, RZ, R16 ;  /* 0x000000ffff597224 */ /* 0x000fe200078e0010 */
[----:B------:R-:W-:-:S02]  /*7390*/  LOP3.LUT R19, R0, 0x50, R7, 0xfe, !PT ;  /* 0x0000005000137812 */ /* 0x000fc400078efe07 */
[----:B------:R-:W-:Y:S02]  /*73a0*/  LOP3.LUT R3, R0, 0x52, R7, 0xfe, !PT ;  /* 0x0000005200037812 */ /* 0x000fe400078efe07 */
[----:B------:R-:W-:Y:S01]  /*73b0*/  IABS R10, R6 ;  /* 0x00000006000a7213 */ /* 0x000fe20000000000 */
[----:B------:R-:W-:Y:S01]  /*73c0*/  @!P5 IMAD.IADD R24, R24, 0x1, -R4 ;  /* 0x000000011818d824 */ /* 0x000fe200078e0a04 */
[----:B------:R-:W-:Y:S01]  /*73d0*/  IABS R17, R19 ;  /* 0x0000001300117213 */ /* 0x000fe20000000000 */
[----:B------:R-:W-:Y:S01]  /*73e0*/  @!P3 IMAD.MOV R89, RZ, RZ, -R89 ;  /* 0x000000ffff59b224 */ /* 0x000fe200078e0a59 */
[----:B------:R-:W-:Y:S01]  /*73f0*/  IABS R6, R3 ;  /* 0x0000000300067213 */ /* 0x000fe20000000000 */
[----:B------:R-:W-:Y:S01]  /*7400*/  IMAD.MOV.U32 R21, RZ, RZ, R14 ;  /* 0x000000ffff157224 */ /* 0x000fe200078e000e */
[----:B------:R-:W-:Y:S01]  /*7410*/  ISETP.GT.U32.AND P3, PT, R4, R26, PT ;  /* 0x0000001a0400720c */ /* 0x000fe20003f64070 */
[----:B------:R-:W-:-:S04]  /*7420*/  IMAD.HI.U32 R19, R5, R10, RZ ;  /* 0x0000000a05137227 */ /* 0x000fc800078e00ff */
[----:B------:R-:W-:Y:S01]  /*7430*/  @!P0 IMAD.MOV R15, RZ, RZ, -R15 ;  /* 0x000000ffff0f8224 */ /* 0x000fe200078e0a0f */
[C---:B------:R-:W-:Y:S01]  /*7440*/  ISETP.GT.U32.AND P0, PT, R4.reuse, R25, PT ;  /* 0x000000190400720c */ /* 0x040fe20003f04070 */
[----:B------:R-:W-:Y:S02]  /*7450*/  IMAD.MOV.U32 R14, RZ, RZ, R13 ;  /* 0x000000ffff0e7224 */ /* 0x000fe400078e000d */
[----:B------:R-:W-:Y:S01]  /*7460*/  @!P4 IMAD.MOV R21, RZ, RZ, -R21 ;  /* 0x000000ffff15c224 */ /* 0x000fe200078e0a15 */
[----:B------:R-:W-:Y:S01]  /*7470*/  ISETP.GT.U32.AND P4, PT, R4, R24, PT ;  /* 0x000000180400720c */ /* 0x000fe20003f84070 */
[----:B------:R-:W-:-:S04]  /*7480*/  IMAD.HI.U32 R2, R5, R17, RZ ;  /* 0x0000001105027227 */ /* 0x000fc800078e00ff */
[----:B------:R-:W-:-:S04]  /*7490*/  IMAD.HI.U32 R3, R5, R6, RZ ;  /* 0x0000000605037227 */ /* 0x000fc800078e00ff */
[----:B------:R-:W-:Y:S02]  /*74a0*/  IMAD.MOV R19, RZ, RZ, -R19 ;  /* 0x000000ffff137224 */ /* 0x000fe400078e0a13 */
[----:B------:R-:W-:Y:S01]  /*74b0*/  @!P1 IMAD.MOV R14, RZ, RZ, -R14 ;  /* 0x000000ffff0e9224 */ /* 0x000fe200078e0a0e */
[----:B------:R-:W-:Y:S01]  /*74c0*/  ISETP.GT.U32.AND P1, PT, R4, R23, PT ;  /* 0x000000170400720c */ /* 0x000fe20003f24070 */
[----:B------:R-:W-:Y:S01]  /*74d0*/  IMAD.MOV R2, RZ, RZ, -R2 ;  /* 0x000000ffff027224 */ /* 0x000fe200078e0a02 */
[----:B------:R-:W-:Y:S01]  /*74e0*/  LOP3.LUT R20, R0, 0x53, R7, 0xfe, !PT ;  /* 0x0000005300147812 */ /* 0x000fe200078efe07 */
[----:B------:R-:W-:Y:S02]  /*74f0*/  IMAD.MOV R3, RZ, RZ, -R3 ;  /* 0x000000ffff037224 */ /* 0x000fe400078e0a03 */
[----:B------:R-:W-:Y:S01]  /*7500*/  IMAD R10, R4, R19, R10 ;  /* 0x00000013040a7224 */ /* 0x000fe200078e020a */
[----:B------:R-:W-:Y:S01]  /*7510*/  LOP3.LUT R22, R0, 0xe, R7, 0xfe, !PT ;  /* 0x0000000e00167812 */ /* 0x000fe200078efe07 */
[C---:B------:R-:W-:Y:S01]  /*7520*/  IMAD R17, R4.reuse, R2, R17 ;  /* 0x0000000204117224 */ /* 0x040fe200078e0211 */
[----:B------:R-:W-:Y:S01]  /*7530*/  IABS R2, R20 ;  /* 0x0000001400027213 */ /* 0x000fe20000000000 */
[----:B------:R-:W-:-:S02]  /*7540*/  IMAD R6, R4, R3, R6 ;  /* 0x0000000304067224 */ /* 0x000fc400078e0206 */
[--C-:B------:R-:W-:Y:S01]  /*7550*/  @!P3 IMAD.IADD R26, R26, 0x1, -R4.reuse ;  /* 0x000000011a1ab824 */ /* 0x100fe200078e0a04 */
[----:B------:R-:W-:Y:S01]  /*7560*/  ISETP.GT.U32.AND P3, PT, R4, R10, PT ;  /* 0x0000000a0400720c */ /* 0x000fe20003f64070 */
[--C-:B------:R-:W-:Y:S01]  /*7570*/  @!P0 IMAD.IADD R25, R25, 0x1, -R4.reuse ;  /* 0x0000000119198824 */ /* 0x100fe200078e0a04 */
[----:B------:R-:W-:Y:S01]  /*7580*/  ISETP.GE.AND P0, PT, R22, RZ, PT ;  /* 0x000000ff1600720c */ /* 0x000fe20003f06270 */
[--C-:B------:R-:W-:Y:S01]  /*7590*/  @!P4 IMAD.IADD R24, R24, 0x1, -R4.reuse ;  /* 0x000000011818c824 */ /* 0x100fe200078e0a04 */
[--C-:B------:R-:W-:Y:S01]  /*75a0*/  LOP3.LUT R22, R0, 0xf, R7.reuse, 0xfe, !PT ;  /* 0x0000000f00167812 */ /* 0x100fe200078efe07 */
[----:B------:R-:W-:Y:S01]  /*75b0*/  IMAD.HI.U32 R3, R5, R2, RZ ;  /* 0x0000000205037227 */ /* 0x000fe200078e00ff */
[----:B------:R-:W-:Y:S02]  /*75c0*/  ISETP.GT.U32.AND P4, PT, R4, R6, PT ;  /* 0x000000060400720c */ /* 0x000fe40003f84070 */
[----:B------:R-:W-:Y:S01]  /*75d0*/  LOP3.LUT R20, R0, 0x54, R7, 0xfe, !PT ;  /* 0x0000005400147812 */ /* 0x000fe200078efe07 */
[----:B------:R-:W-:Y:S01]  /*75e0*/  @!P1 IMAD.IADD R23, R23, 0x1, -R4 ;  /* 0x0000000117179824 */ /* 0x000fe200078e0a04 */
[----:B------:R-:W-:Y:S01]  /*75f0*/  ISETP.GE.AND P1, PT, R22, RZ, PT ;  /* 0x000000ff1600720c */ /* 0x000fe20003f26270 */
[----:B------:R-:W-:-:S02]  /*7600*/  IMAD.MOV.U32 R13, RZ, RZ, R12 ;  /* 0x000000ffff0d7224 */ /* 0x000fc400078e000c */
[----:B------:R-:W-:Y:S01]  /*7610*/  IMAD.MOV R12, RZ, RZ, -R3 ;  /* 0x000000ffff0c7224 */ /* 0x000fe200078e0a03 */
[----:B------:R-:W-:Y:S01]  /*7620*/  IABS R3, R20 ;  /* 0x0000001400037213 */ /* 0x000fe20000000000 */
[----:B------:R-:W-:Y:S02]  /*7630*/  @!P3 IMAD.IADD R10, R10, 0x1, -R4 ;  /* 0x000000010a0ab824 */ /* 0x000fe400078e0a04 */
[----:B------:R-:W-:Y:S02]  /*7640*/  IMAD R12, R4, R12, R2 ;  /* 0x0000000c040c7224 */ /* 0x000fe400078e0202 */
[----:B------:R-:W-:Y:S02]  /*7650*/  IMAD.MOV.U32 R2, RZ, RZ, R3 ;  /* 0x000000ffff027224 */ /* 0x000fe400078e0003 */
[----:B------:R-:W-:Y:S01]  /*7660*/  @!P4 IMAD.IADD R6, R6, 0x1, -R4 ;  /* 0x000000010606c824 */ /* 0x000fe200078e0a04 */
[----:B------:R-:W-:Y:S01]  /*7670*/  ISETP.GT.U32.AND P4, PT, R4, R10, PT ;  /* 0x0000000a0400720c */ /* 0x000fe20003f84070 */
[----:B------:R-:W-:-:S02]  /*7680*/  @!P6 IMAD.MOV R13, RZ, RZ, -R13 ;  /* 0x000000ffff0de224 */ /* 0x000fc400078e0a0d */
[----:B------:R-:W-:Y:S01]  /*7690*/  IMAD.HI.U32 R3, R5, R2, RZ ;  /* 0x0000000205037227 */ /* 0x000fe200078e00ff */
[----:B------:R-:W-:Y:S03]  /*76a0*/  STL [R1+0x1dc], R15 ;  /* 0x0001dc0f01007387 */ /* 0x000fe60000100800 */
[----:B------:R-:W-:Y:S01]  /*76b0*/  @!P0 IMAD.MOV R11, RZ, RZ, -R11 ;  /* 0x000000ffff0b8224 */ /* 0x000fe200078e0a0b */
[----:B------:R-:W-:Y:S01]  /*76c0*/  STL [R1+0x1f0], R21 ;  /* 0x0001f01501007387 */ /* 0x000fe20000100800 */
[----:B------:R-:W-:Y:S02]  /*76d0*/  @!P1 IMAD.MOV R8, RZ, RZ, -R8 ;  /* 0x000000ffff089224 */ /* 0x000fe400078e0a08 */
[----:B------:R-:W-:Y:S01]  /*76e0*/  IMAD.MOV R3, RZ, RZ, -R3 ;  /* 0x000000ffff037224 */ /* 0x000fe200078e0a03 */
[----:B------:R-:W-:Y:S04]  /*76f0*/  STL [R1+0x1ec], R14 ;  /* 0x0001ec0e01007387 */ /* 0x000fe80000100800 */
[----:B------:R-:W-:Y:S04]  /*7700*/  STL [R1+0x1e8], R13 ;  /* 0x0001e80d01007387 */ /* 0x000fe80000100800 */
[----:B------:R-:W-:Y:S04]  /*7710*/  STL [R1+0x1e4], R11 ;  /* 0x0001e40b01007387 */ /* 0x000fe80000100800 */
[----:B------:R0:W-:Y:S01]  /*7720*/  STL [R1+0x1e0], R8 ;  /* 0x0001e00801007387 */ /* 0x0001e20000100800 */
[----:B------:R-:W-:-:S02]  /*7730*/  @!P4 IMAD.IADD R10, R10, 0x1, -R4 ;  /* 0x000000010a0ac824 */ /* 0x000fc400078e0a04 */
[----:B0-----:R-:W-:-:S05]  /*7740*/  IMAD R8, R4, R3, R2 ;  /* 0x0000000304087224 */ /* 0x001fca00078e0202 */
[----:B------:R-:W-:Y:S02]  /*7750*/  ISETP.GT.U32.AND P4, PT, R4, R8, PT ;  /* 0x000000080400720c */ /* 0x000fe40003f84070 */
[----:B------:R-:W-:Y:S02]  /*7760*/  LOP3.LUT R11, R0, 0x55, R7, 0xfe, !PT ;  /* 0x00000055000b7812 */ /* 0x000fe400078efe07 */
[C---:B------:R-:W-:Y:S02]  /*7770*/  ISETP.GT.U32.AND P6, PT, R4.reuse, R18, PT ;  /* 0x000000120400720c */ /* 0x040fe40003fc4070 */
[----:B------:R-:W-:Y:S02]  /*7780*/  IABS R11, R11 ;  /* 0x0000000b000b7213 */ /* 0x000fe40000000000 */
[----:B------:R-:W-:-:S05]  /*7790*/  ISETP.GT.U32.AND P5, PT, R4, R17, PT ;  /* 0x000000110400720c */ /* 0x000fca0003fa4070 */
[----:B------:R-:W-:Y:S02]  /*77a0*/  @!P4 IMAD.IADD R8, R8, 0x1, -R4 ;  /* 0x000000010808c824 */ /* 0x000fe400078e0a04 */
[----:B------:R-:W-:-:S03]  /*77b0*/  IMAD.HI.U32 R2, R5, R11, RZ ;  /* 0x0000000b05027227 */ /* 0x000fc600078e00ff */
[----:B------:R-:W-:Y:S01]  /*77c0*/  ISETP.GT.U32.AND P4, PT, R4, R8, PT ;  /* 0x000000080400720c */ /* 0x000fe20003f84070 */
[----:B------:R-:W-:Y:S01]  /*77d0*/  IMAD.MOV R2, RZ, RZ, -R2 ;  /* 0x000000ffff027224 */ /* 0x000fe200078e0a02 */
[----:B------:R-:W-:Y:S01]  /*77e0*/  LOP3.LUT R14, R0, 0x56, R7, 0xfe, !PT ;  /* 0x00000056000e7812 */ /* 0x000fe200078efe07 */
[--C-:B------:R-:W-:Y:S01]  /*77f0*/  @!P6 IMAD.IADD R18, R18, 0x1, -R4.reuse ;  /* 0x000000011212e824 */ /* 0x100fe200078e0a04 */
[C---:B------:R-:W-:Y:S01]  /*7800*/  ISETP.GT.U32.AND P6, PT, R4.reuse, R12, PT ;  /* 0x0000000c0400720c */ /* 0x040fe20003fc4070 */
[----:B------:R-:W-:Y:S01]  /*7810*/  IMAD R11, R4, R2, R11 ;  /* 0x00000002040b7224 */ /* 0x000fe200078e020b */
[----:B------:R-:W-:Y:S02]  /*7820*/  ISETP.GE.AND P3, PT, R86, RZ, PT ;  /* 0x000000ff5600720c */ /* 0x000fe40003f66270 */
[----:B------:R-:W-:Y:S01]  /*7830*/  IABS R86, R14 ;  /* 0x0000000e00567213 */ /* 0x000fe20000000000 */
[----:B------:R-:W-:-:S04]  /*7840*/  @!P5 IMAD.IADD R17, R17, 0x1, -R4 ;  /* 0x000000011111d824 */ /* 0x000fc800078e0a04 */
[----:B------:R-:W-:Y:S01]  /*7850*/  @!P4 IMAD.IADD R8, R8, 0x1, -R4 ;  /* 0x000000010808c824 */ /* 0x000fe200078e0a04 */
[C---:B------:R-:W-:Y:S01]  /*7860*/  ISETP.GT.U32.AND P4, PT, R4.reuse, R11, PT ;  /* 0x0000000b0400720c */ /* 0x040fe20003f84070 */
[----:B------:R-:W-:Y:S01]  /*7870*/  IMAD.HI.U32 R3, R5, R86, RZ ;  /* 0x0000005605037227 */ /* 0x000fe200078e00ff */
[----:B------:R-:W-:-:S03]  /*7880*/  ISETP.GT.U32.AND P5, PT, R4, R17, PT ;  /* 0x000000110400720c */ /* 0x000fc60003fa4070 */
[----:B------:R-:W-:Y:S02]  /*7890*/  IMAD.MOV R3, RZ, RZ, -R3 ;  /* 0x000000ffff037224 */ /* 0x000fe400078e0a03 */
[----:B------:R-:W-:Y:S02]  /*78a0*/  @!P6 IMAD.IADD R12, R12, 0x1, -R4 ;  /* 0x000000010c0ce824 */ /* 0x000fe400078e0a04 */
[----:B------:R-:W-:Y:S01]  /*78b0*/  IMAD R86, R4, R3, R86 ;  /* 0x0000000304567224 */ /* 0x000fe200078e0256 */
[--C-:B------:R-:W-:Y:S02]  /*78c0*/  LOP3.LUT R22, R0, 0x10, R7.reuse, 0xfe, !PT ;  /* 0x0000001000167812 */ /* 0x100fe400078efe07 */
[C---:B------:R-:W-:Y:S01]  /*78d0*/  ISETP.GT.U32.AND P6, PT, R4.reuse, R12, PT ;  /* 0x0000000c0400720c */ /* 0x040fe20003fc4070 */
[--C-:B------:R-:W-:Y:S01]  /*78e0*/  @!P4 IMAD.IADD R11, R11, 0x1, -R4.reuse ;  /* 0x000000010b0bc824 */ /* 0x100fe200078e0a04 */
[----:B------:R-:W-:Y:S02]  /*78f0*/  ISETP.GT.U32.AND P4, PT, R4, R86, PT ;  /* 0x000000560400720c */ /* 0x000fe40003f84070 */
[----:B------:R-:W-:Y:S01]  /*7900*/  LOP3.LUT R13, R0, 0x57, R7, 0xfe, !PT ;  /* 0x00000057000d7812 */ /* 0x000fe200078efe07 */
[----:B------:R-:W-:Y:S01]  /*7910*/  @!P5 IMAD.IADD R17, R17, 0x1, -R4 ;  /* 0x000000011111d824 */ /* 0x000fe200078e0a04 */
[----:B------:R-:W-:-:S02]  /*7920*/  ISETP.GE.AND P5, PT, R22, RZ, PT ;  /* 0x000000ff1600720c */ /* 0x000fc40003fa6270 */
[----:B------:R-:W-:Y:S02]  /*7930*/  ISETP.GE.AND P1, PT, R87, RZ, PT ;  /* 0x000000ff5700720c */ /* 0x000fe40003f26270 */
[----:B------:R-:W-:Y:S02]  /*7940*/  IABS R87, R13 ;  /* 0x0000000d00577213 */ /* 0x000fe40000000000 */
[--C-:B------:R-:W-:Y:S01]  /*7950*/  LOP3.LUT R15, R0, 0x59, R7.reuse, 0xfe, !PT ;  /* 0x00000059000f7812 */ /* 0x100fe200078efe07 */
[----:B------:R-:W-:Y:S01]  /*7960*/  @!P6 IMAD.IADD R12, R12, 0x1, -R4 ;  /* 0x000000010c0ce824 */ /* 0x000fe200078e0a04 */
[----:B------:R-:W-:Y:S01]  /*7970*/  LOP3.LUT R13, R0, 0x58, R7, 0xfe, !PT ;  /* 0x00000058000d7812 */ /* 0x000fe200078efe07 */
[----:B------:R-:W-:Y:S01]  /*7980*/  IMAD.HI.U32 R14, R5, R87, RZ ;  /* 0x00000057050e7227 */ /* 0x000fe200078e00ff */
[----:B------:R-:W-:Y:S02]  /*7990*/  IABS R15, R15 ;  /* 0x0000000f000f7213 */ /* 0x000fe40000000000 */
[----:B------:R-:W-:Y:S01]  /*79a0*/  ISETP.GE.AND P6, PT, R88, RZ, PT ;  /* 0x000000ff5800720c */ /* 0x000fe20003fc6270 */
[----:B------:R-:W-:Y:S01]  /*79b0*/  IMAD.MOV.U32 R88, RZ, RZ, R38 ;  /* 0x000000ffff587224 */ /* 0x000fe200078e0026 */
[----:B------:R-:W-:Y:S01]  /*79c0*/  IABS R13, R13 ;  /* 0x0000000d000d7213 */ /* 0x000fe20000000000 */
[----:B------:R-:W-:-:S02]  /*79d0*/  @!P4 IMAD.IADD R86, R86, 0x1, -R4 ;  /* 0x000000015656c824 */ /* 0x000fc400078e0a04 */
[----:B------:R-:W-:Y:S02]  /*79e0*/  IMAD.MOV R16, RZ, RZ, -R14 ;  /* 0x000000ffff107224 */ /* 0x000fe400078e0a0e */
[----:B------:R-:W-:Y:S01]  /*79f0*/  IMAD.MOV.U32 R14, RZ, RZ, R15 ;  /* 0x000000ffff0e7224 */ /* 0x000fe200078e000f */
[C---:B------:R-:W-:Y:S01]  /*7a00*/  ISETP.GT.U32.AND P4, PT, R4.reuse, R11, PT ;  /* 0x0000000b0400720c */ /* 0x040fe20003f84070 */
[----:B------:R-:W-:Y:S01]  /*7a10*/  @!P5 IMAD.MOV R88, RZ, RZ, -R88 ;  /* 0x000000ffff58d224 */ /* 0x000fe200078e0a58 */
[----:B------:R-:W-:Y:S01]  /*7a20*/  ISETP.GT.U32.AND P5, PT, R4, R86, PT ;  /* 0x000000560400720c */ /* 0x000fe20003fa4070 */
[----:B------:R-:W-:-:S04]  /*7a30*/  IMAD.HI.U32 R3, R5, R13, RZ ;  /* 0x0000000d05037227 */ /* 0x000fc800078e00ff */
[----:B------:R-:W-:Y:S01]  /*7a40*/  IMAD.HI.U32 R2, R5, R14, RZ ;  /* 0x0000000e05027227 */ /* 0x000fe200078e00ff */
[C-C-:B------:R-:W-:Y:S02]  /*7a50*/  LOP3.LUT R21, R0.reuse, 0x60, R7.reuse, 0xfe, !PT ;  /* 0x0000006000157812 */ /* 0x140fe400078efe07 */
[----:B------:R-:W-:Y:S01]  /*7a60*/  LOP3.LUT R20, R0, 0x61, R7, 0xfe, !PT ;  /* 0x0000006100147812 */ /* 0x000fe200078efe07 */
[----:B------:R-:W-:Y:S02]  /*7a70*/  IMAD.MOV R3, RZ, RZ, -R3 ;  /* 0x000000ffff037224 */ /* 0x000fe400078e0a03 */
[----:B------:R-:W-:Y:S01]  /*7a80*/  IMAD.MOV R2, RZ, RZ, -R2 ;  /* 0x000000ffff027224 */ /* 0x000fe200078e0a02 */
[----:B------:R-:W-:Y:S01]  /*7a90*/  IABS R15, R21 ;  /* 0x00000015000f7213 */ /* 0x000fe20000000000 */
[C---:B------:R-:W-:Y:S01]  /*7aa0*/  IMAD R87, R4.reuse, R16, R87 ;  /* 0x0000001004577224 */ /* 0x040fe200078e0257 */
[----:B------:R-:W-:Y:S01]  /*7ab0*/  IABS R16, R20 ;  /* 0x0000001400107213 */ /* 0x000fe20000000000 */
[----:B------:R-:W-:-:S02]  /*7ac0*/  IMAD R13, R4, R3, R13 ;  /* 0x00000003040d7224 */ /* 0x000fc400078e020d */
[C---:B------:R-:W-:Y:S02]  /*7ad0*/  IMAD R14, R4.reuse, R2, R14 ;  /* 0x00000002040e7224 */ /* 0x040fe400078e020e */
[--C-:B------:R-:W-:Y:S01]  /*7ae0*/  @!P4 IMAD.IADD R11, R11, 0x1, -R4.reuse ;  /* 0x000000010b0bc824 */ /* 0x100fe200078e0a04 */
[----:B------:R-:W-:Y:S01]  /*7af0*/  ISETP.GT.U32.AND P4, PT, R4, R13, PT ;  /* 0x0000000d0400720c */ /* 0x000fe20003f84070 */
[----:B------:R-:W-:Y:S01]  /*7b00*/  @!P5 IMAD.IADD R86, R86, 0x1, -R4 ;  /* 0x000000015656d824 */ /* 0x000fe200078e0a04 */
[C---:B------:R-:W-:Y:S01]  /*7b10*/  ISETP.GT.U32.AND P5, PT, R4.reuse, R14, PT ;  /* 0x0000000e0400720c */ /* 0x040fe20003fa4070 */
[----:B------:R-:W-:Y:S01]  /*7b20*/  IMAD.HI.U32 R2, R5, R15, RZ ;  /* 0x0000000f05027227 */ /* 0x000fe200078e00ff */
[----:B------:R-:W-:-:S03]  /*7b30*/  ISETP.GT.U32.AND P0, PT, R4, R6, PT ;  /* 0x000000060400720c */ /* 0x000fc60003f04070 */
[----:B------:R-:W-:-:S04]  /*7b40*/  IMAD.HI.U32 R20, R5, R16, RZ ;  /* 0x0000001005147227 */ /* 0x000fc800078e00ff */
[----:B------:R-:W-:Y:S02]  /*7b50*/  IMAD.MOV R2, RZ, RZ, -R2 ;  /* 0x000000ffff027224 */ /* 0x000fe400078e0a02 */
[----:B------:R-:W-:Y:S02]  /*7b60*/  IMAD.MOV R20, RZ, RZ, -R20 ;  /* 0x000000ffff147224 */ /* 0x000fe400078e0a14 */
[----:B------:R-:W-:Y:S01]  /*7b70*/  IMAD R15, R4, R2, R15 ;  /* 0x00000002040f7224 */ /* 0x000fe200078e020f */
[--C-:B------:R-:W-:Y:S01]  /*7b80*/  LOP3.LUT R2, R0, 0x69, R7.reuse, 0xfe, !PT ;  /* 0x0000006900027812 */ /* 0x100fe200078efe07 */
[----:B------:R-:W-:Y:S01]  /*7b90*/  IMAD R16, R4, R20, R16 ;  /* 0x0000001404107224 */ /* 0x000fe200078e0210 */
[----:B------:R-:W-:Y:S01]  /*7ba0*/  LOP3.LUT R22, R0, 0x13, R7, 0xfe, !PT ;  /* 0x0000001300167812 */ /* 0x000fe200078efe07 */
[--C-:B------:R-:W-:Y:S01]  /*7bb0*/  @!P4 IMAD.IADD R13, R13, 0x1, -R4.reuse ;  /* 0x000000010d0dc824 */ /* 0x100fe200078e0a04 */
[----:B------:R-:W-:Y:S01]  /*7bc0*/  IABS R20, R2 ;  /* 0x0000000200147213 */ /* 0x000fe20000000000 */
[----:B------:R-:W-:Y:S01]  /*7bd0*/  @!P5 IMAD.IADD R14, R14, 0x1, -R4 ;  /* 0x000000010e0ed824 */ /* 0x000fe200078e0a04 */
[----:B------:R-:W-:-:S02]  /*7be0*/  ISETP.GT.U32.AND P4, PT, R4, R15, PT ;  /* 0x0000000f0400720c */ /* 0x000fc40003f84070 */
[----:B------:R-:W-:Y:S01]  /*7bf0*/  ISETP.GT.U32.AND P5, PT, R4, R16, PT ;  /* 0x000000100400720c */ /* 0x000fe20003fa4070 */
[----:B------:R-:W-:Y:S01]  /*7c00*/  @!P0 IMAD.IADD R6, R6, 0x1, -R4 ;  /* 0x0000000106068824 */ /* 0x000fe200078e0a04 */
[----:B------:R-:W-:Y:S01]  /*7c10*/  ISETP.GE.AND P0, PT, R22, RZ, PT ;  /* 0x000000ff1600720c */ /* 0x000fe20003f06270 */
[----:B------:R-:W-:Y:S01]  /*7c20*/  IMAD.HI.U32 R2, R5, R20, RZ ;  /* 0x0000001405027227 */ /* 0x000fe200078e00ff */
[----:B------:R-:W-:-:S03]  /*7c30*/  LOP3.LUT R19, R0, 0x68, R7, 0xfe, !PT ;  /* 0x0000006800137812 */ /* 0x000fc600078efe07 */
        /* <DEDUP_REMOVED lines=8> */
[----:B------:R-:W-:-:S02]  /*7cc0*/  IMAD.MOV.U32 R2, RZ, RZ, R46 ;  /* 0x000000ffff027224 */ /* 0x000fc400078e002e */
[----:B------:R-:W-:Y:S01]  /*7cd0*/  IMAD.HI.U32 R3, R5, R19, RZ ;  /* 0x0000001305037227 */ /* 0x000fe200078e00ff */
[----:B------:R-:W-:-:S03]  /*7ce0*/  LOP3.LUT R21, R0, 0x70, R7, 0xfe, !PT ;  /* 0x0000007000157812 */ /* 0x000fc600078efe07 */
[----:B------:R-:W-:Y:S01]  /*7cf0*/  @!P0 IMAD.MOV R2, RZ, RZ, -R2 ;  /* 0x000000ffff028224 */ /* 0x000fe200078e0a02 */
[----:B------:R-:W-:Y:S01]  /*7d00*/  ISETP.GT.U32.AND P0, PT, R4, R16, PT ;  /* 0x000000100400720c */ /* 0x000fe20003f04070 */
[----:B------:R-:W-:Y:S02]  /*7d10*/  IMAD.MOV R3, RZ, RZ, -R3 ;  /* 0x000000ffff037224 */ /* 0x000fe400078e0a03 */
[----:B------:R-:W-:Y:S01]  /*7d20*/  IMAD.HI.U32 R22, R5, R38, RZ ;  /* 0x0000002605167227 */ /* 0x000fe200078e00ff */
[----:B------:R-:W-:-:S03]  /*7d30*/  IABS R21, R21 ;  /* 0x0000001500157213 */ /* 0x000fc60000000000 */
[C---:B------:R-:W-:Y:S02]  /*7d40*/  IMAD R19, R4.reuse, R3, R19 ;  /* 0x0000000304137224 */ /* 0x040fe400078e0213 */
[----:B------:R-:W-:Y:S02]  /*7d50*/  IMAD.MOV R22, RZ, RZ, -R22 ;  /* 0x000000ffff167224 */ /* 0x000fe400078e0a16 */
[----:B------:R-:W-:Y:S01]  /*7d60*/  @!P3 IMAD.MOV R48, RZ, RZ, -R48 ;  /* 0x000000ffff30b224 */ /* 0x000fe200078e0a30 */
[C---:B------:R-:W-:Y:S01]  /*7d70*/  ISETP.GT.U32.AND P3, PT, R4.reuse, R13, PT ;  /* 0x0000000d0400720c */ /* 0x040fe20003f64070 */
[C---:B------:R-:W-:Y:S02]  /*7d80*/  IMAD R38, R4.reuse, R22, R38 ;  /* 0x0000001604267224 */ /* 0x040fe400078e0226 */
[----:B------:R-:W-:Y:S01]  /*7d90*/  @!P4 IMAD.IADD R87, R87, 0x1, -R4 ;  /* 0x000000015757c824 */ /* 0x000fe200078e0a04 */
[----:B------:R-:W-:Y:S01]  /*7da0*/  ISETP.GT.U32.AND P4, PT, R4, R19, PT ;  /* 0x000000130400720c */ /* 0x000fe20003f84070 */
[----:B------:R-:W-:-:S04]  /*7db0*/  IMAD.HI.U32 R3, R5, R21, RZ ;  /* 0x0000001505037227 */ /* 0x000fc800078e00ff */
[--C-:B------:R-:W-:Y:S01]  /*7dc0*/  @!P0 IMAD.IADD R16, R16, 0x1, -R4.reuse ;  /* 0x0000000110108824 */ /* 0x100fe200078e0a04 */
[C---:B------:R-:W-:Y:S01]  /*7dd0*/  ISETP.GT.U32.AND P0, PT, R4.reuse, R38, PT ;  /* 0x000000260400720c */ /* 0x040fe20003f04070 */
[----:B------:R-:W-:Y:S01]  /*7de0*/  IMAD.MOV R3, RZ, RZ, -R3 ;  /* 0x000000ffff037224 */ /* 0x000fe200078e0a03 */
[C---:B------:R-:W-:Y:S01]  /*7df0*/  ISETP.GT.U32.AND P5, PT, R4.reuse, R15, PT ;  /* 0x0000000f0400720c */ /* 0x040fe20003fa4070 */
[----:B------:R0:W-:Y:S02]  /*7e00*/  STL [R1+0x758], R86 ;  /* 0x0007585601007387 */ /* 0x0001e40000100800 */
[C---:B------:R-:W-:Y:S02]  /*7e10*/  IMAD R21, R4.reuse, R3, R21 ;  /* 0x0000000304157224 */ /* 0x040fe400078e0215 */
[----:B------:R-:W-:Y:S02]  /*7e20*/  IMAD.MOV.U32 R3, RZ, RZ, R47 ;  /* 0x000000ffff037224 */ /* 0x000fe400078e002f */
[--C-:B------:R-:W-:Y:S01]  /*7e30*/  @!P3 IMAD.IADD R13, R13, 0x1, -R4.reuse ;  /* 0x000000010d0db824 */ /* 0x100fe200078e0a04 */
[----:B------:R-:W-:Y:S01]  /*7e40*/  ISETP.GT.U32.AND P3, PT, R4, R20, PT ;  /* 0x000000140400720c */ /* 0x000fe20003f64070 */
[--C-:B------:R-:W-:Y:S01]  /*7e50*/  @!P4 IMAD.IADD R19, R19, 0x1, -R4.reuse ;  /* 0x000000011313c824 */ /* 0x100fe200078e0a04 */
[----:B0-----:R-:W-:Y:S01]  /*7e60*/  LOP3.LUT R86, R0, 0x78, R7, 0xfe, !PT ;  /* 0x0000007800567812 */ /* 0x001fe200078efe07 */
[----:B------:R-:W-:Y:S01]  /*7e70*/  @!P1 IMAD.MOV R3, RZ, RZ, -R3 ;  /* 0x000000ffff039224 */ /* 0x000fe200078e0a03 */
[----:B------:R-:W-:Y:S01]  /*7e80*/  ISETP.GT.U32.AND P1, PT, R4, R14, PT ;  /* 0x0000000e0400720c */ /* 0x000fe20003f24070 */
[----:B------:R-:W-:Y:S01]  /*7e90*/  @!P0 IMAD.IADD R38, R38, 0x1, -R4 ;  /* 0x0000000126268824 */ /* 0x000fe200078e0a04 */
[----:B------:R-:W-:-:S02]  /*7ea0*/  IABS R22, R86 ;  /* 0x0000005600167213 */ /* 0x000fc40000000000 */
[--C-:B------:R-:W-:Y:S02]  /*7eb0*/  LOP3.LUT R86, R0, 0x15, R7.reuse, 0xfe, !PT ;  /* 0x0000001500567812 */ /* 0x100fe400078efe07 */
[----:B------:R-:W-:Y:S01]  /*7ec0*/  ISETP.GT.U32.AND P0, PT, R4, R19, PT ;  /* 0x000000130400720c */ /* 0x000fe20003f04070 */
[--C-:B------:R-:W-:Y:S01]  /*7ed0*/  @!P5 IMAD.IADD R15, R15, 0x1, -R4.reuse ;  /* 0x000000010f0fd824 */ /* 0x100fe200078e0a04 */
[----:B------:R-:W-:Y:S02]  /*7ee0*/  ISETP.GE.AND P5, PT, R86, RZ, PT ;  /* 0x000000ff5600720c */ /* 0x000fe40003fa6270 */
[--C-:B------:R-:W-:Y:S01]  /*7ef0*/  LOP3.LUT R86, R0, 0x17, R7.reuse, 0xfe, !PT ;  /* 0x0000001700567812 */ /* 0x100fe200078efe07 */
[----:B------:R0:W-:Y:S01]  /*7f00*/  STL [R1+0x1d8], R3 ;  /* 0x0001d80301007387 */ /* 0x0001e20000100800 */
[--C-:B------:R-:W-:Y:S02]  /*7f10*/  @!P3 IMAD.IADD R20, R20, 0x1, -R4.reuse ;  /* 0x000000011414b824 */ /* 0x100fe400078e0a04 */
[----:B------:R-:W-:Y:S01]  /*7f20*/  ISETP.GE.AND P3, PT, R86, RZ, PT ;  /* 0x000000ff5600720c */ /* 0x000fe20003f66270 */
[----:B------:R1:W-:Y:S01]  /*7f30*/  STL [R1+0x1d4], R2 ;  /* 0x0001d40201007387 */ /* 0x0003e20000100800 */
[--C-:B------:R-:W-:Y:S01]  /*7f40*/  LOP3.LUT R86, R0, 0x18, R7.reuse, 0xfe, !PT ;  /* 0x0000001800567812 */ /* 0x100fe200078efe07 */
[--C-:B------:R-:W-:Y:S01]  /*7f50*/  @!P1 IMAD.IADD R14, R14, 0x1, -R4.reuse ;  /* 0x000000010e0e9824 */ /* 0x100fe200078e0a04 */
[----:B------:R-:W-:Y:S01]  /*7f60*/  ISETP.GT.U32.AND P1, PT, R4, R21, PT ;  /* 0x000000150400720c */ /* 0x000fe20003f24070 */
[----:B------:R-:W-:Y:S01]  /*7f70*/  @!P0 IMAD.IADD R19, R19, 0x1, -R4 ;  /* 0x0000000113138824 */ /* 0x000fe200078e0a04 */
[----:B0-----:R-:W-:Y:S01]  /*7f80*/  LOP3.LUT R3, R0, 0x16, R7, 0xfe, !PT ;  /* 0x0000001600037812 */ /* 0x001fe200078efe07 */
[----:B-1----:R-:W-:Y:S01]  /*7f90*/  IMAD.HI.U32 R2, R5, R22, RZ ;  /* 0x0000001605027227 */ /* 0x002fe200078e00ff */
[----:B------:R-:W-:-:S03]  /*7fa0*/  ISETP.GE.AND P0, PT, R86, RZ, PT ;  /* 0x000000ff5600720c */ /* 0x000fc60003f06270 */
[----:B------:R-:W-:Y:S01]  /*7fb0*/  IMAD.MOV R2, RZ, RZ, -R2 ;  /* 0x000000ffff027224 */ /* 0x000fe200078e0a02 */
[----:B------:R-:W-:Y:S01]  /*7fc0*/  ISETP.GE.AND P4, PT, R3, RZ, PT ;  /* 0x000000ff0300720c */ /* 0x000fe20003f86270 */
[----:B------:R-:W0:Y:S01]  /*7fd0*/  S2R R86, SR_TID.X ;  /* 0x0000000000567919 */ /* 0x000e220000002100 */
[----:B------:R-:W-:Y:S02]  /*7fe0*/  IMAD.MOV.U32 R3, RZ, RZ, R56 ;  /* 0x000000ffff037224 */ /* 0x000fe400078e0038 */
[C---:B------:R-:W-:Y:S02]  /*7ff0*/  IMAD R22, R4.reuse, R2, R22 ;  /* 0x0000000204167224 */ /* 0x040fe400078e0216 */
[----:B------:R-:W-:Y:S02]  /*8000*/  IMAD.MOV.U32 R2, RZ, RZ, R55 ;  /* 0x000000ffff027224 */ /* 0x000fe400078e0037 */
[----:B------:R-:W-:Y:S02]  /*8010*/  @!P6 IMAD.MOV R3, RZ, RZ, -R3 ;  /* 0x000000ffff03e224 */ /* 0x000fe400078e0a03 */
[----:B------:R-:W-:Y:S01]  /*8020*/  @!P5 IMAD.MOV R2, RZ, RZ, -R2 ;  /* 0x000000ffff02d224 */ /* 0x000fe200078e0a02 */
[----:B------:R-:W-:Y:S01]  /*8030*/  STL [R1+0x75c], R87 ;  /* 0x00075c5701007387 */ /* 0x000fe20000100800 */
[----:B------:R-:W-:Y:S01]  /*8040*/  @!P1 IMAD.IADD R21, R21, 0x1, -R4 ;  /* 0x0000000115159824 */ /* 0x000fe200078e0a04 */
[----:B------:R-:W-:-:S02]  /*8050*/  ISETP.GT.U32.AND P1, PT, R4, R22, PT ;  /* 0x000000160400720c */ /* 0x000fc40003f24070 */
[----:B------:R-:W-:Y:S04]  /*8060*/  STL [R1+0x1c0], R3 ;  /* 0x0001c00301007387 */ /* 0x000fe80000100800 */
[----:B------:R1:W-:Y:S02]  /*8070*/  STL [R1+0x1bc], R2 ;  /* 0x0001bc0201007387 */ /* 0x0003e40000100800 */
[----:B-1----:R-:W-:-:S04]  /*8080*/  IMAD.MOV.U32 R2, RZ, RZ, R54 ;  /* 0x000000ffff027224 */ /* 0x002fc800078e0036 */
[----:B------:R-:W-:Y:S01]  /*8090*/  @!P4 IMAD.MOV R2, RZ, RZ, -R2 ;  /* 0x000000ffff02c224 */ /* 0x000fe200078e0a02 */
[----:B------:R-:W-:Y:S01]  /*80a0*/  ISETP.GT.U32.AND P4, PT, R4, R38, PT ;  /* 0x000000260400720c */ /* 0x000fe20003f84070 */
[----:B------:R-:W-:Y:S01]  /*80b0*/  @!P1 IMAD.IADD R22, R22, 0x1, -R4 ;  /* 0x0000000116169824 */ /* 0x000fe200078e0a04 */
[----:B------:R-:W-:-:S04]  /*80c0*/  ISETP.GT.U32.AND P5, PT, R4, R21, PT ;  /* 0x000000150400720c */ /* 0x000fc80003fa4070 */
[C---:B------:R-:W-:Y:S02]  /*80d0*/  ISETP.GT.U32.AND P1, PT, R4.reuse, R22, PT ;  /* 0x000000160400720c */ /* 0x040fe40003f24070 */
[----:B------:R-:W-:Y:S02]  /*80e0*/  ISETP.GT.U32.AND P6, PT, R4, R20, PT ;  /* 0x000000140400720c */ /* 0x000fe40003fc4070 */
[----:B------:R-:W-:-:S03]  /*80f0*/  LOP3.LUT R3, R0, 0x1a, R7, 0xfe, !PT ;  /* 0x0000001a00037812 */ /* 0x000fc600078efe07 */
[--C-:B------:R-:W-:Y:S01]  /*8100*/  @!P4 IMAD.IADD R38, R38, 0x1, -R4.reuse ;  /* 0x000000012626c824 */ /* 0x100fe200078e0a04 */
[----:B0-----:R-:W-:Y:S01]  /*8110*/  LOP3.LUT R86, R86, 0x7f, RZ, 0xc0, !PT ;  /* 0x0000007f56567812 */ /* 0x001fe200078ec0ff */
[----:B------:R0:W-:Y:S01]  /*8120*/  STL [R1+0x1b8], R2 ;  /* 0x0001b80201007387 */ /* 0x0001e20000100800 */
[--C-:B------:R-:W-:Y:S01]  /*8130*/  @!P5 IMAD.IADD R21, R21, 0x1, -R4.reuse ;  /* 0x000000011515d824 */ /* 0x100fe200078e0a04 */
[----:B------:R-:W-:Y:S02]  /*8140*/  ISETP.GE.AND P5, PT, R3, RZ, PT ;  /* 0x000000ff0300720c */ /* 0x000fe40003fa6270 */
[----:B------:R1:W-:Y:S01]  /*8150*/  STL [R1+0x760], R38 ;  /* 0x0007602601007387 */ /* 0x0003e20000100800 */
[----:B------:R-:W-:Y:S01]  /*8160*/  LOP3.LUT R3, R0, 0x1b, R7, 0xfe, !PT ;  /* 0x0000001b00037812 */ /* 0x000fe200078efe07 */
[----:B------:R-:W-:Y:S02]  /*8170*/  @!P1 IMAD.IADD R22, R22, 0x1, -R4 ;  /* 0x0000000116169824 */ /* 0x000fe400078e0a04 */
[----:B0-----:R-:W-:-:S02]  /*8180*/  IMAD R2, R86, UR13, RZ ;  /* 0x0000000d56027c24 */ /* 0x001fc4000f8e02ff */
[----:B-1----:R-:W-:Y:S01]  /*8190*/  IMAD.MOV.U32 R38, RZ, RZ, R61 ;  /* 0x000000ffff267224 */ /* 0x002fe200078e003d */
[----:B------:R-:W-:-:S03]  /*81a0*/  ISETP.GE.AND P4, PT, R3, RZ, PT ;  /* 0x000000ff0300720c */ /* 0x000fc60003f86270 */
[----:B------:R-:W-:Y:S01]  /*81b0*/  @!P3 IMAD.MOV R38, RZ, RZ, -R38 ;  /* 0x000000ffff26b224 */ /* 0x000fe200078e0a26 */
[--C-:B------:R-:W-:Y:S02]  /*81c0*/  LOP3.LUT R47, R0, 0x19, R7.reuse, 0xfe, !PT ;  /* 0x00000019002f7812 */ /* 0x100fe400078efe07 */
[----:B------:R-:W-:Y:S01]  /*81d0*/  IADD3 R3, P1, PT, R2, UR18, RZ ;  /* 0x0000001202037c10 */ /* 0x000fe2000ff3e0ff */
[----:B------:R0:W-:Y:S01]  /*81e0*/  STL [R1+0x7d8], R4 ;  /* 0x0007d80401007387 */ /* 0x0001e20000100800 */
[----:B------:R-:W-:Y:S01]  /*81f0*/  LOP3.LUT R46, R0, 0x1c, R7, 0xfe, !PT ;  /* 0x0000001c002e7812 */ /* 0x000fe200078efe07 */
[----:B------:R-:W-:Y:S01]  /*8200*/  @!P6 IMAD.IADD R20, R20, 0x1, -R4 ;  /* 0x000000011414e824 */ /* 0x000fe200078e0a04 */
[----:B------:R-:W-:Y:S01]  /*8210*/  ISETP.GE.AND P6, PT, R47, RZ, PT ;  /* 0x000000ff2f00720c */ /* 0x000fe20003fc6270 */
[----:B------:R1:W-:Y:S01]  /*8220*/  STL [R1+0x1b4], R38 ;  /* 0x0001b42601007387 */ /* 0x0003e20000100800 */
[----:B------:R-:W-:Y:S01]  /*8230*/  LEA.HI.X.SX32 R2, R2, UR19, 0x1, P1 ;  /* 0x0000001302027c11 */ /* 0x000fe200088f0eff */
[----:B------:R-:W-:Y:S01]  /*8240*/  @!P0 IMAD.MOV R85, RZ, RZ, -R85 ;  /* 0x000000ffff558224 */ /* 0x000fe200078e0a55 */
[----:B------:R-:W-:Y:S01]  /*8250*/  LOP3.LUT R47, R0, 0x1d, R7, 0xfe, !PT ;  /* 0x0000001d002f7812 */ /* 0x000fe200078efe07 */
[----:B------:R-:W-:Y:S01]  /*8260*/  IMAD.MOV.U32 R61, RZ, RZ, R34 ;  /* 0x000000ffff3d7224 */ /* 0x000fe200078e0022 */
[----:B------:R-:W-:Y:S01]  /*8270*/  ISETP.GE.AND P1, PT, R46, RZ, PT ;  /* 0x000000ff2e00720c */ /* 0x000fe20003f26270 */
[----:B0-----:R-:W-:-:S02]  /*8280*/  IMAD.MOV.U32 R4, RZ, RZ, R82 ;  /* 0x000000ffff047224 */ /* 0x001fc400078e0052 */
[----:B------:R-:W-:Y:S02]  /*8290*/  IMAD.MOV.U32 R56, RZ, RZ, R31 ;  /* 0x000000ffff387224 */ /* 0x000fe400078e001f */
[----:B------:R-:W-:Y:S01]  /*82a0*/  IMAD.MOV.U32 R55, RZ, RZ, R30 ;  /* 0x000000ffff377224 */ /* 0x000fe200078e001e */
[C---:B------:R-:W-:Y:S01]  /*82b0*/  LOP3.LUT R87, R0.reuse, 0x54, R7, 0xfe, !PT ;  /* 0x0000005400577812 */ /* 0x040fe200078efe07 */
[----:B-1----:R-:W-:Y:S01]  /*82c0*/  IMAD.MOV.U32 R38, RZ, RZ, R83 ;  /* 0x000000ffff267224 */ /* 0x002fe200078e0053 */
[----:B------:R-:W-:Y:S01]  /*82d0*/  ISETP.GE.AND P0, PT, R47, RZ, PT ;  /* 0x000000ff2f00720c */ /* 0x000fe20003f06270 */
[----:B------:R-:W-:Y:S01]  /*82e0*/  IMAD.MOV.U32 R54, RZ, RZ, R27 ;  /* 0x000000ffff367224 */ /* 0x000fe200078e001b */
[----:B------:R-:W0:Y:S01]  /*82f0*/  LDCU UR19, c[0x0][0x3b0] ;  /* 0x00007600ff1377ac */ /* 0x000e220008000800 */
[----:B------:R-:W-:Y:S01]  /*8300*/  @!P5 IMAD.MOV R38, RZ, RZ, -R38 ;  /* 0x000000ffff26d224 */ /* 0x000fe200078e0a26 */
[C-C-:B------:R-:W-:Y:S01]  /*8310*/  LOP3.LUT R46, R0.reuse, 0x1e, R7.reuse, 0xfe, !PT ;  /* 0x0000001e002e7812 */ /* 0x140fe200078efe07 */
[----:B------:R-:W-:Y:S01]  /*8320*/  @!P4 IMAD.MOV R4, RZ, RZ, -R4 ;  /* 0x000000ffff04c224 */ /* 0x000fe200078e0a04 */
[----:B------:R-:W-:Y:S01]  /*8330*/  LOP3.LUT R47, R0, 0x1f, R7, 0xfe, !PT ;  /* 0x0000001f002f7812 */ /* 0x000fe200078efe07 */
[----:B------:R-:W1:Y:S01]  /*8340*/  LDCU UR18, c[0x0][0x3b0] ;  /* 0x00007600ff1277ac */ /* 0x000e620008000800 */
[----:B------:R2:W-:Y:S01]  /*8350*/  STL [R1+0x1b0], R38 ;  /* 0x0001b02601007387 */ /* 0x0005e20000100800 */
[----:B------:R-:W-:-:S03]  /*8360*/  ISETP.GE.AND P3, PT, R46, RZ, PT ;  /* 0x000000ff2e00720c */ /* 0x000fc60003f66270 */
[----:B------:R3:W-:Y:S01]  /*8370*/  STL [R1+0x1ac], R4 ;  /* 0x0001ac0401007387 */ /* 0x0007e20000100800 */
[----:B------:R-:W-:Y:S01]  /*8380*/  ISETP.GE.AND P5, PT, R47, RZ, PT ;  /* 0x000000ff2f00720c */ /* 0x000fe20003fa6270 */
[----:B--2---:R-:W-:Y:S01]  /*8390*/  IMAD.MOV.U32 R38, RZ, RZ, R81 ;  /* 0x000000ffff267224 */ /* 0x004fe200078e0051 */
[C-C-:B------:R-:W-:Y:S01]  /*83a0*/  LOP3.LUT R46, R0.reuse, 0x20, R7.reuse, 0xfe, !PT ;  /* 0x00000020002e7812 */ /* 0x140fe200078efe07 */
[----:B---3--:R-:W-:Y:S02]  /*83b0*/  IMAD.MOV.U32 R4, RZ, RZ, R80 ;  /* 0x000000ffff047224 */ /* 0x008fe400078e0050 */
[----:B------:R-:W-:Y:S01]  /*83c0*/  @!P1 IMAD.MOV R38, RZ, RZ, -R38 ;  /* 0x000000ffff269224 */ /* 0x000fe200078e0a26 */
[----:B------:R-:W-:Y:S01]  /*83d0*/  LOP3.LUT R47, R0, 0x21, R7, 0xfe, !PT ;  /* 0x00000021002f7812 */ /* 0x000fe200078efe07 */
[----:B------:R-:W-:Y:S01]  /*83e0*/  @!P0 IMAD.MOV R4, RZ, RZ, -R4 ;  /* 0x000000ffff048224 */ /* 0x000fe200078e0a04 */
[----:B------:R-:W-:Y:S02]  /*83f0*/  ISETP.GE.AND P4, PT, R46, RZ, PT ;  /* 0x000000ff2e00720c */ /* 0x000fe40003f86270 */
[----:B------:R2:W-:Y:S01]  /*8400*/  STL [R1+0x1a8], R38 ;  /* 0x0001a82601007387 */ /* 0x0005e20000100800 */
[----:B------:R-:W-:-:S02]  /*8410*/  ISETP.GE.AND P1, PT, R47, RZ, PT ;  /* 0x000000ff2f00720c */ /* 0x000fc40003f26270 */
[C-C-:B------:R-:W-:Y:S02]  /*8420*/  LOP3.LUT R46, R0.reuse, 0x22, R7.reuse, 0xfe, !PT ;  /* 0x00000022002e7812 */ /* 0x140fe400078efe07 */
[----:B------:R-:W-:Y:S01]  /*8430*/  LOP3.LUT R47, R0, 0x23, R7, 0xfe, !PT ;  /* 0x00000023002f7812 */ /* 0x000fe200078efe07 */
[----:B------:R3:W-:Y:S01]  /*8440*/  STL [R1+0x1a4], R4 ;  /* 0x0001a40401007387 */ /* 0x0007e20000100800 */
[----:B--2---:R-:W-:Y:S01]  /*8450*/  IMAD.MOV.U32 R38, RZ, RZ, R79 ;  /* 0x000000ffff267224 */ /* 0x004fe200078e004f */
[----:B------:R-:W-:-:S03]  /*8460*/  ISETP.GE.AND P0, PT, R46, RZ, PT ;  /* 0x000000ff2e00720c */ /* 0x000fc60003f06270 */
[----:B------:R-:W-:Y:S01]  /*8470*/  @!P3 IMAD.MOV R38, RZ, RZ, -R38 ;  /* 0x000000ffff26b224 */ /* 0x000fe200078e0a26 */
[----:B------:R-:W-:Y:S01]  /*8480*/  ISETP.GE.AND P3, PT, R47, RZ, PT ;  /* 0x000000ff2f00720c */ /* 0x000fe20003f66270 */
[----:B---3--:R-:W-:Y:S01]  /*8490*/  IMAD.MOV.U32 R4, RZ, RZ, R78 ;  /* 0x000000ffff047224 */ /* 0x008fe200078e004e */
[----:B------:R-:W-:-:S03]  /*84a0*/  LOP3.LUT R46, R0, 0x24, R7, 0xfe, !PT ;  /* 0x00000024002e7812 */ /* 0x000fc600078efe07 */
[----:B------:R-:W-:Y:S01]  /*84b0*/  @!P5 IMAD.MOV R4, RZ, RZ, -R4 ;  /* 0x000000ffff04d224 */ /* 0x000fe200078e0a04 */
[----:B------:R-:W-:Y:S01]  /*84c0*/  LOP3.LUT R47, R0, 0x25, R7, 0xfe, !PT ;  /* 0x00000025002f7812 */ /* 0x000fe200078efe07 */
[----:B------:R2:W-:Y:S01]  /*84d0*/  STL [R1+0x1a0], R38 ;  /* 0x0001a02601007387 */ /* 0x0005e20000100800 */
[----:B------:R-:W-:Y:S01]  /*84e0*/  ISETP.GE.AND P5, PT, R46, RZ, PT ;  /* 0x000000ff2e00720c */ /* 0x000fe20003fa6270 */
[----:B------:R-:W-:Y:S02]  /*84f0*/  @!P4 IMAD.MOV R77, RZ, RZ, -R77 ;  /* 0x000000ffff4dc224 */ /* 0x000fe400078e0a4d */
[----:B------:R3:W-:Y:S01]  /*8500*/  STL [R1+0x19c], R4 ;  /* 0x00019c0401007387 */ /* 0x0007e20000100800 */
[----:B------:R-:W-:Y:S01]  /*8510*/  ISETP.GE.AND P4, PT, R47, RZ, PT ;  /* 0x000000ff2f00720c */ /* 0x000fe20003f86270 */
[----:B--2---:R-:W-:Y:S02]  /*8520*/  IMAD.MOV.U32 R38, RZ, RZ, R75 ;  /* 0x000000ffff267224 */ /* 0x004fe400078e004b */
[----:B---3--:R-:W-:-:S02]  /*8530*/  IMAD.MOV.U32 R4, RZ, RZ, R74 ;  /* 0x000000ffff047224 */ /* 0x008fc400078e004a */
[----:B------:R-:W-:Y:S02]  /*8540*/  @!P0 IMAD.MOV R38, RZ, RZ, -R38 ;  /* 0x000000ffff268224 */ /* 0x000fe400078e0a26 */
[----:B------:R-:W-:Y:S01]  /*8550*/  @!P3 IMAD.MOV R4, RZ, RZ, -R4 ;  /* 0x000000ffff04b224 */ /* 0x000fe200078e0a04 */
[C-C-:B------:R-:W-:Y:S02]  /*8560*/  LOP3.LUT R46, R0.reuse, 0x26, R7.reuse, 0xfe, !PT ;  /* 0x00000026002e7812 */ /* 0x140fe400078efe07 */
[----:B------:R-:W-:Y:S01]  /*8570*/  LOP3.LUT R47, R0, 0x27, R7, 0xfe, !PT ;  /* 0x00000027002f7812 */ /* 0x000fe200078efe07 */
[----:B------:R2:W-:Y:S01]  /*8580*/  STL [R1+0x198], R38 ;  /* 0x0001982601007387 */ /* 0x0005e20000100800 */
[----:B------:R-:W-:Y:S01]  /*8590*/  @!P1 IMAD.MOV R76, RZ, RZ, -R76 ;  /* 0x000000ffff4c9224 */ /* 0x000fe200078e0a4c */
[----:B------:R-:W-:Y:S02]  /*85a0*/  ISETP.GE.AND P1, PT, R46, RZ, PT ;  /* 0x000000ff2e00720c */ /* 0x000fe40003f26270 */
[----:B------:R3:W-:Y:S01]  /*85b0*/  STL [R1+0x194], R4 ;  /* 0x0001940401007387 */ /* 0x0007e20000100800 */
[----:B------:R-:W-:-:S02]  /*85c0*/  ISETP.GE.AND P0, PT, R47, RZ, PT ;  /* 0x000000ff2f00720c */ /* 0x000fc40003f06270 */
[C---:B------:R-:W-:Y:S01]  /*85d0*/  LOP3.LUT R46, R0.reuse, 0x28, R7, 0xfe, !PT ;  /* 0x00000028002e7812 */ /* 0x040fe200078efe07 */
[----:B--2---:R-:W-:Y:S02]  /*85e0*/  IMAD.MOV.U32 R38, RZ, RZ, R73 ;  /* 0x000000ffff267224 */ /* 0x004fe400078e0049 */
[----:B---3--:R-:W-:Y:S02]  /*85f0*/  IMAD.MOV.U32 R4, RZ, RZ, R72 ;  /* 0x000000ffff047224 */ /* 0x008fe400078e0048 */
[----:B------:R-:W-:Y:S02]  /*8600*/  @!P5 IMAD.MOV R38, RZ, RZ, -R38 ;  /* 0x000000ffff26d224 */ /* 0x000fe400078e0a26 */
[----:B------:R-:W-:Y:S01]  /*8610*/  @!P4 IMAD.MOV R4, RZ, RZ, -R4 ;  /* 0x000000ffff04c224 */ /* 0x000fe200078e0a04 */
[--C-:B------:R-:W-:Y:S02]  /*8620*/  LOP3.LUT R47, R0, 0x29, R7.reuse, 0xfe, !PT ;  /* 0x00000029002f7812 */ /* 0x100fe400078efe07 */
[----:B------:R-:W-:Y:S01]  /*8630*/  ISETP.GE.AND P3, PT, R46, RZ, PT ;  /* 0x000000ff2e00720c */ /* 0x000fe20003f66270 */
[----:B------:R2:W-:Y:S01]  /*8640*/  STL [R1+0x180], R38 ;  /* 0x0001802601007387 */ /* 0x0005e20000100800 */
[----:B------:R-:W-:-:S02]  /*8650*/  LOP3.LUT R46, R0, 0x2a, R7, 0xfe, !PT ;  /* 0x0000002a002e7812 */ /* 0x000fc400078efe07 */
[----:B------:R-:W-:Y:S01]  /*8660*/  ISETP.GE.AND P5, PT, R47, RZ, PT ;  /* 0x000000ff2f00720c */ /* 0x000fe20003fa6270 */
[----:B------:R3:W-:Y:S01]  /*8670*/  STL [R1+0x17c], R4 ;  /* 0x00017c0401007387 */ /* 0x0007e20000100800 */
[----:B------:R-:W-:Y:S02]  /*8680*/  LOP3.LUT R47, R0, 0x2b, R7, 0xfe, !PT ;  /* 0x0000002b002f7812 */ /* 0x000fe400078efe07 */
[----:B------:R-:W-:Y:S01]  /*8690*/  ISETP.GE.AND P4, PT, R46, RZ, PT ;  /* 0x000000ff2e00720c */ /* 0x000fe20003f86270 */
[----:B--2---:R-:W-:Y:S02]  /*86a0*/  IMAD.MOV.U32 R38, RZ, RZ, R71 ;  /* 0x000000ffff267224 */ /* 0x004fe400078e0047 */
[----:B---3--:R-:W-:Y:S02]  /*86b0*/  IMAD.MOV.U32 R4, RZ, RZ, R70 ;  /* 0x000000ffff047224 */ /* 0x008fe400078e0046 */
[----:B------:R-:W-:Y:S01]  /*86c0*/  @!P1 IMAD.MOV R38, RZ, RZ, -R38 ;  /* 0x000000ffff269224 */ /* 0x000fe200078e0a26 */
[----:B------:R-:W-:Y:S01]  /*86d0*/  ISETP.GE.AND P1, PT, R47, RZ, PT ;  /* 0x000000ff2f00720c */ /* 0x000fe20003f26270 */
[----:B------:R-:W-:Y:S01]  /*86e0*/  @!P0 IMAD.MOV R4, RZ, RZ, -R4 ;  /* 0x000000ffff048224 */ /* 0x000fe200078e0a04 */
[----:B------:R-:W-:-:S02]  /*86f0*/  LOP3.LUT R47, R0, 0x2d, R7, 0xfe, !PT ;  /* 0x0000002d002f7812 */ /* 0x000fc400078efe07 */
[----:B------:R-:W-:Y:S01]  /*8700*/  LOP3.LUT R46, R0, 0x2c, R7, 0xfe, !PT ;  /* 0x0000002c002e7812 */ /* 0x000fe200078efe07 */
[----:B------:R-:W-:Y:S01]  /*8710*/  STL [R1+0x178], R38 ;  /* 0x0001782601007387 */ /* 0x000fe20000100800 */
[----:B------:R-:W-:Y:S01]  /*8720*/  @!P3 IMAD.MOV R69, RZ, RZ, -R69 ;  /* 0x000000ffff45b224 */ /* 0x000fe200078e0a45 */
[----:B------:R-:W-:Y:S02]  /*8730*/  ISETP.GE.AND P3, PT, R47, RZ, PT ;  /* 0x000000ff2f00720c */ /* 0x000fe40003f66270 */
[----:B------:R2:W-:Y:S01]  /*8740*/  STL [R1+0x174], R4 ;  /* 0x0001740401007387 */ /* 0x0005e20000100800 */
[----:B------:R-:W-:Y:S02]  /*8750*/  ISETP.GE.AND P0, PT, R46, RZ, PT ;  /* 0x000000ff2e00720c */ /* 0x000fe40003f06270 */
[C---:B------:R-:W-:Y:S01]  /*8760*/  LOP3.LUT R47, R0.reuse, 0x2f, R7, 0xfe, !PT ;  /* 0x0000002f002f7812 */ /* 0x040fe200078efe07 */
[----:B------:R-:W-:Y:S02]  /*8770*/  IMAD.MOV.U32 R83, RZ, RZ, R66 ;  /* 0x000000ffff537224 */ /* 0x000fe400078e0042 */
[----:B--2---:R-:W-:Y:S01]  /*8780*/  IMAD.MOV.U32 R4, RZ, RZ, R67 ;  /* 0x000000ffff047224 */ /* 0x004fe200078e0043 */
[----:B------:R-:W-:-:S03]  /*8790*/  LOP3.LUT R46, R0, 0x2e, R7, 0xfe, !PT ;  /* 0x0000002e002e7812 */ /* 0x000fc600078efe07 */
[----:B------:R-:W-:Y:S01]  /*87a0*/  @!P4 IMAD.MOV R4, RZ, RZ, -R4 ;  /* 0x000000ffff04c224 */ /* 0x000fe200078e0a04 */
[----:B------:R-:W-:Y:S02]  /*87b0*/  ISETP.GE.AND P4, PT, R47, RZ, PT ;  /* 0x000000ff2f00720c */ /* 0x000fe40003f86270 */
[----:B------:R-:W-:Y:S01]  /*87c0*/  LOP3.LUT R47, R0, 0x30, R7, 0xfe, !PT ;  /* 0x00000030002f7812 */ /* 0x000fe200078efe07 */
[----:B------:R-:W-:Y:S02]  /*87d0*/  @!P1 IMAD.MOV R83, RZ, RZ, -R83 ;  /* 0x000000ffff539224 */ /* 0x000fe400078e0a53 */
[----:B------:R-:W-:Y:S01]  /*87e0*/  @!P5 IMAD.MOV R68, RZ, RZ, -R68 ;  /* 0x000000ffff44d224 */ /* 0x000fe200078e0a44 */
[----:B------:R-:W-:Y:S01]  /*87f0*/  ISETP.GE.AND P1, PT, R47, RZ, PT ;  /* 0x000000ff2f00720c */ /* 0x000fe20003f26270 */
[----:B------:R-:W-:Y:S01]  /*8800*/  IMAD.MOV.U32 R82, RZ, RZ, R65 ;  /* 0x000000ffff527224 */ /* 0x000fe200078e0041 */
[----:B------:R-:W-:Y:S02]  /*8810*/  ISETP.GE.AND P5, PT, R46, RZ, PT ;  /* 0x000000ff2e00720c */ /* 0x000fe40003fa6270 */
[----:B------:R-:W-:Y:S01]  /*8820*/  LOP3.LUT R47, R0, 0x31, R7, 0xfe, !PT ;  /* 0x00000031002f7812 */ /* 0x000fe200078efe07 */
[----:B------:R-:W-:-:S02]  /*8830*/  @!P0 IMAD.MOV R82, RZ, RZ, -R82 ;  /* 0x000000ffff528224 */ /* 0x000fc400078e0a52 */
[----:B------:R-:W-:Y:S01]  /*8840*/  IMAD.MOV.U32 R81, RZ, RZ, R64 ;  /* 0x000000ffff517224 */ /* 0x000fe200078e0040 */
[----:B------:R-:W-:Y:S02]  /*8850*/  ISETP.GE.AND P0, PT, R47, RZ, PT ;  /* 0x000000ff2f00720c */ /* 0x000fe40003f06270 */
[C---:B------:R-:W-:Y:S01]  /*8860*/  LOP3.LUT R47, R0.reuse, 0x32, R7, 0xfe, !PT ;  /* 0x00000032002f7812 */ /* 0x040fe200078efe07 */
[----:B------:R-:W-:Y:S02]  /*8870*/  @!P3 IMAD.MOV R81, RZ, RZ, -R81 ;  /* 0x000000ffff51b224 */ /* 0x000fe400078e0a51 */
[----:B------:R-:W-:Y:S01]  /*8880*/  IMAD.MOV.U32 R80, RZ, RZ, R63 ;  /* 0x000000ffff507224 */ /* 0x000fe200078e003f */
[----:B------:R-:W-:Y:S02]  /*8890*/  ISETP.GE.AND P3, PT, R47, RZ, PT ;  /* 0x000000ff2f00720c */ /* 0x000fe40003f66270 */
[----:B------:R-:W-:Y:S01]  /*88a0*/  LOP3.LUT R47, R0, 0x33, R7, 0xfe, !PT ;  /* 0x00000033002f7812 */ /* 0x000fe200078efe07 */
[----:B------:R-:W-:-:S02]  /*88b0*/  @!P5 IMAD.MOV R80, RZ, RZ, -R80 ;  /* 0x000000ffff50d224 */ /* 0x000fc400078e0a50 */
[----:B------:R-:W-:Y:S01]  /*88c0*/  IMAD.MOV.U32 R79, RZ, RZ, R62 ;  /* 0x000000ffff4f7224 */ /* 0x000fe200078e003e */
[----:B------:R-:W-:Y:S02]  /*88d0*/  ISETP.GE.AND P5, PT, R47, RZ, PT ;  /* 0x000000ff2f00720c */ /* 0x000fe40003fa6270 */
[----:B------:R-:W-:Y:S01]  /*88e0*/  LOP3.LUT R47, R0, 0x34, R7, 0xfe, !PT ;  /* 0x00000034002f7812 */ /* 0x000fe200078efe07 */
[----:B------:R-:W-:-:S03]  /*88f0*/  @!P4 IMAD.MOV R79, RZ, RZ, -R79 ;  /* 0x000000ffff4fc224 */ /* 0x000fc600078e0a4f */
[----:B------:R-:W-:Y:S02]  /*8900*/  ISETP.GE.AND P4, PT, R47, RZ, PT ;  /* 0x000000ff2f00720c */ /* 0x000fe40003f86270 */
[C---:B------:R-:W-:Y:S01]  /*8910*/  LOP3.LUT R47, R0.reuse, 0x36, R7, 0xfe, !PT ;  /* 0x00000036002f7812 */ /* 0x040fe200078efe07 */
[----:B------:R-:W-:Y:S02]  /*8920*/  @!P0 IMAD.MOV R59, RZ, RZ, -R59 ;  /* 0x000000ffff3b8224 */ /* 0x000fe400078e0a3b */
[----:B------:R-:W-:Y:S01]  /*8930*/  IMAD.MOV.U32 R78, RZ, RZ, R58 ;  /* 0x000000ffff4e7224 */ /* 0x000fe200078e003a */
[----:B------:R-:W-:Y:S02]  /*8940*/  ISETP.GE.AND P0, PT, R47, RZ, PT ;  /* 0x000000ff2f00720c */ /* 0x000fe40003f06270 */
[C-C-:B------:R-:W-:Y:S02]  /*8950*/  LOP3.LUT R47, R0.reuse, 0x37, R7.reuse, 0xfe, !PT ;  /* 0x00000037002f7812 */ /* 0x140fe400078efe07 */
[----:B------:R-:W-:Y:S01]  /*8960*/  LOP3.LUT R46, R0, 0x35, R7, 0xfe, !PT ;  /* 0x00000035002e7812 */ /* 0x000fe200078efe07 */
[----:B------:R-:W-:Y:S01]  /*8970*/  @!P3 IMAD.MOV R78, RZ, RZ, -R78 ;  /* 0x000000ffff4eb224 */ /* 0x000fe200078e0a4e */
[----:B------:R-:W-:Y:S01]  /*8980*/  ISETP.GE.AND P3, PT, R47, RZ, PT ;  /* 0x000000ff2f00720c */ /* 0x000fe20003f66270 */
[----:B------:R-:W-:Y:S01]  /*8990*/  @!P1 IMAD.MOV R60, RZ, RZ, -R60 ;  /* 0x000000ffff3c9224 */ /* 0x000fe200078e0a3c */
[----:B------:R-:W-:Y:S01]  /*89a0*/  ISETP.GE.AND P1, PT, R46, RZ, PT ;  /* 0x000000ff2e00720c */ /* 0x000fe20003f26270 */
[----:B------:R-:W-:Y:S01]  /*89b0*/  IMAD.MOV.U32 R75, RZ, RZ, R57 ;  /* 0x000000ffff4b7224 */ /* 0x000fe200078e0039 */
[----:B------:R-:W-:Y:S01]  /*89c0*/  LOP3.LUT R47, R0, 0x38, R7, 0xfe, !PT ;  /* 0x00000038002f7812 */ /* 0x000fe200078efe07 */
[----:B------:R-:W-:-:S02]  /*89d0*/  IMAD.MOV.U32 R74, RZ, RZ, R53 ;  /* 0x000000ffff4a7224 */ /* 0x000fc400078e0035 */
[----:B------:R-:W-:Y:S01]  /*89e0*/  @!P5 IMAD.MOV R75, RZ, RZ, -R75 ;  /* 0x000000ffff4bd224 */ /* 0x000fe200078e0a4b */
[----:B------:R-:W-:Y:S02]  /*89f0*/  ISETP.GE.AND P5, PT, R47, RZ, PT ;  /* 0x000000ff2f00720c */ /* 0x000fe40003fa6270 */
[C-C-:B------:R-:W-:Y:S01]  /*8a00*/  LOP3.LUT R47, R0.reuse, 0x39, R7.reuse, 0xfe, !PT ;  /* 0x00000039002f7812 */ /* 0x140fe200078efe07 */
[----:B------:R-:W-:Y:S02]  /*8a10*/  @!P4 IMAD.MOV R74, RZ, RZ, -R74 ;  /* 0x000000ffff4ac224 */ /* 0x000fe400078e0a4a */
[----:B------:R-:W-:Y:S01]  /*8a20*/  IMAD.MOV.U32 R73, RZ, RZ, R52 ;  /* 0x000000ffff497224 */ /* 0x000fe200078e0034 */
[----:B------:R-:W-:Y:S02]  /*8a30*/  ISETP.GE.AND P4, PT, R47, RZ, PT ;  /* 0x000000ff2f00720c */ /* 0x000fe40003f86270 */
[----:B------:R-:W-:Y:S01]  /*8a40*/  LOP3.LUT R47, R0, 0x3a, R7, 0xfe, !PT ;  /* 0x0000003a002f7812 */ /* 0x000fe200078efe07 */
[----:B------:R-:W-:-:S02]  /*8a50*/  @!P1 IMAD.MOV R73, RZ, RZ, -R73 ;  /* 0x000000ffff499224 */ /* 0x000fc400078e0a49 */
[----:B------:R-:W-:Y:S01]  /*8a60*/  IMAD.MOV.U32 R72, RZ, RZ, R51 ;  /* 0x000000ffff487224 */ /* 0x000fe200078e0033 */
[----:B------:R-:W-:Y:S02]  /*8a70*/  ISETP.GE.AND P1, PT, R47, RZ, PT ;  /* 0x000000ff2f00720c */ /* 0x000fe40003f26270 */
[C-C-:B------:R-:W-:Y:S01]  /*8a80*/  LOP3.LUT R47, R0.reuse, 0x3b, R7.reuse, 0xfe, !PT ;  /* 0x0000003b002f7812 */ /* 0x140fe200078efe07 */
[----:B------:R-:W-:Y:S02]  /*8a90*/  @!P0 IMAD.MOV R72, RZ, RZ, -R72 ;  /* 0x000000ffff488224 */ /* 0x000fe400078e0a48 */
        /* <DEDUP_REMOVED lines=44> */
[----:B------:R-:W-:-:S02]  /*8d60*/  ISETP.GE.AND P0, PT, R46, RZ, PT ;  /* 0x000000ff2e00720c */ /* 0x000fc40003f06270 */
[C---:B------:R-:W-:Y:S01]  /*8d70*/  LOP3.LUT R47, R0.reuse, 0x48, R7, 0xfe, !PT ;  /* 0x00000048002f7812 */ /* 0x040fe200078efe07 */
[----:B------:R-:W-:Y:S02]  /*8d80*/  @!P4 IMAD.MOV R61, RZ, RZ, -R61 ;  /* 0x000000ffff3dc224 */ /* 0x000fe400078e0a3d */
[----:B------:R-:W-:Y:S01]  /*8d90*/  IMAD.MOV.U32 R58, RZ, RZ, R33 ;  /* 0x000000ffff3a7224 */ /* 0x000fe200078e0021 */
[----:B------:R-:W-:Y:S02]  /*8da0*/  ISETP.GE.AND P4, PT, R47, RZ, PT ;  /* 0x000000ff2f00720c */ /* 0x000fe40003f86270 */
[----:B------:R-:W-:Y:S01]  /*8db0*/  LOP3.LUT R47, R0, 0x49, R7, 0xfe, !PT ;  /* 0x00000049002f7812 */ /* 0x000fe200078efe07 */
[----:B------:R-:W-:Y:S02]  /*8dc0*/  @!P1 IMAD.MOV R58, RZ, RZ, -R58 ;  /* 0x000000ffff3a9224 */ /* 0x000fe400078e0a3a */
[----:B------:R-:W-:Y:S01]  /*8dd0*/  IMAD.MOV.U32 R57, RZ, RZ, R32 ;  /* 0x000000ffff397224 */ /* 0x000fe200078e0020 */
[----:B------:R-:W-:-:S02]  /*8de0*/  ISETP.GE.AND P1, PT, R47, RZ, PT ;  /* 0x000000ff2f00720c */ /* 0x000fc40003f26270 */
[----:B------:R-:W-:Y:S01]  /*8df0*/  LOP3.LUT R47, R0, 0x4a, R7, 0xfe, !PT ;  /* 0x0000004a002f7812 */ /* 0x000fe200078efe07 */
[----:B------:R-:W-:-:S03]  /*8e00*/  @!P0 IMAD.MOV R57, RZ, RZ, -R57 ;  /* 0x000000ffff398224 */ /* 0x000fc600078e0a39 */
[----:B------:R-:W-:Y:S02]  /*8e10*/  ISETP.GE.AND P0, PT, R47, RZ, PT ;  /* 0x000000ff2f00720c */ /* 0x000fe40003f06270 */
[----:B------:R-:W-:Y:S01]  /*8e20*/  LOP3.LUT R47, R0, 0x4b, R7, 0xfe, !PT ;  /* 0x0000004b002f7812 */ /* 0x000fe200078efe07 */
[----:B------:R-:W-:-:S03]  /*8e30*/  @!P3 IMAD.MOV R56, RZ, RZ, -R56 ;  /* 0x000000ffff38b224 */ /* 0x000fc600078e0a38 */
[----:B------:R-:W-:Y:S02]  /*8e40*/  ISETP.GE.AND P3, PT, R47, RZ, PT ;  /* 0x000000ff2f00720c */ /* 0x000fe40003f66270 */
[----:B------:R-:W-:Y:S01]  /*8e50*/  LOP3.LUT R47, R0, 0x4c, R7, 0xfe, !PT ;  /* 0x0000004c002f7812 */ /* 0x000fe200078efe07 */
[----:B------:R-:W-:-:S03]  /*8e60*/  @!P5 IMAD.MOV R55, RZ, RZ, -R55 ;  /* 0x000000ffff37d224 */ /* 0x000fc600078e0a37 */
[----:B------:R-:W-:Y:S02]  /*8e70*/  ISETP.GE.AND P5, PT, R47, RZ, PT ;  /* 0x000000ff2f00720c */ /* 0x000fe40003fa6270 */
[C-C-:B------:R-:W-:Y:S01]  /*8e80*/  LOP3.LUT R47, R0.reuse, 0x4e, R7.reuse, 0xfe, !PT ;  /* 0x0000004e002f7812 */ /* 0x140fe200078efe07 */
[----:B------:R-:W-:Y:S01]  /*8e90*/  @!P1 IMAD.MOV R28, RZ, RZ, -R28 ;  /* 0x000000ffff1c9224 */ /* 0x000fe200078e0a1c */
[C-C-:B------:R-:W-:Y:S02]  /*8ea0*/  LOP3.LUT R46, R0.reuse, 0x4d, R7.reuse, 0xfe, !PT ;  /* 0x0000004d002e7812 */ /* 0x140fe400078efe07 */
[----:B------:R-:W-:Y:S02]  /*8eb0*/  ISETP.GE.AND P1, PT, R47, RZ, PT ;  /* 0x000000ff2f00720c */ /* 0x000fe40003f26270 */
[----:B------:R-:W-:Y:S01]  /*8ec0*/  LOP3.LUT R47, R0, 0x4f, R7, 0xfe, !PT ;  /* 0x0000004f002f7812 */ /* 0x000fe200078efe07 */
[----:B------:R-:W-:Y:S02]  /*8ed0*/  @!P0 IMAD.MOV R54, RZ, RZ, -R54 ;  /* 0x000000ffff368224 */ /* 0x000fe400078e0a36 */
[----:B------:R-:W-:Y:S01]  /*8ee0*/  @!P4 IMAD.MOV R29, RZ, RZ, -R29 ;  /* 0x000000ffff1dc224 */ /* 0x000fe200078e0a1d */
[----:B------:R-:W-:Y:S01]  /*8ef0*/  ISETP.GE.AND P0, PT, R47, RZ, PT ;  /* 0x000000ff2f00720c */ /* 0x000fe20003f06270 */
[----:B------:R-:W-:Y:S01]  /*8f00*/  IMAD.MOV.U32 R53, RZ, RZ, R26 ;  /* 0x000000ffff357224 */ /* 0x000fe200078e001a */
        /* <DEDUP_REMOVED lines=9> */
[C---:B------:R-:W-:Y:S01]  /*8fa0*/  LOP3.LUT R47, R0.reuse, 0x52, R7, 0xfe, !PT ;  /* 0x00000052002f7812 */ /* 0x040fe200078efe07 */
[----:B------:R-:W-:Y:S01]  /*8fb0*/  @!P4 IMAD.MOV R51, RZ, RZ, -R51 ;  /* 0x000000ffff33c224 */ /* 0x000fe200078e0a33 */
[----:B------:R-:W-:Y:S01]  /*8fc0*/  LOP3.LUT R46, R0, 0x53, R7, 0xfe, !PT ;  /* 0x00000053002e7812 */ /* 0x000fe200078efe07 */
[----:B------:R-:W-:Y:S01]  /*8fd0*/  IMAD.MOV.U32 R50, RZ, RZ, R23 ;  /* 0x000000ffff327224 */ /* 0x000fe200078e0017 */
[----:B------:R-:W-:Y:S01]  /*8fe0*/  ISETP.GE.AND P4, PT, R47, RZ, PT ;  /* 0x000000ff2f00720c */ /* 0x000fe20003f86270 */
[----:B------:R-:W-:Y:S02]  /*8ff0*/  IMAD.MOV.U32 R47, RZ, RZ, R18 ;  /* 0x000000ffff2f7224 */ /* 0x000fe400078e0012 */
[----:B------:R-:W-:Y:S01]  /*9000*/  @!P1 IMAD.MOV R50, RZ, RZ, -R50 ;  /* 0x000000ffff329224 */ /* 0x000fe200078e0a32 */
[----:B------:R-:W-:Y:S01]  /*9010*/  ISETP.GE.AND P1, PT, R46, RZ, PT ;  /* 0x000000ff2e00720c */ /* 0x000fe20003f26270 */
[----:B------:R-:W-:Y:S01]  /*9020*/  @!P0 IMAD.MOV R47, RZ, RZ, -R47 ;  /* 0x000000ffff2f8224 */ /* 0x000fe200078e0a2f */
[----:B------:R-:W-:-:S02]  /*9030*/  LOP3.LUT R46, R0, 0x55, R7, 0xfe, !PT ;  /* 0x00000055002e7812 */ /* 0x000fc400078efe07 */
[----:B------:R-:W-:Y:S02]  /*9040*/  ISETP.GE.AND P0, PT, R87, RZ, PT ;  /* 0x000000ff5700720c */ /* 0x000fe40003f06270 */
[----:B------:R-:W-:Y:S01]  /*9050*/  LOP3.LUT R87, R0, 0x56, R7, 0xfe, !PT ;  /* 0x0000005600577812 */ /* 0x000fe200078efe07 */
[----:B------:R-:W-:Y:S01]  /*9060*/  @!P3 IMAD.MOV R17, RZ, RZ, -R17 ;  /* 0x000000ffff11b224 */ /* 0x000fe200078e0a11 */
[----:B------:R-:W-:Y:S01]  /*9070*/  ISETP.GE.AND P3, PT, R46, RZ, PT ;  /* 0x000000ff2e00720c */ /* 0x000fe20003f66270 */
[----:B------:R-:W-:Y:S01]  /*9080*/  @!P5 IMAD.MOV R10, RZ, RZ, -R10 ;  /* 0x000000ffff0ad224 */ /* 0x000fe200078e0a0a */
[----:B------:R-:W-:Y:S01]  /*9090*/  ISETP.GE.AND P5, PT, R87, RZ, PT ;  /* 0x000000ff5700720c */ /* 0x000fe20003fa6270 */
[----:B------:R-:W-:Y:S01]  /*90a0*/  IMAD.MOV.U32 R46, RZ, RZ, R6 ;  /* 0x000000ffff2e7224 */ /* 0x000fe200078e0006 */
[----:B------:R-:W-:Y:S01]  /*90b0*/  LOP3.LUT R87, R0, 0x58, R7, 0xfe, !PT ;  /* 0x0000005800577812 */ /* 0x000fe200078efe07 */
[----:B------:R-:W-:Y:S02]  /*90c0*/  IMAD.MOV.U32 R44, RZ, RZ, R12 ;  /* 0x000000ffff2c7224 */ /* 0x000fe400078e000c */
[----:B------:R-:W-:Y:S01]  /*90d0*/  @!P4 IMAD.MOV R46, RZ, RZ, -R46 ;  /* 0x000000ffff2ec224 */ /* 0x000fe200078e0a2e */
[----:B------:R-:W-:-:S02]  /*90e0*/  ISETP.GE.AND P4, PT, R87, RZ, PT ;  /* 0x000000ff5700720c */ /* 0x000fc40003f86270 */
[C-C-:B------:R-:W-:Y:S01]  /*90f0*/  LOP3.LUT R87, R0.reuse, 0x59, R7.reuse, 0xfe, !PT ;  /* 0x0000005900577812 */ /* 0x140fe200078efe07 */
        /* <DEDUP_REMOVED lines=10> */
[C---:B------:R-:W-:Y:S01]  /*91a0*/  LOP3.LUT R87, R0.reuse, 0x68, R7, 0xfe, !PT ;  /* 0x0000006800577812 */ /* 0x040fe200078efe07 */
[----:B------:R2:W-:Y:S01]  /*91b0*/  STL [R1+0x160], R4 ;  /* 0x0001600401007387 */ /* 0x0005e20000100800 */
[----:B------:R-:W-:Y:S02]  /*91c0*/  @!P4 IMAD.MOV R13, RZ, RZ, -R13 ;  /* 0x000000ffff0dc224 */ /* 0x000fe400078e0a0d */
[----:B------:R-:W-:Y:S01]  /*91d0*/  ISETP.GE.AND P4, PT, R87, RZ, PT ;  /* 0x000000ff5700720c */ /* 0x000fe20003f86270 */
[----:B------:R-:W-:Y:S01]  /*91e0*/  STL [R1+0x738], R83 ;  /* 0x0007385301007387 */ /* 0x000fe20000100800 */
[----:B------:R-:W-:-:S03]  /*91f0*/  LOP3.LUT R87, R0, 0x69, R7, 0xfe, !PT ;  /* 0x0000006900577812 */ /* 0x000fc600078efe07 */
[----:B------:R-:W-:Y:S01]  /*9200*/  STL [R1+0x73c], R82 ;  /* 0x00073c5201007387 */ /* 0x000fe20000100800 */
[----:B------:R-:W-:-:S03]  /*9210*/  @!P1 IMAD.MOV R14, RZ, RZ, -R14 ;  /* 0x000000ffff0e9224 */ /* 0x000fc600078e0a0e */
[----:B------:R-:W-:Y:S01]  /*9220*/  STL [R1+0x740], R81 ;  /* 0x0007405101007387 */ /* 0x000fe20000100800 */
[----:B------:R-:W-:-:S03]  /*9230*/  ISETP.GE.AND P1, PT, R87, RZ, PT ;  /* 0x000000ff5700720c */ /* 0x000fc60003f26270 */
[----:B------:R-:W-:Y:S04]  /*9240*/  STL [R1+0x744], R80 ;  /* 0x0007445001007387 */ /* 0x000fe80000100800 */
[----:B------:R-:W-:Y:S04]  /*9250*/  STL [R1+0x748], R79 ;  /* 0x0007484f01007387 */ /* 0x000fe80000100800 */
[----:B------:R-:W-:Y:S04]  /*9260*/  STL [R1+0x74c], R78 ;  /* 0x00074c4e01007387 */ /* 0x000fe80000100800 */
[----:B------:R-:W-:Y:S04]  /*9270*/  STL [R1+0x750], R75 ;  /* 0x0007504b01007387 */ /* 0x000fe80000100800 */
[----:B------:R-:W-:Y:S04]  /*9280*/  STL [R1+0x754], R74 ;  /* 0x0007544a01007387 */ /* 0x000fe80000100800 */
[----:B------:R-:W-:Y:S04]  /*9290*/  STL [R1+0x764], R73 ;  /* 0x0007644901007387 */ /* 0x000fe80000100800 */
[----:B------:R-:W-:Y:S01]  /*92a0*/  STL [R1+0x768], R72 ;  /* 0x0007684801007387 */ /* 0x000fe20000100800 */
[----:B------:R-:W-:-:S03]  /*92b0*/  LOP3.LUT R87, R0, 0x70, R7, 0xfe, !PT ;  /* 0x0000007000577812 */ /* 0x000fc600078efe07 */
[----:B------:R-:W-:Y:S04]  /*92c0*/  STL [R1+0x76c], R71 ;  /* 0x00076c4701007387 */ /* 0x000fe80000100800 */
[----:B------:R-:W-:Y:S04]  /*92d0*/  STL [R1+0x770], R70 ;  /* 0x0007704601007387 */ /* 0x000fe80000100800 */
[----:B------:R-:W-:Y:S01]  /*92e0*/  STL [R1+0x774], R67 ;  /* 0x0007744301007387 */ /* 0x000fe20000100800 */
[----:B------:R-:W-:-:S03]  /*92f0*/  @!P0 IMAD.MOV R15, RZ, RZ, -R15 ;  /* 0x000000ffff0f8224 */ /* 0x000fc600078e0a0f */
[----:B------:R-:W-:Y:S01]  /*9300*/  STL [R1+0x794], R67 ;  /* 0x0007944301007387 */ /* 0x000fe20000100800 */
[----:B------:R-:W-:-:S03]  /*9310*/  ISETP.GE.AND P0, PT, R87, RZ, PT ;  /* 0x000000ff5700720c */ /* 0x000fc60003f06270 */
[----:B------:R-:W-:Y:S01]  /*9320*/  STL [R1+0x7b8], R67 ;  /* 0x0007b84301007387 */ /* 0x000fe20000100800 */
[----:B------:R-:W-:-:S03]  /*9330*/  LOP3.LUT R87, R0, 0x78, R7, 0xfe, !PT ;  /* 0x0000007800577812 */ /* 0x000fc600078efe07 */
[----:B------:R-:W-:Y:S01]  /*9340*/  STL [R1+0x778], R66 ;  /* 0x0007784201007387 */ /* 0x000fe20000100800 */
[----:B------:R-:W-:-:S03]  /*9350*/  @!P1 IMAD.MOV R20, RZ, RZ, -R20 ;  /* 0x000000ffff149224 */ /* 0x000fc600078e0a14 */
[----:B------:R-:W-:Y:S01]  /*9360*/  STL [R1+0x77c], R65 ;  /* 0x00077c4101007387 */ /* 0x000fe20000100800 */
[----:B------:R-:W-:-:S03]  /*9370*/  ISETP.NE.AND P1, PT, R9, RZ, PT ;  /* 0x000000ff0900720c */ /* 0x000fc60003f25270 */
[----:B------:R-:W-:Y:S01]  /*9380*/  STL [R1+0x780], R64 ;  /* 0x0007804001007387 */ /* 0x000fe20000100800 */
[----:B------:R-:W-:-:S03]  /*9390*/  LOP3.LUT R12, RZ, R9, RZ, 0x33, !PT ;  /* 0x00000009ff0c7212 */ /* 0x000fc600078e33ff */
[----:B------:R-:W-:Y:S01]  /*93a0*/  STL [R1+0x7a8], R64 ;  /* 0x0007a84001007387 */ /* 0x000fe20000100800 */
[----:B------:R-:W-:-:S03]  /*93b0*/  @!P4 IMAD.MOV R19, RZ, RZ, -R19 ;  /* 0x000000ffff13c224 */ /* 0x000fc600078e0a13 */
[----:B------:R-:W-:Y:S01]  /*93c0*/  STL [R1+0x784], R63 ;  /* 0x0007843f01007387 */ /* 0x000fe20000100800 */
[----:B------:R-:W-:-:S03]  /*93d0*/  ISETP.GE.AND P4, PT, R87, RZ, PT ;  /* 0x000000ff5700720c */ /* 0x000fc60003f86270 */
[----:B------:R-:W-:Y:S01]  /*93e0*/  STL [R1+0x788], R62 ;  /* 0x0007883e01007387 */ /* 0x000fe20000100800 */
[----:B------:R-:W-:-:S03]  /*93f0*/  SEL R9, R12, R93, !P1 ;  /* 0x0000005d0c097207 */ /* 0x000fc60004800000 */
[----:B------:R-:W-:Y:S04]  /*9400*/  STL [R1+0x78c], R61 ;  /* 0x00078c3d01007387 */ /* 0x000fe80000100800 */
[----:B------:R-:W-:Y:S01]  /*9410*/  STL [R1+0x790], R58 ;  /* 0x0007903a01007387 */ /* 0x000fe20000100800 */
[----:B------:R-:W-:-:S03]  /*9420*/  SEL R11, R12, R92, !P1 ;  /* 0x0000005c0c0b7207 */ /* 0x000fc60004800000 */
[----:B------:R-:W-:Y:S04]  /*9430*/  STL [R1+0x798], R57 ;  /* 0x0007983901007387 */ /* 0x000fe80000100800 */
[----:B------:R-:W-:Y:S01]  /*9440*/  STL [R1+0x79c], R56 ;  /* 0x00079c3801007387 */ /* 0x000fe20000100800 */
[----:B------:R-:W-:-:S03]  /*9450*/  SEL R90, R12, R90, !P1 ;  /* 0x0000005a0c5a7207 */ /* 0x000fc60004800000 */
[----:B------:R-:W-:Y:S01]  /*9460*/  STL [R1+0x7a0], R55 ;  /* 0x0007a03701007387 */ /* 0x000fe20000100800 */
[----:B0-----:R-:W-:-:S03]  /*9470*/  IMAD R9, R9, UR19, RZ ;  /* 0x0000001309097c24 */ /* 0x001fc6000f8e02ff */
[----:B------:R-:W-:Y:S04]  /*9480*/  STL [R1+0x7a4], R54 ;  /* 0x0007a43601007387 */ /* 0x000fe80000100800 */
[----:B------:R-:W-:Y:S01]  /*9490*/  STL [R1+0x7ac], R53 ;  /* 0x0007ac3501007387 */ /* 0x000fe20000100800 */
[----:B------:R-:W-:-:S03]  /*94a0*/  SEL R88, R12, R88, !P1 ;  /* 0x000000580c587207 */ /* 0x000fc60004800000 */
[----:B------:R-:W-:Y:S01]  /*94b0*/  STL [R1+0x7b0], R52 ;  /* 0x0007b03401007387 */ /* 0x000fe20000100800 */
[----:B------:R-:W-:-:S03]  /*94c0*/  IMAD R11, R11, UR9, RZ ;  /* 0x000000090b0b7c24 */ /* 0x000fc6000f8e02ff */
[----:B------:R-:W-:Y:S01]  /*94d0*/  STL [R1+0x7b4], R51 ;  /* 0x0007b43301007387 */ /* 0x000fe20000100800 */
[----:B------:R-:W-:Y:S01]  /*94e0*/  @!P6 IMAD.MOV R84, RZ, RZ, -R84 ;  /* 0x000000ffff54e224 */ /* 0x000fe200078e0a54 */
[C---:B------:R-:W-:Y:S02]  /*94f0*/  SEL R18, R12.reuse, R13, !P1 ;  /* 0x0000000d0c127207 */ /* 0x040fe40004800000 */
[----:B------:R-:W-:Y:S01]  /*9500*/  STL [R1+0x7bc], R50 ;  /* 0x0007bc3201007387 */ /* 0x000fe20000100800 */
[----:B------:R-:W-:Y:S01]  /*9510*/  SEL R85, R12, R85, !P1 ;  /* 0x000000550c557207 */ /* 0x000fe20004800000 */
[----:B------:R-:W-:Y:S02]  /*9520*/  IMAD R13, R90, UR9, RZ ;  /* 0x000000095a0d7c24 */ /* 0x000fe4000f8e02ff */
[----:B------:R-:W-:Y:S01]  /*9530*/  STL [R1+0x7c0], R47 ;  /* 0x0007c02f01007387 */ /* 0x000fe20000100800 */
[----:B--2---:R-:W-:-:S03]  /*9540*/  IADD3 R4, P6, PT, R9, R3, RZ ;  /* 0x0000000309047210 */ /* 0x004fc60007fde0ff */
[----:B------:R-:W-:Y:S01]  /*9550*/  STL [R1+0x7c4], R10 ;  /* 0x0007c40a01007387 */ /* 0x000fe20000100800 */
[----:B------:R-:W-:Y:S01]  /*9560*/  @!P4 IMAD.MOV R22, RZ, RZ, -R22 ;  /* 0x000000ffff16c224 */ /* 0x000fe200078e0a16 */
[C---:B------:R-:W-:Y:S02]  /*9570*/  SEL R23, R12.reuse, R15, !P1 ;  /* 0x0000000f0c177207 */ /* 0x040fe40004800000 */
[----:B------:R0:W-:Y:S01]  /*9580*/  STL [R1+0x7c8], R46 ;  /* 0x0007c82e01007387 */ /* 0x0001e20000100800 */
[----:B------:R-:W-:Y:S01]  /*9590*/  SEL R77, R12, R77, !P1 ;  /* 0x0000004d0c4d7207 */ /* 0x000fe20004800000 */
[----:B------:R-:W-:Y:S02]  /*95a0*/  IMAD R15, R88, UR9, RZ ;  /* 0x00000009580f7c24 */ /* 0x000fe4000f8e02ff */
[----:B------:R2:W-:Y:S01]  /*95b0*/  STL [R1+0x7cc], R44 ;  /* 0x0007cc2c01007387 */ /* 0x0005e20000100800 */
[----:B------:R-:W-:-:S03]  /*95c0*/  SEL R69, R12, R69, !P1 ;  /* 0x000000450c457207 */ /* 0x000fc60004800000 */
[----:B------:R-:W-:Y:S01]  /*95d0*/  STL [R1+0x7d0], R43 ;  /* 0x0007d02b01007387 */ /* 0x000fe20000100800 */
[----:B0-----:R-:W-:-:S03]  /*95e0*/  IADD3 R46, P4, PT, R11, R3, RZ ;  /* 0x000000030b2e7210 */ /* 0x001fc60007f9e0ff */
[----:B------:R0:W-:Y:S01]  /*95f0*/  STL [R1+0x7d4], R42 ;  /* 0x0007d42a01007387 */ /* 0x0001e20000100800 */
[----:B------:R-:W-:Y:S01]  /*9600*/  IMAD R85, R85, UR9, RZ ;  /* 0x0000000955557c24 */ /* 0x000fe2000f8e02ff */
[----:B--2---:R-:W-:Y:S01]  /*9610*/  LEA.HI.X.SX32 R44, R11, R2, 0x1, P4 ;  /* 0x000000020b2c7211 */ /* 0x004fe200020f0eff */
[----:B------:R-:W-:Y:S01]  /*9620*/  IMAD R77, R77, UR9, RZ ;  /* 0x000000094d4d7c24 */ /* 0x000fe2000f8e02ff */
[C---:B------:R-:W-:Y:S02]  /*9630*/  SEL R60, R12.reuse, R60, !P1 ;  /* 0x0000003c0c3c7207 */ /* 0x040fe40004800000 */
[-C--:B------:R-:W-:Y:S02]  /*9640*/  IADD3 R67, P4, PT, R15, R3.reuse, RZ ;  /* 0x000000030f437210 */ /* 0x080fe40007f9e0ff */
[----:B0-----:R-:W-:Y:S02]  /*9650*/  LEA.HI.X.SX32 R42, R9, R2, 0x1, P6 ;  /* 0x00000002092a7211 */ /* 0x001fe400030f0eff */
[----:B------:R-:W-:Y:S01]  /*9660*/  IADD3 R47, P6, PT, R13, R3, RZ ;  /* 0x000000030d2f7210 */ /* 0x000fe20007fde0ff */
[----:B------:R-:W-:Y:S01]  /*9670*/  IMAD R69, R69, UR9, RZ ;  /* 0x0000000945457c24 */ /* 0x000fe2000f8e02ff */
[----:B------:R-:W-:-:S02]  /*9680*/  SEL R49, R12, R49, !P1 ;  /* 0x000000310c317207 */ /* 0x000fc40004800000 */
[-C--:B------:R-:W-:Y:S02]  /*9690*/  LEA.HI.X.SX32 R10, R13, R2.reuse, 0x1, P6 ;  /* 0x000000020d0a7211 */ /* 0x080fe400030f0eff */
[----:B------:R-:W-:Y:S01]  /*96a0*/  IADD3 R52, P6, PT, R85, R3, RZ ;  /* 0x0000000355347210 */ /* 0x000fe20007fde0ff */
[----:B------:R-:W-:Y:S01]  /*96b0*/  IMAD R60, R60, UR9, RZ ;  /* 0x000000093c3c7c24 */ /* 0x000fe2000f8e02ff */
[-C--:B------:R-:W-:Y:S02]  /*96c0*/  LEA.HI.X.SX32 R50, R15, R2.reuse, 0x1, P4 ;  /* 0x000000020f327211 */ /* 0x080fe400020f0eff */
[----:B------:R-:W-:Y:S02]  /*96d0*/  SEL R37, R12, R37, !P1 ;  /* 0x000000250c257207 */ /* 0x000fe40004800000 */
[----:B------:R-:W-:Y:S01]  /*96e0*/  IADD3 R64, P4, PT, R77, R3, RZ ;  /* 0x000000034d407210 */ /* 0x000fe20007f9e0ff */
[----:B------:R-:W-:Y:S01]  /*96f0*/  IMAD R49, R49, UR9, RZ ;  /* 0x0000000931317c24 */ /* 0x000fe2000f8e02ff */
[----:B------:R-:W-:-:S02]  /*9700*/  LEA.HI.X.SX32 R51, R85, R2, 0x1, P6 ;  /* 0x0000000255337211 */ /* 0x000fc400030f0eff */
[C---:B------:R-:W-:Y:S02]  /*9710*/  SEL R29, R12.reuse, R29, !P1 ;  /* 0x0000001d0c1d7207 */ /* 0x040fe40004800000 */
[----:B------:R-:W-:Y:S01]  /*9720*/  IADD3 R55, P6, PT, R69, R3, RZ ;  /* 0x0000000345377210 */ /* 0x000fe20007fde0ff */
[----:B------:R-:W-:Y:S01]  /*9730*/  IMAD R37, R37, UR9, RZ ;  /* 0x0000000925257c24 */ /* 0x000fe2000f8e02ff */
[-C--:B------:R-:W-:Y:S01]  /*9740*/  LEA.HI.X.SX32 R53, R77, R2.reuse, 0x1, P4 ;  /* 0x000000024d357211 */ /* 0x080fe200020f0eff */
[----:B------:R0:W-:Y:S01]  /*9750*/  STL [R1+0x4b8], R4 ;  /* 0x0004b80401007387 */ /* 0x0001e20000100800 */
[----:B------:R-:W-:Y:S02]  /*9760*/  SEL R17, R12, R17, !P1 ;  /* 0x000000110c117207 */ /* 0x000fe40004800000 */
[CC--:B------:R-:W-:Y:S01]  /*9770*/  IADD3 R57, P4, PT, R60.reuse, R3.reuse, RZ ;  /* 0x000000033c397210 */ /* 0x0c0fe20007f9e0ff */
[----:B------:R-:W-:Y:S01]  /*9780*/  IMAD R29, R29, UR9, RZ ;  /* 0x000000091d1d7c24 */ /* 0x000fe2000f8e02ff */
[-C--:B------:R-:W-:Y:S01]  /*9790*/  LEA.HI.X.SX32 R54, R69, R2.reuse, 0x1, P6 ;  /* 0x0000000245367211 */ /* 0x080fe200030f0eff */
[----:B------:R-:W-:Y:S01]  /*97a0*/  STL [R1+0xc0], R46 ;  /* 0x0000c02e01007387 */ /* 0x000fe20000100800 */
[-C--:B------:R-:W-:Y:S01]  /*97b0*/  IADD3 R61, P6, PT, R49, R3.reuse, RZ ;  /* 0x00000003313d7210 */ /* 0x080fe20007fde0ff */
[----:B------:R-:W-:Y:S01]  /*97c0*/  @!P0 IMAD.MOV R21, RZ, RZ, -R21 ;  /* 0x000000ffff158224 */ /* 0x000fe200078e0a15 */
[-C--:B------:R-:W-:Y:S01]  /*97d0*/  LEA.HI.X.SX32 R56, R60, R2.reuse, 0x1, P4 ;  /* 0x000000023c387211 */ /* 0x080fe200020f0eff */
[----:B------:R2:W-:Y:S01]  /*97e0*/  STL [R1+0x4b4], R42 ;  /* 0x0004b42a01007387 */ /* 0x0005e20000100800 */
[----:B------:R-:W-:Y:S01]  /*97f0*/  IMAD R17, R17, UR4, RZ ;  /* 0x0000000411117c24 */ /* 0x000fe2000f8e02ff */
[----:B------:R-:W-:Y:S01]  /*9800*/  IADD3 R63, P4, PT, R37, R3, RZ ;  /* 0x00000003253f7210 */ /* 0x000fe20007f9e0ff */
[----:B------:R-:W-:Y:S01]  /*9810*/  IMAD R18, R18, UR14, RZ ;  /* 0x0000000e12127c24 */ /* 0x000fe2000f8e02ff */
[----:B------:R-:W-:Y:S01]  /*9820*/  STL [R1+0x100], R47 ;  /* 0x0001002f01007387 */ /* 0x000fe20000100800 */
[----:B------:R-:W-:-:S02]  /*9830*/  LEA.HI.X.SX32 R58, R49, R2, 0x1, P6 ;  /* 0x00000002313a7211 */ /* 0x000fc400030f0eff */
[C---:B------:R-:W-:Y:S01]  /*9840*/  SEL R19, R12.reuse, R19, !P1 ;  /* 0x000000130c137207 */ /* 0x040fe20004800000 */
[----:B------:R-:W-:Y:S01]  /*9850*/  STL [R1+0xbc], R44 ;  /* 0x0000bc2c01007387 */ /* 0x000fe20000100800 */
[----:B------:R-:W-:Y:S01]  /*9860*/  IADD3 R66, P6, PT, R29, R3, RZ ;  /* 0x000000031d427210 */ /* 0x000fe20007fde0ff */
[----:B------:R-:W-:Y:S01]  /*9870*/  IMAD R11, R23, UR15, RZ ;  /* 0x0000000f170b7c24 */ /* 0x000fe2000f8e02ff */
[-C--:B------:R-:W-:Y:S01]  /*9880*/  LEA.HI.X.SX32 R62, R37, R2.reuse, 0x1, P4 ;  /* 0x00000002253e7211 */ /* 0x080fe200020f0eff */
[----:B------:R-:W-:Y:S01]  /*9890*/  STL [R1+0x140], R67 ;  /* 0x0001404301007387 */ /* 0x000fe20000100800 */
[C---:B------:R-:W-:Y:S01]  /*98a0*/  SEL R21, R12.reuse, R21, !P1 ;  /* 0x000000150c157207 */ /* 0x040fe20004800000 */
[----:B0-----:R-:W0:Y:S01]  /*98b0*/  S2R R4, SR_CgaCtaId ;  /* 0x0000000000047919 */ /* 0x001e220000008800 */
[-C--:B------:R-:W-:Y:S01]  /*98c0*/  IADD3 R71, P4, PT, R17, R3.reuse, RZ ;  /* 0x0000000311477210 */ /* 0x080fe20007f9e0ff */
[----:B------:R-:W-:Y:S01]  /*98d0*/  IMAD R9, R19, UR16, RZ ;  /* 0x0000001013097c24 */ /* 0x000fe2000f8e02ff */
[----:B------:R-:W-:Y:S01]  /*98e0*/  LEA.HI.X.SX32 R65, R29, R2, 0x1, P6 ;  /* 0x000000021d417211 */ /* 0x000fe200030f0eff */
[----:B------:R-:W-:Y:S01]  /*98f0*/  STL [R1+0xfc], R10 ;  /* 0x0000fc0a01007387 */ /* 0x000fe20000100800 */
[----:B------:R-:W-:Y:S01]  /*9900*/  SEL R22, R12, R22, !P1 ;  /* 0x000000160c167207 */ /* 0x000fe20004800000 */
[----:B------:R-:W-:Y:S01]  /*9910*/  IMAD R13, R21, UR17, RZ ;  /* 0x00000011150d7c24 */ /* 0x000fe2000f8e02ff */
[--C-:B------:R-:W-:Y:S01]  /*9920*/  LOP3.LUT R38, R0, 0x57, R7.reuse, 0xfe, !PT ;  /* 0x0000005700267812 */ /* 0x100fe200078efe07 */
[----:B------:R-:W-:Y:S01]  /*9930*/  STL [R1+0x188], R52 ;  /* 0x0001883401007387 */ /* 0x000fe20000100800 */
[----:B------:R-:W-:Y:S01]  /*9940*/  IADD3 R73, P6, PT, R18, R3, RZ ;  /* 0x0000000312497210 */ /* 0x000fe20007fde0ff */
[----:B------:R-:W-:Y:S01]  /*9950*/  @!P3 IMAD.MOV R16, RZ, RZ, -R16 ;  /* 0x000000ffff10b224 */ /* 0x000fe200078e0a10 */
[-C--:B------:R-:W-:Y:S01]  /*9960*/  LEA.HI.X.SX32 R70, R17, R2.reuse, 0x1, P4 ;  /* 0x0000000211467211 */ /* 0x080fe200020f0eff */
[----:B------:R-:W-:Y:S01]  /*9970*/  STL [R1+0x13c], R50 ;  /* 0x00013c3201007387 */ /* 0x000fe20000100800 */
[----:B------:R-:W-:Y:S01]  /*9980*/  SEL R91, R12, R91, !P1 ;  /* 0x0000005b0c5b7207 */ /* 0x000fe20004800000 */
[----:B------:R-:W3:Y:S02]  /*9990*/  LDCU UR4, c[0x0][0x3b0] ;  /* 0x00007600ff0477ac */ /* 0x000ee40008000800 */
[----:B------:R-:W-:Y:S01]  /*99a0*/  STL [R1+0x1c8], R64 ;  /* 0x0001c84001007387 */ /* 0x000fe20000100800 */
[----:B------:R-:W-:Y:S01]  /*99b0*/  LOP3.LUT R8, R0, 0x5a, R7, 0xfe, !PT ;  /* 0x0000005a00087812 */ /* 0x000fe200078efe07 */
[----:B------:R-:W4:Y:S02]  /*99c0*/  LDCU UR14, c[0x0][0x3b0] ;  /* 0x00007600ff0e77ac */ /* 0x000f240008000800 */
[----:B------:R-:W-:Y:S01]  /*99d0*/  STL [R1+0x184], R51 ;  /* 0x0001843301007387 */ /* 0x000fe20000100800 */
[----:B------:R-:W-:Y:S01]  /*99e0*/  IADD3 R87, P4, PT, R11, R3, RZ ;  /* 0x000000030b577210 */ /* 0x000fe20007f9e0ff */
[----:B------:R-:W0:Y:S02]  /*99f0*/  LDCU UR15, c[0x0][0x3b0] ;  /* 0x00007600ff0f77ac */ /* 0x000e240008000800 */
[----:B------:R-:W-:Y:S01]  /*9a00*/  STL [R1+0x208], R55 ;  /* 0x0002083701007387 */ /* 0x000fe20000100800 */
[----:B------:R-:W-:Y:S01]  /*9a10*/  PLOP3.LUT P0, PT, PT, PT, UP1, 0x80, 0x8 ;  /* 0x000000000008781c */ /* 0x000fe20003f0f018 */
[----:B------:R-:W0:Y:S02]  /*9a20*/  LDCU UR16, c[0x0][0x3b0] ;  /* 0x00007600ff1077ac */ /* 0x000e240008000800 */
[----:B------:R-:W-:Y:S01]  /*9a30*/  STL [R1+0x1c4], R53 ;  /* 0x0001c43501007387 */ /* 0x000fe20000100800 */
[----:B------:R-:W-:-:S03]  /*9a40*/  LEA.HI.X.SX32 R72, R18, R2, 0x1, P6 ;  /* 0x0000000212487211 */ /* 0x000fc600030f0eff */
[----:B------:R-:W-:Y:S01]  /*9a50*/  STL [R1+0x248], R57 ;  /* 0x0002483901007387 */ /* 0x000fe20000100800 */
[----:B------:R-:W-:Y:S01]  /*9a60*/  SEL R89, R12, R89, !P1 ;  /* 0x000000590c597207 */ /* 0x000fe20004800000 */
[----:B-1----:R-:W-:Y:S02]  /*9a70*/  IMAD R15, R22, UR18, RZ ;  /* 0x00000012160f7c24 */ /* 0x002fe4000f8e02ff */
[----:B------:R-:W-:Y:S01]  /*9a80*/  STL [R1+0x204], R54 ;  /* 0x0002043601007387 */ /* 0x000fe20000100800 */
[----:B------:R-:W-:-:S03]  /*9a90*/  IADD3 R7, P6, PT, R9, R3, RZ ;  /* 0x0000000309077210 */ /* 0x000fc60007fde0ff */
[----:B------:R-:W-:Y:S01]  /*9aa0*/  STL [R1+0x288], R61 ;  /* 0x0002883d01007387 */ /* 0x000fe20000100800 */
[----:B------:R-:W-:-:S03]  /*9ab0*/  ISETP.GE.AND P3, PT, R38, RZ, PT ;  /* 0x000000ff2600720c */ /* 0x000fc60003f66270 */
[----:B------:R-:W-:Y:S01]  /*9ac0*/  STL [R1+0x244], R56 ;  /* 0x0002443801007387 */ /* 0x000fe20000100800 */
[----:B------:R-:W-:Y:S01]  /*9ad0*/  LEA.HI.X.SX32 R38, R11, R2, 0x1, P4 ;  /* 0x000000020b267211 */ /* 0x000fe200020f0eff */
[----:B------:R-:W-:Y:S02]  /*9ae0*/  IMAD R91, R91, UR9, RZ ;  /* 0x000000095b5b7c24 */ /* 0x000fe4000f8e02ff */
[----:B------:R-:W-:Y:S01]  /*9af0*/  STL [R1+0x2c8], R63 ;  /* 0x0002c83f01007387 */ /* 0x000fe20000100800 */
[----:B------:R-:W-:Y:S02]  /*9b00*/  ISETP.LT.AND P0, PT, R86, UR20, P0 ;  /* 0x0000001456007c0c */ /* 0x000fe40008701270 */
[C---:B------:R-:W-:Y:S01]  /*9b10*/  SEL R48, R12.reuse, R48, !P1 ;  /* 0x000000300c307207 */ /* 0x040fe20004800000 */
[----:B------:R-:W-:Y:S01]  /*9b20*/  STL [R1+0x284], R58 ;  /* 0x0002843a01007387 */ /* 0x000fe20000100800 */
[----:B------:R-:W-:Y:S01]  /*9b30*/  IADD3 R69, P4, PT, R13, R3, RZ ;  /* 0x000000030d457210 */ /* 0x000fe20007f9e0ff */
[----:B------:R-:W-:Y:S01]  /*9b40*/  IMAD R89, R89, UR9, RZ ;  /* 0x0000000959597c24 */ /* 0x000fe2000f8e02ff */
[----:B------:R-:W-:Y:S01]  /*9b50*/  LEA.HI.X.SX32 R86, R9, R2, 0x1, P6 ;  /* 0x0000000209567211 */ /* 0x000fe200030f0eff */
[----:B------:R-:W-:Y:S01]  /*9b60*/  STL [R1+0x308], R66 ;  /* 0x0003084201007387 */ /* 0x000fe20000100800 */
[----:B------:R-:W-:-:S02]  /*9b70*/  SEL R84, R12, R84, !P1 ;  /* 0x000000540c547207 */ /* 0x000fc40004800000 */
[----:B------:R-:W-:Y:S01]  /*9b80*/  IADD3 R93, P6, PT, R15, R3, RZ ;  /* 0x000000030f5d7210 */ /* 0x000fe20007fde0ff */
[----:B------:R-:W-:Y:S01]  /*9b90*/  STL [R1+0x2c4], R62 ;  /* 0x0002c43e01007387 */ /* 0x000fe20000100800 */
[----:B------:R-:W-:-:S03]  /*9ba0*/  LEA.HI.X.SX32 R49, R13, R2, 0x1, P4 ;  /* 0x000000020d317211 */ /* 0x000fc600020f0eff */
[----:B------:R-:W-:Y:S01]  /*9bb0*/  STL [R1+0x348], R71 ;  /* 0x0003484701007387 */ /* 0x000fe20000100800 */
[----:B------:R-:W-:Y:S01]  /*9bc0*/  SEL R76, R12, R76, !P1 ;  /* 0x0000004c0c4c7207 */ /* 0x000fe20004800000 */
[----:B------:R-:W-:Y:S02]  /*9bd0*/  IMAD R48, R48, UR9, RZ ;  /* 0x0000000930307c24 */ /* 0x000fe4000f8e02ff */
[----:B------:R-:W-:Y:S01]  /*9be0*/  STL [R1+0x304], R65 ;  /* 0x0003044101007387 */ /* 0x000fe20000100800 */
[----:B------:R-:W-:-:S03]  /*9bf0*/  IADD3 R82, P4, PT, R91, R3, RZ ;  /* 0x000000035b527210 */ /* 0x000fc60007f9e0ff */
[----:B------:R-:W-:Y:S01]  /*9c00*/  STL [R1+0x388], R73 ;  /* 0x0003884901007387 */ /* 0x000fe20000100800 */
[----:B------:R-:W-:Y:S01]  /*9c10*/  LEA.HI.X.SX32 R77, R15, R2, 0x1, P6 ;  /* 0x000000020f4d7211 */ /* 0x000fe200030f0eff */
[----:B------:R-:W-:Y:S02]  /*9c20*/  IMAD R84, R84, UR9, RZ ;  /* 0x0000000954547c24 */ /* 0x000fe4000f8e02ff */
[----:B------:R-:W-:Y:S01]  /*9c30*/  STL [R1+0x344], R70 ;  /* 0x0003444601007387 */ /* 0x000fe20000100800 */
[----:B------:R-:W-:Y:S02]  /*9c40*/  SEL R68, R12, R68, !P1 ;  /* 0x000000440c447207 */ /* 0x000fe40004800000 */
        /* <DEDUP_REMOVED lines=9> */
[-C--:B------:R-:W-:Y:S01]  /*9ce0*/  LEA.HI.X.SX32 R81, R89, R2.reuse, 0x1, P6 ;  /* 0x0000000259517211 */ /* 0x080fe200030f0eff */
        /* <DEDUP_REMOVED lines=15> */
[----:B------:R-:W-:-:S03]  /*9de0*/  IADD3 R35, P6, PT, R11, R3, RZ ;  /* 0x000000030b237210 */ /* 0x000fc60007fde0ff */
[----:B------:R-:W-:Y:S01]  /*9df0*/  STL [R1+0x108], R80 ;  /* 0x0001085001007387 */ /* 0x000fe20000100800 */
[----:B------:R-:W-:-:S03]  /*9e00*/  SEL R28, R12, R28, !P1 ;  /* 0x0000001c0c1c7207 */ /* 0x000fc60004800000 */
[----:B------:R-:W-:Y:S01]  /*9e10*/  STL [R1+0xc4], R83 ;  /* 0x0000c45301007387 */ /* 0x000fe20000100800 */
[-C--:B------:R-:W-:Y:S01]  /*9e20*/  LEA.HI.X.SX32 R41, R76, R2.reuse, 0x1, P4 ;  /* 0x000000024c297211 */ /* 0x080fe200020f0eff */
[----:B------:R-:W-:Y:S02]  /*9e30*/  IMAD R15, R36, UR9, RZ ;  /* 0x00000009240f7c24 */ /* 0x000fe4000f8e02ff */
[----:B------:R-:W-:Y:S01]  /*9e40*/  STL [R1+0x148], R78 ;  /* 0x0001484e01007387 */ /* 0x000fe20000100800 */
[----:B------:R-:W-:Y:S01]  /*9e50*/  IADD3 R33, P4, PT, R9, R3, RZ ;  /* 0x0000000309217210 */ /* 0x000fe20007f9e0ff */
[----:B0-----:R-:W-:Y:S02]  /*9e60*/  IMAD.SHL.U32 R4, R4, 0x80, RZ ;  /* 0x0000008004047824 */ /* 0x001fe400078e00ff */
[----:B------:R-:W-:Y:S01]  /*9e70*/  STL [R1+0x104], R81 ;  /* 0x0001045101007387 */ /* 0x000fe20000100800 */
[----:B------:R-:W-:-:S03]  /*9e80*/  LEA.HI.X.SX32 R39, R11, R2, 0x1, P6 ;  /* 0x000000020b277211 */ /* 0x000fc600030f0eff */
[----:B------:R-:W-:Y:S01]  /*9e90*/  STL [R1+0x190], R74 ;  /* 0x0001904a01007387 */ /* 0x000fe20000100800 */
[----:B------:R-:W-:Y:S01]  /*9ea0*/  IADD3 R31, P6, PT, R13, R3, RZ ;  /* 0x000000030d1f7210 */ /* 0x000fe20007fde0ff */
[----:B------:R-:W-:Y:S02]  /*9eb0*/  IMAD R17, R28, UR9, RZ ;  /* 0x000000091c117c24 */ /* 0x000fe4000f8e02ff */
[----:B------:R-:W-:Y:S01]  /*9ec0*/  STL [R1+0x144], R79 ;  /* 0x0001444f01007387 */ /* 0x000fe20000100800 */
[----:B------:R-:W-:-:S03]  /*9ed0*/  LEA.HI.X.SX32 R34, R9, R2, 0x1, P4 ;  /* 0x0000000209227211 */ /* 0x000fc600020f0eff */
[----:B------:R-:W-:Y:S01]  /*9ee0*/  STL [R1+0x1d0], R40 ;  /* 0x0001d02801007387 */ /* 0x000fe20000100800 */
[----:B------:R-:W-:-:S03]  /*9ef0*/  IADD3 R27, P4, PT, R15, R3, RZ ;  /* 0x000000030f1b7210 */ /* 0x000fc60007f9e0ff */
[----:B------:R-:W-:Y:S01]  /*9f00*/  STL [R1+0x18c], R75 ;  /* 0x00018c4b01007387 */ /* 0x000fe20000100800 */
[----:B------:R-:W-:-:S03]  /*9f10*/  LOP3.LUT R4, R4, 0x80, RZ, 0xc0, !PT ;  /* 0x0000008004047812 */ /* 0x000fc600078ec0ff */
[----:B------:R-:W-:Y:S01]  /*9f20*/  STL [R1+0x210], R35 ;  /* 0x0002102301007387 */ /* 0x000fe20000100800 */
[----:B------:R-:W-:-:S03]  /*9f30*/  LEA.HI.X.SX32 R32, R13, R2, 0x1, P6 ;  /* 0x000000020d207211 */ /* 0x000fc600030f0eff */
[----:B------:R-:W-:Y:S01]  /*9f40*/  STL [R1+0x1cc], R41 ;  /* 0x0001cc2901007387 */ /* 0x000fe20000100800 */
[----:B------:R-:W-:-:S03]  /*9f50*/  IADD3 R25, P6, PT, R17, R3, RZ ;  /* 0x0000000311197210 */ /* 0x000fc60007fde0ff */
[----:B------:R-:W-:Y:S01]  /*9f60*/  STL [R1+0x250], R33 ;  /* 0x0002502101007387 */ /* 0x000fe20000100800 */
[----:B------:R-:W-:-:S03]  /*9f70*/  LEA.HI.X.SX32 R30, R15, R2, 0x1, P4 ;  /* 0x000000020f1e7211 */ /* 0x000fc600020f0eff */
[----:B------:R-:W-:Y:S01]  /*9f80*/  STL [R1+0x20c], R39 ;  /* 0x00020c2701007387 */ /* 0x000fe20000100800 */
[----:B------:R-:W-:-:S03]  /*9f90*/  LOP3.LUT R4, R0, 0x71, R4, 0xfe, !PT ;  /* 0x0000007100047812 */ /* 0x000fc600078efe04 */
[----:B------:R-:W-:Y:S01]  /*9fa0*/  STL [R1+0x290], R31 ;  /* 0x0002901f01007387 */ /* 0x000fe20000100800 */
[----:B------:R-:W-:-:S03]  /*9fb0*/  IABS R6, R8 ;  /* 0x0000000800067213 */ /* 0x000fc60000000000 */
[----:B------:R-:W-:Y:S01]  /*9fc0*/  STL [R1+0x24c], R34 ;  /* 0x00024c2201007387 */ /* 0x000fe20000100800 */
[----:B------:R-:W-:-:S03]  /*9fd0*/  ISETP.GE.AND P4, PT, R8, RZ, PT ;  /* 0x000000ff0800720c */ /* 0x000fc60003f86270 */
[----:B------:R-:W-:Y:S01]  /*9fe0*/  STL [R1+0x2d0], R27 ;  /* 0x0002d01b01007387 */ /* 0x000fe20000100800 */
[----:B------:R-:W-:-:S03]  /*9ff0*/  LEA.HI.X.SX32 R26, R17, R2, 0x1, P6 ;  /* 0x00000002111a7211 */ /* 0x000fc600030f0eff */
[----:B------:R-:W-:Y:S01]  /*a000*/  STL [R1+0x28c], R32 ;  /* 0x00028c2001007387 */ /* 0x000fe20000100800 */
[----:B------:R-:W-:-:S03]  /*a010*/  ISETP.GE.AND P6, PT, R4, RZ, PT ;  /* 0x000000ff0400720c */ /* 0x000fc60003fc6270 */
[----:B------:R-:W2:Y:S04]  /*a020*/  LDL R8, [R1+0x4b8] ;  /* 0x0004b80001087983 */ /* 0x000ea80000100800 */
[----:B------:R-:W-:Y:S04]  /*a030*/  STL [R1+0x310], R25 ;  /* 0x0003101901007387 */ /* 0x000fe80000100800 */
[----:B------:R-:W-:Y:S04]  /*a040*/  STL [R1+0x2cc], R30 ;  /* 0x0002cc1e01007387 */ /* 0x000fe80000100800 */
[----:B------:R-:W2:Y:S01]  /*a050*/  LDL.LU R4, [R1+0x7d8] ;  /* 0x0007d80001047983 */ /* 0x000ea20000300800 */
[----:B------:R-:W-:-:S04]  /*a060*/  IMAD.HI.U32 R24, R5, R6, RZ ;  /* 0x0000000605187227 */ /* 0x000fc800078e00ff */
[----:B------:R-:W-:Y:S01]  /*a070*/  IMAD.MOV R9, RZ, RZ, -R24 ;  /* 0x000000ffff097224 */ /* 0x000fe200078e0a18 */
[----:B------:R-:W-:-:S03]  /*a080*/  PRMT R43, RZ, 0x7610, R43 ;  /* 0x00007610ff2b7816 */ /* 0x000fc6000000002b */
[----:B--2---:R-:W-:Y:S02]  /*a090*/  IMAD R6, R4, R9, R6 ;  /* 0x0000000904067224 */ /* 0x004fe400078e0206 */
[----:B------:R-:W-:-:S05]  /*a0a0*/  @P0 IMAD.MOV.U32 R9, RZ, RZ, R42 ;  /* 0x000000ffff090224 */ /* 0x000fca00078e002a */
[----:B------:R0:W2:Y:S01]  /*a0b0*/  @P0 LDG.E.U8 R43, desc[UR22][R8.64] ;  /* 0x00000016082b0981 */ /* 0x0000a2000c1e1100 */
[----:B------:R-:W-:Y:S02]  /*a0c0*/  PRMT R88, RZ, 0x7610, R88 ;  /* 0x00007610ff587816 */ /* 0x000fe40000000058 */
[----:B------:R-:W-:Y:S01]  /*a0d0*/  PRMT R84, RZ, 0x7610, R84 ;  /* 0x00007610ff547816 */ /* 0x000fe20000000054 */
[----:B------:R-:W-:Y:S04]  /*a0e0*/  STL [R1+0x30c], R26 ;  /* 0x00030c1a01007387 */ /* 0x000fe80000100800 */
[----:B------:R-:W3:Y:S01]  /*a0f0*/  LDL.LU R42, [R1+0x7d4] ;  /* 0x0007d400012a7983 */ /* 0x000ee20000300800 */
[----:B0-----:R-:W-:Y:S02]  /*a100*/  @P0 IMAD.MOV.U32 R8, RZ, RZ, R46 ;  /* 0x000000ffff080224 */ /* 0x001fe400078e002e */
[----:B------:R-:W-:-:S05]  /*a110*/  @P0 IMAD.MOV.U32 R9, RZ, RZ, R44 ;  /* 0x000000ffff090224 */ /* 0x000fca00078e002c */
[----:B------:R0:W3:Y:S02]  /*a120*/  @P0 LDG.E.U8 R88, desc[UR22][R8.64] ;  /* 0x0000001608580981 */ /* 0x0000e4000c1e1100 */
[----:B0-----:R-:W-:Y:S02]  /*a130*/  @P0 IMAD.MOV.U32 R8, RZ, RZ, R47 ;  /* 0x000000ffff080224 */ /* 0x001fe400078e002f */
[----:B------:R-:W-:-:S05]  /*a140*/  @P0 IMAD.MOV.U32 R9, RZ, RZ, R10 ;  /* 0x000000ffff090224 */ /* 0x000fca00078e000a */
[----:B------:R0:W3:Y:S02]  /*a150*/  @P0 LDG.E.U8 R84, desc[UR22][R8.64] ;  /* 0x0000001608540981 */ /* 0x0000e4000c1e1100 */
[----:B0-----:R-:W-:Y:S02]  /*a160*/  @P0 IMAD.MOV.U32 R9, RZ, RZ, R50 ;  /* 0x000000ffff090224 */ /* 0x001fe400078e0032 */
[----:B------:R-:W-:Y:S01]  /*a170*/  @P0 IMAD.MOV.U32 R8, RZ, RZ, R67 ;  /* 0x000000ffff080224 */ /* 0x000fe200078e0043 */
[----:B--2---:R0:W-:Y:S04]  /*a180*/  STL [R1+0x2c0], R43 ;  /* 0x0002c02b01007387 */ /* 0x0041e80000100800 */
[----:B0-----:R-:W2:Y:S04]  /*a190*/  LDL.LU R43, [R1+0x7d0] ;  /* 0x0007d000012b7983 */ /* 0x001ea80000300800 */
[----:B------:R-:W2:Y:S04]  /*a1a0*/  LDL.LU R44, [R1+0x7cc] ;  /* 0x0007cc00012c7983 */ /* 0x000ea80000300800 */
[----:B------:R-:W2:Y:S04]  /*a1b0*/  LDL.LU R46, [R1+0x7c8] ;  /* 0x0007c800012e7983 */ /* 0x000ea80000300800 */
[----:B------:R-:W2:Y:S04]  /*a1c0*/  LDL.LU R10, [R1+0x7c4] ;  /* 0x0007c400010a7983 */ /* 0x000ea80000300800 */
[----:B------:R-:W2:Y:S04]  /*a1d0*/  LDL.LU R47, [R1+0x7c0] ;  /* 0x0007c000012f7983 */ /* 0x000ea80000300800 */
[----:B------:R-:W2:Y:S04]  /*a1e0*/  LDL.LU R50, [R1+0x7bc] ;  /* 0x0007bc0001327983 */ /* 0x000ea80000300800 */
[----:B------:R-:W2:Y:S01]  /*a1f0*/  LDL.LU R67, [R1+0x7b8] ;  /* 0x0007b80001437983 */ /* 0x000ea20000300800 */
[----:B------:R-:W-:-:S02]  /*a200*/  PRMT R90, RZ, 0x7610, R90 ;  /* 0x00007610ff5a7816 */ /* 0x000fc4000000005a */
[----:B------:R-:W-:-:S04]  /*a210*/  PRMT R85, RZ, 0x7610, R85 ;  /* 0x00007610ff557816 */ /* 0x000fc80000000055 */
[----:B------:R0:W3:Y:S01]  /*a220*/  @P0 LDG.E.U8 R90, desc[UR22][R8.64] ;  /* 0x00000016085a0981 */ /* 0x0000e2000c1e1100 */
[----:B------:R-:W-:Y:S01]  /*a230*/  PRMT R92, RZ, 0x7610, R92 ;  /* 0x00007610ff5c7816 */ /* 0x000fe2000000005c */
[----:B0-----:R-:W-:Y:S02]  /*a240*/  @P0 IMAD.MOV.U32 R8, RZ, RZ, R52 ;  /* 0x000000ffff080224 */ /* 0x001fe400078e0034 */
[----:B------:R-:W-:-:S05]  /*a250*/  @P0 IMAD.MOV.U32 R9, RZ, RZ, R51 ;  /* 0x000000ffff090224 */ /* 0x000fca00078e0033 */
[----:B------:R0:W4:Y:S01]  /*a260*/  @P0 LDG.E.U8 R85, desc[UR22][R8.64] ;  /* 0x0000001608550981 */ /* 0x000122000c1e1100 */
[----:B------:R-:W-:Y:S01]  /*a270*/  PRMT R89, RZ, 0x7610, R89 ;  /* 0x00007610ff597816 */ /* 0x000fe20000000059 */
[----:B0-----:R-:W-:Y:S02]  /*a280*/  @P0 IMAD.MOV.U32 R8, RZ, RZ, R64 ;  /* 0x000000ffff080224 */ /* 0x001fe400078e0040 */
[----:B------:R-:W-:-:S05]  /*a290*/  @P0 IMAD.MOV.U32 R9, RZ, RZ, R53 ;  /* 0x000000ffff090224 */ /* 0x000fca00078e0035 */
[----:B------:R0:W4:Y:S02]  /*a2a0*/  @P0 LDG.E.U8 R92, desc[UR22][R8.64] ;  /* 0x00000016085c0981 */ /* 0x000124000c1e1100 */
[----:B0-----:R-:W-:Y:S02]  /*a2b0*/  @P0 IMAD.MOV.U32 R8, RZ, RZ, R55 ;  /* 0x000000ffff080224 */ /* 0x001fe400078e0037 */
[----:B------:R-:W-:-:S05]  /*a2c0*/  @P0 IMAD.MOV.U32 R9, RZ, RZ, R54 ;  /* 0x000000ffff090224 */ /* 0x000fca00078e0036 */
[----:B------:R0:W4:Y:S02]  /*a2d0*/  @P0 LDG.E.U8 R89, desc[UR22][R8.64] ;  /* 0x0000001608590981 */ /* 0x000124000c1e1100 */
[----:B0-----:R-:W-:Y:S02]  /*a2e0*/  @P0 IMAD.MOV.U32 R8, RZ, RZ, R57 ;  /* 0x000000ffff080224 */ /* 0x001fe400078e0039 */
[----:B------:R-:W-:Y:S01]  /*a2f0*/  @P0 IMAD.MOV.U32 R9, RZ, RZ, R56 ;  /* 0x000000ffff090224 */ /* 0x000fe200078e0038 */
[----:B--2---:R-:W-:-:S06]  /*a300*/  PRMT R67, RZ, 0x7610, R67 ;  /* 0x00007610ff437816 */ /* 0x004fcc0000000043 */
[----:B------:R0:W2:Y:S04]  /*a310*/  @P0 LDG.E.U8 R67, desc[UR22][R8.64] ;  /* 0x0000001608430981 */ /* 0x0000a8000c1e1100 */
[----:B---3--:R-:W-:Y:S04]  /*a320*/  STL [R1+0x734], R90 ;  /* 0x0007345a01007387 */ /* 0x008fe80000100800 */
[----:B------:R-:W3:Y:S04]  /*a330*/  LDL.LU R51, [R1+0x7b4] ;  /* 0x0007b40001337983 */ /* 0x000ee80000300800 */
[----:B------:R-:W3:Y:S04]  /*a340*/  LDL.LU R52, [R1+0x7b0] ;  /* 0x0007b00001347983 */ /* 0x000ee80000300800 */
[----:B------:R-:W3:Y:S04]  /*a350*/  LDL.LU R53, [R1+0x7ac] ;  /* 0x0007ac0001357983 */ /* 0x000ee80000300800 */
[----:B------:R-:W3:Y:S04]  /*a360*/  LDL.LU R64, [R1+0x7a8] ;  /* 0x0007a80001407983 */ /* 0x000ee80000300800 */
[----:B----4-:R-:W-:Y:S04]  /*a370*/  STL [R1+0x730], R92 ;  /* 0x0007305c01007387 */ /* 0x010fe80000100800 */
[----:B------:R-:W4:Y:S04]  /*a380*/  LDL.LU R54, [R1+0x7a4] ;  /* 0x0007a40001367983 */ /* 0x000f280000300800 */
[----:B------:R-:W4:Y:S04]  /*a390*/  LDL.LU R55, [R1+0x7a0] ;  /* 0x0007a00001377983 */ /* 0x000f280000300800 */
[----:B------:R-:W4:Y:S04]  /*a3a0*/  LDL.LU R56, [R1+0x79c] ;  /* 0x00079c0001387983 */ /* 0x000f280000300800 */
[----:B------:R-:W4:Y:S01]  /*a3b0*/  LDL.LU R57, [R1+0x798] ;  /* 0x0007980001397983 */ /* 0x000f220000300800 */
[----:B------:R-:W-:Y:S01]  /*a3c0*/  PRMT R91, RZ, 0x7610, R91 ;  /* 0x00007610ff5b7816 */ /* 0x000fe2000000005b */
[----:B0-----:R-:W-:-:S02]  /*a3d0*/  @P0 IMAD.MOV.U32 R8, RZ, RZ, R61 ;  /* 0x000000ffff080224 */ /* 0x001fc400078e003d */
[----:B------:R-:W-:-:S05]  /*a3e0*/  @P0 IMAD.MOV.U32 R9, RZ, RZ, R58 ;  /* 0x000000ffff090224 */ /* 0x000fca00078e003a */
[----:B------:R0:W4:Y:S04]  /*a3f0*/  @P0 LDG.E.U8 R91, desc[UR22][R8.64] ;  /* 0x00000016085b0981 */ /* 0x000128000c1e1100 */
[----:B--2---:R1:W-:Y:S04]  /*a400*/  STL [R1+0x4], R67 ;  /* 0x0000044301007387 */ /* 0x0043e80000100800 */
[----:B-1----:R-:W2:Y:S01]  /*a410*/  LDL.LU R67, [R1+0x794] ;  /* 0x0007940001437983 */ /* 0x002ea20000300800 */
[----:B0-----:R-:W-:Y:S02]  /*a420*/  @P0 IMAD.MOV.U32 R8, RZ, RZ, R63 ;  /* 0x000000ffff080224 */ /* 0x001fe400078e003f */
[----:B------:R-:W-:Y:S01]  /*a430*/  @P0 IMAD.MOV.U32 R9, RZ, RZ, R62 ;  /* 0x000000ffff090224 */ /* 0x000fe200078e003e */
[----:B---3--:R-:W-:Y:S01]  /*a440*/  PRMT R64, RZ, 0x7610, R64 ;  /* 0x00007610ff407816 */ /* 0x008fe20000000040 */
[----:B------:R-:W3:Y:S01]  /*a450*/  LDL.LU R58, [R1+0x790] ;  /* 0x00079000013a7983 */ /* 0x000ee20000300800 */
[----:B------:R-:W-:-:S03]  /*a460*/  PRMT R92, RZ, 0x7610, R92 ;  /* 0x00007610ff5c7816 */ /* 0x000fc6000000005c */
[----:B------:R-:W3:Y:S04]  /*a470*/  LDL.LU R61, [R1+0x78c] ;  /* 0x00078c00013d7983 */ /* 0x000ee80000300800 */
[----:B------:R0:W3:Y:S02]  /*a480*/  @P0 LDG.E.U8 R64, desc[UR22][R8.64] ;  /* 0x0000001608400981 */ /* 0x0000e4000c1e1100 */
[----:B0-----:R-:W-:Y:S02]  /*a490*/  @P0 IMAD.MOV.U32 R8, RZ, RZ, R66 ;  /* 0x000000ffff080224 */ /* 0x001fe400078e0042 */
[----:B------:R-:W-:Y:S01]  /*a4a0*/  @P0 IMAD.MOV.U32 R9, RZ, RZ, R65 ;  /* 0x000000ffff090224 */ /* 0x000fe200078e0041 */
[----:B------:R-:W-:Y:S02]  /*a4b0*/  PRMT R90, RZ, 0x7610, R90 ;  /* 0x00007610ff5a7816 */ /* 0x000fe4000000005a */
[----:B------:R-:W-:Y:S01]  /*a4c0*/  PRMT R76, RZ, 0x7610, R76 ;  /* 0x00007610ff4c7816 */ /* 0x000fe2000000004c */
[----:B----4-:R0:W-:Y:S01]  /*a4d0*/  STL [R1+0x72c], R91 ;  /* 0x00072c5b01007387 */ /* 0x0101e20000100800 */
[----:B------:R-:W-:-:S02]  /*a4e0*/  PRMT R48, RZ, 0x7610, R48 ;  /* 0x00007610ff307816 */ /* 0x000fc40000000030 */
[----:B------:R-:W-:Y:S01]  /*a4f0*/  PRMT R45, RZ, 0x7610, R45 ;  /* 0x00007610ff2d7816 */ /* 0x000fe2000000002d */
[----:B------:R-:W4:Y:S01]  /*a500*/  LDL.LU R62, [R1+0x788] ;  /* 0x00078800013e7983 */ /* 0x000f220000300800 */
[----:B------:R-:W-:Y:S02]  /*a510*/  PRMT R37, RZ, 0x7610, R37 ;  /* 0x00007610ff257816 */ /* 0x000fe40000000025 */
[----:B------:R-:W-:Y:S01]  /*a520*/  PRMT R36, RZ, 0x7610, R36 ;  /* 0x00007610ff247816 */ /* 0x000fe20000000024 */
[----:B------:R-:W3:Y:S01]  /*a530*/  LDL.LU R63, [R1+0x784] ;  /* 0x00078400013f7983 */ /* 0x000ee20000300800 */
[----:B0-----:R-:W-:Y:S02]  /*a540*/  PRMT R91, RZ, 0x7610, R91 ;  /* 0x00007610ff5b7816 */ /* 0x001fe4000000005b */
[----:B--2---:R-:W-:-:S06]  /*a550*/  PRMT R67, RZ, 0x7610, R67 ;  /* 0x00007610ff437816 */ /* 0x004fcc0000000043 */
[----:B------:R0:W2:Y:S02]  /*a560*/  @P0 LDG.E.U8 R67, desc[UR22][R8.64] ;  /* 0x0000001608430981 */ /* 0x0000a4000c1e1100 */
[----:B0-----:R-:W-:Y:S02]  /*a570*/  @P0 IMAD.MOV.U32 R8, RZ, RZ, R71 ;  /* 0x000000ffff080224 */ /* 0x001fe400078e0047 */
[----:B------:R-:W-:-:S05]  /*a580*/  @P0 IMAD.MOV.U32 R9, RZ, RZ, R70 ;  /* 0x000000ffff090224 */ /* 0x000fca00078e0046 */
[----:B------:R0:W4:Y:S02]  /*a590*/  @P0 LDG.E.U8 R92, desc[UR22][R8.64] ;  /* 0x00000016085c0981 */ /* 0x000124000c1e1100 */
        /* <DEDUP_REMOVED lines=17> */
[----:B------:R0:W4:Y:S01]  /*a6b0*/  @P0 LDG.E.U8 R37, desc[UR22][R8.64] ;  /* 0x0000001608250981 */ /* 0x000122000c1e1100 */
[----:B------:R-:W-:Y:S01]  /*a6c0*/  PRMT R29, RZ, 0x7610, R29 ;  /* 0x00007610ff1d7816 */ /* 0x000fe2000000001d */
        /* <DEDUP_REMOVED lines=19> */
[----:B------:R-:W-:-:S03]  /*a800*/  PRMT R21, RZ, 0x7610, R21 ;  /* 0x00007610ff157816 */ /* 0x000fc60000000015 */
[----:B---3--:R1:W-:Y:S01]  /*a810*/  STL [R1+0xc], R64 ;  /* 0x00000c4001007387 */ /* 0x0083e20000100800 */
[----:B0-----:R-:W-:Y:S02]  /*a820*/  @P0 IMAD.MOV.U32 R8, RZ, RZ, R33 ;  /* 0x000000ffff080224 */ /* 0x001fe400078e0021 */
[----:B------:R-:W-:Y:S01]  /*a830*/  @P0 IMAD.MOV.U32 R9, RZ, RZ, R34 ;  /* 0x000000ffff090224 */ /* 0x000fe200078e0022 */
[----:B-1----:R-:W3:Y:S04]  /*a840*/  LDL.LU R64, [R1+0x780] ;  /* 0x0007800001407983 */ /* 0x002ee80000300800 */
[----:B------:R0:W3:Y:S04]  /*a850*/  @P0 LDG.E.U8 R22, desc[UR22][R8.64] ;  /* 0x0000001608160981 */ /* 0x0000e8000c1e1100 */
[----:B------:R-:W3:Y:S04]  /*a860*/  LDL.LU R65, [R1+0x77c] ;  /* 0x00077c0001417983 */ /* 0x000ee80000300800 */
[----:B------:R-:W3:Y:S01]  /*a870*/  LDL.LU R66, [R1+0x778] ;  /* 0x0007780001427983 */ /* 0x000ee20000300800 */
[----:B0-----:R-:W-:-:S02]  /*a880*/  @P0 IMAD.MOV.U32 R8, RZ, RZ, R31 ;  /* 0x000000ffff080224 */ /* 0x001fc400078e001f */
[----:B------:R-:W-:Y:S01]  /*a890*/  @P0 IMAD.MOV.U32 R9, RZ, RZ, R32 ;  /* 0x000000ffff090224 */ /* 0x000fe200078e0020 */
[----:B------:R-:W-:-:S04]  /*a8a0*/  PRMT R18, RZ, 0x7610, R18 ;  /* 0x00007610ff127816 */ /* 0x000fc80000000012 */
[----:B------:R0:W3:Y:S01]  /*a8b0*/  @P0 LDG.E.U8 R21, desc[UR22][R8.64] ;  /* 0x0000001608150981 */ /* 0x0000e2000c1e1100 */
[----:B------:R-:W-:Y:S01]  /*a8c0*/  PRMT R17, RZ, 0x7610, R17 ;  /* 0x00007610ff117816 */ /* 0x000fe20000000011 */
[----:B0-----:R-:W-:Y:S02]  /*a8d0*/  @P0 IMAD.MOV.U32 R8, RZ, RZ, R27 ;  /* 0x000000ffff080224 */ /* 0x001fe400078e001b */
[----:B------:R-:W-:-:S05]  /*a8e0*/  @P0 IMAD.MOV.U32 R9, RZ, RZ, R30 ;  /* 0x000000ffff090224 */ /* 0x000fca00078e001e */
[----:B------:R0:W3:Y:S02]  /*a8f0*/  @P0 LDG.E.U8 R18, desc[UR22][R8.64] ;  /* 0x0000001608120981 */ /* 0x0000e4000c1e1100 */
[----:B0-----:R-:W-:Y:S02]  /*a900*/  @P0 IMAD.MOV.U32 R8, RZ, RZ, R25 ;  /* 0x000000ffff080224 */ /* 0x001fe400078e0019 */
[----:B------:R-:W-:-:S05]  /*a910*/  @P0 IMAD.MOV.U32 R9, RZ, RZ, R26 ;  /* 0x000000ffff090224 */ /* 0x000fca00078e001a */
[----:B------:R-:W3:Y:S04]  /*a920*/  @P0 LDG.E.U8 R17, desc[UR22][R8.64] ;  /* 0x0000001608110981 */ /* 0x000ee8000c1e1100 */
[----:B--2---:R0:W-:Y:S04]  /*a930*/  STL [R1], R67 ;  /* 0x0000004301007387 */ /* 0x0041e80000100800 */
[----:B0-----:R-:W2:Y:S04]  /*a940*/  LDL.LU R67, [R1+0x774] ;  /* 0x0007740001437983 */ /* 0x001ea80000300800 */
[----:B------:R-:W2:Y:S04]  /*a950*/  LDL.LU R70, [R1+0x770] ;  /* 0x0007700001467983 */ /* 0x000ea80000300800 */
[----:B------:R-:W2:Y:S04]  /*a960*/  LDL.LU R71, [R1+0x76c] ;  /* 0x00076c0001477983 */ /* 0x000ea80000300800 */
[----:B------:R-:W2:Y:S04]  /*a970*/  LDL.LU R72, [R1+0x768] ;  /* 0x0007680001487983 */ /* 0x000ea80000300800 */
[----:B------:R-:W2:Y:S04]  /*a980*/  LDL.LU R73, [R1+0x764] ;  /* 0x0007640001497983 */ /* 0x000ea80000300800 */
[----:B------:R-:W2:Y:S01]  /*a990*/  LDL.LU R38, [R1+0x760] ;  /* 0x0007600001267983 */ /* 0x000ea20000300800 */
[----:B------:R-:W-:-:S03]  /*a9a0*/  SEL R10, R12, R10, !P1 ;  /* 0x0000000a0c0a7207 */ /* 0x000fc60004800000 */
[----:B------:R-:W2:Y:S04]  /*a9b0*/  LDL.LU R87, [R1+0x75c] ;  /* 0x00075c0001577983 */ /* 0x000ea80000300800 */
[----:B------:R-:W2:Y:S04]  /*a9c0*/  LDL.LU R86, [R1+0x758] ;  /* 0x0007580001567983 */ /* 0x000ea80000300800 */
[----:B----4-:R-:W-:Y:S01]  /*a9d0*/  STL [R1+0xe4], R92 ;  /* 0x0000e45c01007387 */ /* 0x010fe20000100800 */
[----:B------:R-:W-:Y:S01]  /*a9e0*/  IMAD R10, R10, UR4, RZ ;  /* 0x000000040a0a7c24 */ /* 0x000fe2000f8e02ff */
[----:B------:R-:W-:Y:S01]  /*a9f0*/  SEL R14, R12, R14, !P1 ;  /* 0x0000000e0c0e7207 */ /* 0x000fe20004800000 */
[----:B------:R-:W0:Y:S01]  /*aa00*/  LDCU UR4, c[0x0][0x3b0] ;  /* 0x00007600ff0477ac */ /* 0x000e220008000800 */
[----:B------:R-:W-:Y:S04]  /*aa10*/  STL [R1+0x8], R91 ;  /* 0x0000085b01007387 */ /* 0x000fe80000100800 */
[----:B------:R-:W-:Y:S01]  /*aa20*/  STL [R1+0xf0], R90 ;  /* 0x0000f05a01007387 */ /* 0x000fe20000100800 */
[----:B------:R-:W-:-:S03]  /*aa30*/  IMAD R14, R14, UR14, RZ ;  /* 0x0000000e0e0e7c24 */ /* 0x000fc6000f8e02ff */
[----:B------:R-:W-:Y:S04]  /*aa40*/  STL [R1+0x10], R76 ;  /* 0x0000104c01007387 */ /* 0x000fe80000100800 */
[----:B------:R-:W-:Y:S04]  /*aa50*/  STL [R1+0xf8], R48 ;  /* 0x0000f83001007387 */ /* 0x000fe80000100800 */
[----:B------:R-:W-:Y:S04]  /*aa60*/  STL [R1+0xe8], R45 ;  /* 0x0000e82d01007387 */ /* 0x000fe80000100800 */
[----:B------:R-:W-:Y:S01]  /*aa70*/  STL [R1+0x130], R37 ;  /* 0x0001302501007387 */ /* 0x000fe20000100800 */
[----:B------:R-:W-:-:S03]  /*aa80*/  PRMT R19, RZ, 0x7610, R19 ;  /* 0x00007610ff137816 */ /* 0x000fc60000000013 */
[----:B------:R-:W-:Y:S01]  /*aa90*/  STL [R1+0x128], R36 ;  /* 0x0001282401007387 */ /* 0x000fe20000100800 */
[----:B------:R-:W-:-:S03]  /*aaa0*/  PRMT R11, RZ, 0x7610, R11 ;  /* 0x00007610ff0b7816 */ /* 0x000fc6000000000b */
[----:B---3--:R1:W-:Y:S04]  /*aab0*/  STL [R1+0x170], R21 ;  /* 0x0001701501007387 */ /* 0x0083e80000100800 */
[----:B------:R-:W-:Y:S04]  /*aac0*/  STL [R1+0x164], R29 ;  /* 0x0001641d01007387 */ /* 0x000fe80000100800 */
[----:B------:R-:W-:Y:S01]  /*aad0*/  STL [R1+0x12c], R28 ;  /* 0x00012c1c01007387 */ /* 0x000fe20000100800 */
[----:B--2---:R-:W-:Y:S01]  /*aae0*/  @!P6 IMAD.MOV R38, RZ, RZ, -R38 ;  /* 0x000000ffff26e224 */ /* 0x004fe200078e0a26 */
[----:B-1----:R-:W-:-:S05]  /*aaf0*/  IADD3 R21, P6, PT, R10, R3, RZ ;  /* 0x000000030a157210 */ /* 0x002fca0007fde0ff */
[----:B------:R-:W-:Y:S04]  /*ab00*/  STL [R1+0x350], R21 ;  /* 0x0003501501007387 */ /* 0x000fe80000100800 */
[----:B------:R1:W-:Y:S04]  /*ab10*/  STL [R1+0x230], R22 ;  /* 0x0002301601007387 */ /* 0x0003e80000100800 */
[----:B------:R-:W-:Y:S04]  /*ab20*/  STL [R1+0x22c], R24 ;  /* 0x00022c1801007387 */ /* 0x000fe80000100800 */
[----:B------:R2:W-:Y:S01]  /*ab30*/  STL [R1+0x16c], R17 ;  /* 0x00016c1101007387 */ /* 0x0005e20000100800 */
[----:B-1----:R-:W-:-:S03]  /*ab40*/  LEA.HI.X.SX32 R22, R10, R2, 0x1, P6 ;  /* 0x000000020a167211 */ /* 0x002fc600030f0eff */
[----:B------:R-:W-:Y:S01]  /*ab50*/  STL [R1+0x138], R23 ;  /* 0x0001381701007387 */ /* 0x000fe20000100800 */
[----:B--2---:R-:W-:-:S03]  /*ab60*/  IADD3 R17, P6, PT, R14, R3, RZ ;  /* 0x000000030e117210 */ /* 0x004fc60007fde0ff */
[----:B------:R-:W-:Y:S01]  /*ab70*/  STL [R1+0x34c], R22 ;  /* 0x00034c1601007387 */ /* 0x000fe20000100800 */
[----:B------:R-:W-:Y:S02]  /*ab80*/  @P0 IMAD.MOV.U32 R8, RZ, RZ, R21 ;  /* 0x000000ffff080224 */ /* 0x000fe400078e0015 */
[----:B------:R-:W-:Y:S01]  /*ab90*/  @P0 IMAD.MOV.U32 R9, RZ, RZ, R22 ;  /* 0x000000ffff090224 */ /* 0x000fe200078e0016 */
[----:B------:R-:W-:Y:S04]  /*aba0*/  STL [R1+0x390], R17 ;  /* 0x0003901101007387 */ /* 0x000fe80000100800 */
[----:B------:R1:W-:Y:S04]  /*abb0*/  STL [R1+0x234], R18 ;  /* 0x0002341201007387 */ /* 0x0003e80000100800 */
[----:B------:R2:W3:Y:S01]  /*abc0*/  @P0 LDG.E.U8 R19, desc[UR22][R8.64] ;  /* 0x0000001608130981 */ /* 0x0004e2000c1e1100 */
[----:B-1----:R-:W-:Y:S01]  /*abd0*/  LEA.HI.X.SX32 R18, R14, R2, 0x1, P6 ;  /* 0x000000020e127211 */ /* 0x002fe200030f0eff */
[----:B--2---:R-:W-:-:S04]  /*abe0*/  @P0 IMAD.MOV.U32 R8, RZ, RZ, R17 ;  /* 0x000000ffff080224 */ /* 0x004fc800078e0011 */
[----:B------:R-:W-:-:S05]  /*abf0*/  @P0 IMAD.MOV.U32 R9, RZ, RZ, R18 ;  /* 0x000000ffff090224 */ /* 0x000fca00078e0012 */
[----:B------:R-:W2:Y:S01]  /*ac00*/  @P0 LDG.E.U8 R11, desc[UR22][R8.64] ;  /* 0x00000016080b0981 */ /* 0x000ea2000c1e1100 */
[C---:B------:R-:W-:Y:S02]  /*ac10*/  SEL R16, R12.reuse, R16, !P1 ;  /* 0x000000100c107207 */ /* 0x040fe40004800000 */
[----:B------:R-:W-:-:S03]  /*ac20*/  SEL R20, R12, R20, !P1 ;  /* 0x000000140c147207 */ /* 0x000fc60004800000 */
[----:B------:R-:W-:Y:S01]  /*ac30*/  IMAD R16, R16, UR15, RZ ;  /* 0x0000000f10107c24 */ /* 0x000fe2000f8e02ff */
[----:B------:R-:W-:Y:S01]  /*ac40*/  STL [R1+0x38c], R18 ;  /* 0x00038c1201007387 */ /* 0x000fe20000100800 */
[----:B------:R-:W-:-:S03]  /*ac50*/  IMAD R20, R20, UR16, RZ ;  /* 0x0000001014147c24 */ /* 0x000fc6000f8e02ff */
[----:B------:R-:W-:-:S05]  /*ac60*/  IADD3 R10, P6, PT, R16, R3, RZ ;  /* 0x00000003100a7210 */ /* 0x000fca0007fde0ff */
[----:B------:R-:W-:Y:S01]  /*ac70*/  STL [R1+0x488], R10 ;  /* 0x0004880a01007387 */ /* 0x000fe20000100800 */
[----:B------:R-:W-:Y:S02]  /*ac80*/  PRMT R14, RZ, 0x7610, R14 ;  /* 0x00007610ff0e7816 */ /* 0x000fe4000000000e */
[----:B------:R-:W-:Y:S01]  /*ac90*/  PRMT R15, RZ, 0x7610, R15 ;  /* 0x00007610ff0f7816 */ /* 0x000fe2000000000f */
[----:B--2---:R1:W-:Y:S02]  /*aca0*/  STL [R1+0x134], R11 ;  /* 0x0001340b01007387 */ /* 0x0043e40000100800 */
[----:B-1----:R-:W-:Y:S02]  /*acb0*/  LEA.HI.X.SX32 R11, R16, R2, 0x1, P6 ;  /* 0x00000002100b7211 */ /* 0x002fe400030f0eff */
[----:B------:R-:W-:-:S03]  /*acc0*/  IADD3 R17, P6, PT, R20, R3, RZ ;  /* 0x0000000314117210 */ /* 0x000fc60007fde0ff */
[----:B------:R1:W2:Y:S01]  /*acd0*/  @P0 LDG.E.U8 R14, desc[UR22][R10.64] ;  /* 0x000000160a0e0981 */ /* 0x0002a2000c1e1100 */
[----:B------:R-:W-:-:S03]  /*ace0*/  LEA.HI.X.SX32 R18, R20, R2, 0x1, P6 ;  /* 0x0000000214127211 */ /* 0x000fc600030f0eff */
[----:B------:R4:W-:Y:S01]  /*acf0*/  STL [R1+0x484], R11 ;  /* 0x0004840b01007387 */ /* 0x0009e20000100800 */
[----:B-1----:R-:W-:Y:S02]  /*ad00*/  @P0 IMAD.MOV.U32 R10, RZ, RZ, R17 ;  /* 0x000000ffff0a0224 */ /* 0x002fe400078e0011 */
[----:B----4-:R-:W-:-:S05]  /*ad10*/  @P0 IMAD.MOV.U32 R11, RZ, RZ, R18 ;  /* 0x000000ffff0b0224 */ /* 0x010fca00078e0012 */
[----:B------:R-:W4:Y:S01]  /*ad20*/  @P0 LDG.E.U8 R15, desc[UR22][R10.64] ;  /* 0x000000160a0f0981 */ /* 0x000f22000c1e1100 */
[----:B------:R-:W-:-:S05]  /*ad30*/  SEL R38, R12, R38, !P1 ;  /* 0x000000260c267207 */ /* 0x000fca0004800000 */
[----:B0-----:R-:W-:Y:S01]  /*ad40*/  IMAD R38, R38, UR4, RZ ;  /* 0x0000000426267c24 */ /* 0x001fe2000f8e02ff */
[----:B------:R-:W-:Y:S01]  /*ad50*/  STL [R1+0x498], R17 ;  /* 0x0004981101007387 */ /* 0x000fe20000100800 */
[----:B------:R-:W-:Y:S01]  /*ad60*/  PRMT R13, RZ, 0x7610, R13 ;  /* 0x00007610ff0d7816 */ /* 0x000fe2000000000d */
[----:B------:R-:W0:Y:S01]  /*ad70*/  S2R R7, SR_CgaCtaId ;  /* 0x0000000000077919 */ /* 0x000e220000008800 */
[----:B------:R-:W-:Y:S01]  /*ad80*/  @!P5 IMAD.MOV R86, RZ, RZ, -R86 ;  /* 0x000000ffff56d224 */ /* 0x000fe200078e0a56 */
[----:B------:R-:W1:Y:S01]  /*ad90*/  LDCU UR4, c[0x0][0x3b0] ;  /* 0x00007600ff0477ac */ /* 0x000e620008000800 */
[----:B--2---:R2:W-:Y:S04]  /*ada0*/  STL [R1+0x124], R14 ;  /* 0x0001240e01007387 */ /* 0x0045e80000100800 */
[----:B------:R-:W-:Y:S01]  /*adb0*/  STL [R1+0x494], R18 ;  /* 0x0004941201007387 */ /* 0x000fe20000100800 */
[----:B--2---:R-:W-:-:S05]  /*adc0*/  IADD3 R14, P6, PT, R38, R3, RZ ;  /* 0x00000003260e7210 */ /* 0x004fca0007fde0ff */
[----:B------:R-:W-:Y:S04]  /*add0*/  STL [R1+0x4a8], R14 ;  /* 0x0004a80e01007387 */ /* 0x000fe80000100800 */
[----:B----4-:R2:W-:Y:S01]  /*ade0*/  STL [R1+0xf4], R15 ;  /* 0x0000f40f01007387 */ /* 0x0105e20000100800 */
[----:B------:R-:W-:Y:S01]  /*adf0*/  @P0 IMAD.MOV.U32 R10, RZ, RZ, R14 ;  /* 0x000000ffff0a0224 */ /* 0x000fe200078e000e */
[----:B--2---:R-:W-:-:S05]  /*ae00*/  LEA.HI.X.SX32 R15, R38, R2, 0x1, P6 ;  /* 0x00000002260f7211 */ /* 0x004fca00030f0eff */
[----:B------:R-:W-:-:S05]  /*ae10*/  @P0 IMAD.MOV.U32 R11, RZ, RZ, R15 ;  /* 0x000000ffff0b0224 */ /* 0x000fca00078e000f */
[----:B------:R2:W4:Y:S01]  /*ae20*/  @P0 LDG.E.U8 R13, desc[UR22][R10.64] ;  /* 0x000000160a0d0981 */ /* 0x000522000c1e1100 */
[----:B0-----:R-:W-:-:S05]  /*ae30*/  IMAD.SHL.U32 R7, R7, 0x80, RZ ;  /* 0x0000008007077824 */ /* 0x001fca00078e00ff */
[----:B------:R-:W-:Y:S02]  /*ae40*/  LOP3.LUT R7, R7, 0x80, RZ, 0xc0, !PT ;  /* 0x0000008007077812 */ /* 0x000fe400078ec0ff */
[----:B------:R-:W-:Y:S02]  /*ae50*/  ISETP.GT.U32.AND P6, PT, R4, R87, PT ;  /* 0x000000570400720c */ /* 0x000fe40003fc4070 */
[----:B------:R-:W-:Y:S01]  /*ae60*/  LOP3.LUT R8, R0, 0x5b, R7, 0xfe, !PT ;  /* 0x0000005b00087812 */ /* 0x000fe200078efe07 */
[----:B---3--:R-:W-:Y:S03]  /*ae70*/  STL [R1+0x168], R19 ;  /* 0x0001681301007387 */ /* 0x008fe60000100800 */
[----:B------:R-:W-:Y:S01]  /*ae80*/  IABS R9, R8 ;  /* 0x0000000800097213 */ /* 0x000fe20000000000 */
[----:B------:R-:W-:Y:S01]  /*ae90*/  STL [R1+0x4a4], R15 ;  /* 0x0004a40f01007387 */ /* 0x000fe20000100800 */
[----:B------:R-:W-:-:S03]  /*aea0*/  ISETP.GT.U32.AND P5, PT, R4, R6, PT ;  /* 0x000000060400720c */ /* 0x000fc60003fa4070 */
[----:B------:R-:W3:Y:S04]  /*aeb0*/  LDL.LU R82, [R1+0x214] ;  /* 0x0002140001527983 */ /* 0x000ee80000300800 */
[----:B------:R-:W3:Y:S01]  /*aec0*/  LDL.LU R83, [R1+0x1dc] ;  /* 0x0001dc0001537983 */ /* 0x000ee20000300800 */
[--C-:B------:R-:W-:Y:S01]  /*aed0*/  @!P6 IMAD.IADD R87, R87, 0x1, -R4.reuse ;  /* 0x000000015757e824 */ /* 0x100fe200078e0a04 */
[----:B------:R-:W-:Y:S02]  /*aee0*/  ISETP.GE.AND P6, PT, R8, RZ, PT ;  /* 0x000000ff0800720c */ /* 0x000fe40003fc6270 */
[----:B--2---:R-:W-:Y:S01]  /*aef0*/  LOP3.LUT R11, R0, 0x5c, R7, 0xfe, !PT ;  /* 0x0000005c000b7812 */ /* 0x004fe200078efe07 */
[----:B------:R-:W-:Y:S02]  /*af00*/  @!P3 IMAD.MOV R87, RZ, RZ, -R87 ;  /* 0x000000ffff57b224 */ /* 0x000fe400078e0a57 */
[----:B------:R-:W-:Y:S01]  /*af10*/  @!P5 IMAD.IADD R6, R6, 0x1, -R4 ;  /* 0x000000010606d824 */ /* 0x000fe200078e0a04 */
[----:B------:R-:W-:-:S04]  /*af20*/  IABS R10, R11 ;  /* 0x0000000b000a7213 */ /* 0x000fc80000000000 */
[----:B------:R-:W-:-:S13]  /*af30*/  ISETP.GT.U32.AND P5, PT, R4, R6, PT ;  /* 0x000000060400720c */ /* 0x000fda0003fa4070 */
[----:B------:R-:W-:-:S04]  /*af40*/  @!P5 IMAD.IADD R6, R6, 0x1, -R4 ;  /* 0x000000010606d824 */ /* 0x000fc800078e0a04 */
[----:B------:R-:W-:-:S04]  /*af50*/  IMAD.MOV.U32 R35, RZ, RZ, R6 ;  /* 0x000000ffff237224 */ /* 0x000fc800078e0006 */
[----:B------:R-:W-:Y:S01]  /*af60*/  @!P4 IMAD.MOV R35, RZ, RZ, -R35 ;  /* 0x000000ffff23c224 */ /* 0x000fe200078e0a23 */
[----:B------:R-:W-:Y:S01]  /*af70*/  ISETP.GE.AND P4, PT, R11, RZ, PT ;  /* 0x000000ff0b00720c */ /* 0x000fe20003f86270 */
[----:B----4-:R0:W-:Y:S02]  /*af80*/  STL [R1+0xec], R13 ;  /* 0x0000ec0d01007387 */ /* 0x0101e40000100800 */
[----:B0-----:R-:W-:-:S04]  /*af90*/  IMAD.HI.U32 R13, R5, R9, RZ ;  /* 0x00000009050d7227 */ /* 0x001fc800078e00ff */
[----:B------:R-:W-:-:S04]  /*afa0*/  IMAD.MOV R13, RZ, RZ, -R13 ;  /* 0x000000ffff0d7224 */ /* 0x000fc800078e0a0d */
[----:B------:R-:W-:-:S05]  /*afb0*/  IMAD R8, R4, R13, R9 ;  /* 0x0000000d04087224 */ /* 0x000fca00078e0209 */
[----:B------:R-:W-:Y:S01]  /*afc0*/  ISETP.GT.U32.AND P3, PT, R4, R8, PT ;  /* 0x000000080400720c */ /* 0x000fe20003f64070 */
[----:B------:R-:W-:Y:S01]  /*afd0*/  IMAD.HI.U32 R9, R5, R10, RZ ;  /* 0x0000000a05097227 */ /* 0x000fe200078e00ff */
[----:B------:R-:W-:-:S03]  /*afe0*/  LOP3.LUT R13, R0, 0x5d, R7, 0xfe, !PT ;  /* 0x0000005d000d7812 */ /* 0x000fc600078efe07 */
[----:B------:R-:W-:-:S04]  /*aff0*/  IMAD.MOV R9, RZ, RZ, -R9 ;  /* 0x000000ffff097224 */ /* 0x000fc800078e0a09 */
[----:B------:R-:W-:Y:S01]  /*b000*/  IMAD R9, R4, R9, R10 ;  /* 0x0000000904097224 */ /* 0x000fe200078e020a */
[----:B------:R-:W-:-:S03]  /*b010*/  IABS R10, R13 ;  /* 0x0000000d000a7213 */ /* 0x000fc60000000000 */
[----:B------:R-:W-:Y:S01]  /*b020*/  @!P3 IMAD.IADD R8, R8, 0x1, -R4 ;  /* 0x000000010808b824 */ /* 0x000fe200078e0a04 */
[----:B------:R-:W-:Y:S01]  /*b030*/  ISETP.GT.U32.AND P5, PT, R4, R9, PT ;  /* 0x000000090400720c */ /* 0x000fe20003fa4070 */
[----:B------:R-:W-:-:S03]  /*b040*/  IMAD.HI.U32 R14, R5, R10, RZ ;  /* 0x0000000a050e7227 */ /* 0x000fc600078e00ff */
[----:B------:R-:W-:Y:S01]  /*b050*/  ISETP.GT.U32.AND P3, PT, R4, R8, PT ;  /* 0x000000080400720c */ /* 0x000fe20003f64070 */
[----:B------:R-:W-:-:S04]  /*b060*/  IMAD.MOV R6, RZ, RZ, -R14 ;  /* 0x000000ffff067224 */ /* 0x000fc800078e0a0e */
[----:B------:R-:W-:Y:S01]  /*b070*/  IMAD R6, R4, R6, R10 ;  /* 0x0000000604067224 */ /* 0x000fe200078e020a */
[----:B------:R-:W-:-:S03]  /*b080*/  LOP3.LUT R10, R0, 0x5e, R7, 0xfe, !PT ;  /* 0x0000005e000a7812 */ /* 0x000fc600078efe07 */
[----:B------:R-:W-:-:S04]  /*b090*/  @!P5 IMAD.IADD R9, R9, 0x1, -R4 ;  /* 0x000000010909d824 */ /* 0x000fc800078e0a04 */
[----:B------:R-:W-:Y:S01]  /*b0a0*/  @!P3 IMAD.IADD R8, R8, 0x1, -R4 ;  /* 0x000000010808b824 */ /* 0x000fe200078e0a04 */
[C---:B------:R-:W-:Y:S02]  /*b0b0*/  ISETP.GT.U32.AND P3, PT, R4.reuse, R6, PT ;  /* 0x000000060400720c */ /* 0x040fe40003f64070 */
[----:B------:R-:W-:Y:S02]  /*b0c0*/  ISETP.GT.U32.AND P5, PT, R4, R9, PT ;  /* 0x000000090400720c */ /* 0x000fe40003fa4070 */
[----:B------:R-:W-:Y:S01]  /*b0d0*/  IABS R11, R10 ;  /* 0x0000000a000b7213 */ /* 0x000fe20000000000 */
[----:B------:R-:W-:-:S04]  /*b0e0*/  IMAD.MOV.U32 R34, RZ, RZ, R8 ;  /* 0x000000ffff227224 */ /* 0x000fc800078e0008 */
[----:B------:R-:W-:-:S04]  /*b0f0*/  IMAD.MOV.U32 R8, RZ, RZ, R11 ;  /* 0x000000ffff087224 */ /* 0x000fc800078e000b */
[----:B------:R-:W-:Y:S02]  /*b100*/  @!P3 IMAD.IADD R6, R6, 0x1, -R4 ;  /* 0x000000010606b824 */ /* 0x000fe400078e0a04 */
[----:B------:R-:W-:-:S03]  /*b110*/  IMAD.HI.U32 R11, R5, R8, RZ ;  /* 0x00000008050b7227 */ /* 0x000fc600078e00ff */
[----:B------:R-:W-:Y:S01]  /*b120*/  ISETP.GT.U32.AND P3, PT, R4, R6, PT ;  /* 0x000000060400720c */ /* 0x000fe20003f64070 */
[----:B------:R-:W-:Y:S01]  /*b130*/  @!P5 IMAD.IADD R9, R9, 0x1, -R4 ;  /* 0x000000010909d824 */ /* 0x000fe200078e0a04 */
[----:B------:R-:W-:Y:S01]  /*b140*/  ISETP.GE.AND P5, PT, R10, RZ, PT ;  /* 0x000000ff0a00720c */ /* 0x000fe20003fa6270 */
[----:B------:R-:W-:Y:S02]  /*b150*/  IMAD.MOV R10, RZ, RZ, -R11 ;  /* 0x000000ffff0a7224 */ /* 0x000fe400078e0a0b */
[----:B------:R-:W-:Y:S02]  /*b160*/  IMAD.MOV.U32 R33, RZ, RZ, R9 ;  /* 0x000000ffff217224 */ /* 0x000fe400078e0009 */
[----:B------:R-:W-:Y:S01]  /*b170*/  IMAD R8, R4, R10, R8 ;  /* 0x0000000a04087224 */ /* 0x000fe200078e0208 */
[----:B------:R-:W-:Y:S01]  /*b180*/  LOP3.LUT R10, R0, 0x5f, R7, 0xfe, !PT ;  /* 0x0000005f000a7812 */ /* 0x000fe200078efe07 */
[----:B------:R-:W-:-:S03]  /*b190*/  @!P4 IMAD.MOV R33, RZ, RZ, -R33 ;  /* 0x000000ffff21c224 */ /* 0x000fc600078e0a21 */
[----:B------:R-:W-:Y:S02]  /*b1a0*/  IABS R9, R10 ;  /* 0x0000000a00097213 */ /* 0x000fe40000000000 */
[----:B------:R-:W-:Y:S01]  /*b1b0*/  ISETP.GT.U32.AND P4, PT, R4, R8, PT ;  /* 0x000000080400720c */ /* 0x000fe20003f84070 */
[----:B------:R-:W-:Y:S01]  /*b1c0*/  @!P6 IMAD.MOV R34, RZ, RZ, -R34 ;  /* 0x000000ffff22e224 */ /* 0x000fe200078e0a22 */
[----:B------:R-:W-:Y:S01]  /*b1d0*/  ISETP.GE.AND P6, PT, R13, RZ, PT ;  /* 0x000000ff0d00720c */ /* 0x000fe20003fc6270 */
[----:B------:R-:W-:Y:S01]  /*b1e0*/  @!P3 IMAD.IADD R6, R6, 0x1, -R4 ;  /* 0x000000010606b824 */ /* 0x000fe200078e0a04 */
[----:B------:R-:W-:Y:S01]  /*b1f0*/  ISETP.GE.AND P3, PT, R10, RZ, PT ;  /* 0x000000ff0a00720c */ /* 0x000fe20003f66270 */
[----:B------:R-:W-:-:S04]  /*b200*/  IMAD.HI.U32 R10, R5, R9, RZ ;  /* 0x00000009050a7227 */ /* 0x000fc800078e00ff */
[----:B------:R-:W-:Y:S02]  /*b210*/  IMAD.MOV R10, RZ, RZ, -R10 ;  /* 0x000000ffff0a7224 */ /* 0x000fe400078e0a0a */
[----:B------:R-:W-:Y:S02]  /*b220*/  IMAD.MOV.U32 R32, RZ, RZ, R6 ;  /* 0x000000ffff207224 */ /* 0x000fe400078e0006 */
[----:B------:R-:W-:Y:S02]  /*b230*/  @!P4 IMAD.IADD R8, R8, 0x1, -R4 ;  /* 0x000000010808c824 */ /* 0x000fe400078e0a04 */
[C---:B------:R-:W-:Y:S02]  /*b240*/  IMAD R9, R4.reuse, R10, R9 ;  /* 0x0000000a04097224 */ /* 0x040fe400078e0209 */
[----:B------:R-:W-:Y:S01]  /*b250*/  @!P6 IMAD.MOV R32, RZ, RZ, -R32 ;  /* 0x000000ffff20e224 */ /* 0x000fe200078e0a20 */
[C---:B------:R-:W-:Y:S02]  /*b260*/  ISETP.GT.U32.AND P4, PT, R4.reuse, R8, PT ;  /* 0x000000080400720c */ /* 0x040fe40003f84070 */
[----:B------:R-:W-:-:S02]  /*b270*/  ISETP.GT.U32.AND P6, PT, R4, R9, PT ;  /* 0x000000090400720c */ /* 0x000fc40003fc4070 */
[----:B------:R-:W-:-:S04]  /*b280*/  LOP3.LUT R10, R0, 0x62, R7, 0xfe, !PT ;  /* 0x00000062000a7812 */ /* 0x000fc800078efe07 */
[----:B------:R-:W-:-:S05]  /*b290*/  IABS R6, R10 ;  /* 0x0000000a00067213 */ /* 0x000fca0000000000 */
[--C-:B------:R-:W-:Y:S01]  /*b2a0*/  @!P4 IMAD.IADD R8, R8, 0x1, -R4.reuse ;  /* 0x000000010808c824 */ /* 0x100fe200078e0a04 */
[----:B------:R-:W-:Y:S01]  /*b2b0*/  ISETP.GE.AND P4, PT, R10, RZ, PT ;  /* 0x000000ff0a00720c */ /* 0x000fe20003f86270 */
[----:B------:R-:W-:Y:S02]  /*b2c0*/  @!P6 IMAD.IADD R9, R9, 0x1, -R4 ;  /* 0x000000010909e824 */ /* 0x000fe400078e0a04 */
[----:B------:R-:W-:-:S03]  /*b2d0*/  IMAD.HI.U32 R10, R5, R6, RZ ;  /* 0x00000006050a7227 */ /* 0x000fc600078e00ff */
[----:B------:R-:W-:Y:S01]  /*b2e0*/  ISETP.GT.U32.AND P6, PT, R4, R9, PT ;  /* 0x000000090400720c */ /* 0x000fe20003fc4070 */
[----:B------:R-:W-:-:S04]  /*b2f0*/  IMAD.MOV R10, RZ, RZ, -R10 ;  /* 0x000000ffff0a7224 */ /* 0x000fc800078e0a0a */
[----:B------:R-:W-:Y:S01]  /*b300*/  IMAD R6, R4, R10, R6 ;  /* 0x0000000a04067224 */ /* 0x000fe200078e0206 */
[----:B------:R-:W-:Y:S01]  /*b310*/  LOP3.LUT R10, R0, 0x63, R7, 0xfe, !PT ;  /* 0x00000063000a7812 */ /* 0x000fe200078efe07 */
[----:B------:R-:W-:-:S03]  /*b320*/  IMAD.MOV.U32 R31, RZ, RZ, R8 ;  /* 0x000000ffff1f7224 */ /* 0x000fc600078e0008 */
[----:B------:R-:W-:-:S03]  /*b330*/  IABS R8, R10 ;  /* 0x0000000a00087213 */ /* 0x000fc60000000000 */
[----:B------:R-:W-:Y:S01]  /*b340*/  @!P6 IMAD.IADD R9, R9, 0x1, -R4 ;  /* 0x000000010909e824 */ /* 0x000fe200078e0a04 */
[----:B------:R-:W-:Y:S01]  /*b350*/  ISETP.GE.AND P6, PT, R10, RZ, PT ;  /* 0x000000ff0a00720c */ /* 0x000fe20003fc6270 */
[----:B------:R-:W-:-:S04]  /*b360*/  IMAD.HI.U32 R10, R5, R8, RZ ;  /* 0x00000008050a7227 */ /* 0x000fc800078e00ff */
[----:B------:R-:W-:Y:S01]  /*b370*/  @!P5 IMAD.MOV R31, RZ, RZ, -R31 ;  /* 0x000000ffff1fd224 */ /* 0x000fe200078e0a1f */
[C---:B------:R-:W-:Y:S01]  /*b380*/  ISETP.GT.U32.AND P5, PT, R4.reuse, R6, PT ;  /* 0x000000060400720c */ /* 0x040fe20003fa4070 */
[----:B------:R-:W-:Y:S02]  /*b390*/  IMAD.MOV R10, RZ, RZ, -R10 ;  /* 0x000000ffff0a7224 */ /* 0x000fe400078e0a0a */
[----:B------:R-:W-:Y:S02]  /*b3a0*/  IMAD.MOV.U32 R30, RZ, RZ, R9 ;  /* 0x000000ffff1e7224 */ /* 0x000fe400078e0009 */
[----:B------:R-:W-:Y:S02]  /*b3b0*/  IMAD R8, R4, R10, R8 ;  /* 0x0000000a04087224 */ /* 0x000fe400078e0208 */
[----:B------:R-:W-:-:S03]  /*b3c0*/  @!P3 IMAD.MOV R30, RZ, RZ, -R30 ;  /* 0x000000ffff1eb224 */ /* 0x000fc600078e0a1e */
[----:B------:R-:W-:-:S03]  /*b3d0*/  ISETP.GT.U32.AND P3, PT, R4, R8, PT ;  /* 0x000000080400720c */ /* 0x000fc60003f64070 */
[----:B------:R-:W-:Y:S01]  /*b3e0*/  @!P5 IMAD.IADD R6, R6, 0x1, -R4 ;  /* 0x000000010606d824 */ /* 0x000fe200078e0a04 */
[----:B------:R-:W-:-:S04]  /*b3f0*/  LOP3.LUT R11, R0, 0x64, R7, 0xfe, !PT ;  /* 0x00000064000b7812 */ /* 0x000fc800078efe07 */
[----:B------:R-:W-:Y:S02]  /*b400*/  ISETP.GT.U32.AND P5, PT, R4, R6, PT ;  /* 0x000000060400720c */ /* 0x000fe40003fa4070 */
[----:B------:R-:W-:-:S03]  /*b410*/  IABS R10, R11 ;  /* 0x0000000b000a7213 */ /* 0x000fc60000000000 */
[----:B------:R-:W-:Y:S02]  /*b420*/  @!P3 IMAD.IADD R8, R8, 0x1, -R4 ;  /* 0x000000010808b824 */ /* 0x000fe400078e0a04 */
[----:B------:R-:W-:-:S03]  /*b430*/  IMAD.HI.U32 R9, R5, R10, RZ ;  /* 0x0000000a05097227 */ /* 0x000fc600078e00ff */
[----:B------:R-:W-:Y:S01]  /*b440*/  ISETP.GT.U32.AND P3, PT, R4, R8, PT ;  /* 0x000000080400720c */ /* 0x000fe20003f64070 */
[----:B------:R-:W-:Y:S02]  /*b450*/  IMAD.MOV R9, RZ, RZ, -R9 ;  /* 0x000000ffff097224 */ /* 0x000fe400078e0a09 */
[----:B------:R-:W-:Y:S02]  /*b460*/  @!P5 IMAD.IADD R6, R6, 0x1, -R4 ;  /* 0x000000010606d824 */ /* 0x000fe400078e0a04 */
[----:B------:R-:W-:Y:S01]  /*b470*/  IMAD R10, R4, R9, R10 ;  /* 0x00000009040a7224 */ /* 0x000fe200078e020a */
[----:B------:R-:W-:Y:S01]  /*b480*/  LOP3.LUT R9, R0, 0x65, R7, 0xfe, !PT ;  /* 0x0000006500097812 */ /* 0x000fe200078efe07 */
[----:B------:R-:W-:-:S03]  /*b490*/  IMAD.MOV.U32 R29, RZ, RZ, R6 ;  /* 0x000000ffff1d7224 */ /* 0x000fc600078e0006 */
[----:B------:R-:W-:Y:S01]  /*b4a0*/  IABS R6, R9 ;  /* 0x0000000900067213 */ /* 0x000fe20000000000 */
[----:B------:R-:W-:Y:S01]  /*b4b0*/  @!P4 IMAD.MOV R29, RZ, RZ, -R29 ;  /* 0x000000ffff1dc224 */ /* 0x000fe200078e0a1d */
[----:B------:R-:W-:Y:S01]  /*b4c0*/  ISETP.GT.U32.AND P4, PT, R4, R10, PT ;  /* 0x0000000a0400720c */ /* 0x000fe20003f84070 */
[----:B------:R-:W-:Y:S01]  /*b4d0*/  @!P3 IMAD.IADD R8, R8, 0x1, -R4 ;  /* 0x000000010808b824 */ /* 0x000fe200078e0a04 */
[----:B------:R-:W-:Y:S01]  /*b4e0*/  ISETP.GE.AND P3, PT, R9, RZ, PT ;  /* 0x000000ff0900720c */ /* 0x000fe20003f66270 */
[----:B------:R-:W-:-:S04]  /*b4f0*/  IMAD.HI.U32 R9, R5, R6, RZ ;  /* 0x0000000605097227 */ /* 0x000fc800078e00ff */
[----:B------:R-:W-:Y:S02]  /*b500*/  IMAD.MOV R9, RZ, RZ, -R9 ;  /* 0x000000ffff097224 */ /* 0x000fe400078e0a09 */
[----:B------:R-:W-:Y:S02]  /*b510*/  IMAD.MOV.U32 R28, RZ, RZ, R8 ;  /* 0x000000ffff1c7224 */ /* 0x000fe400078e0008 */
[----:B------:R-:W-:Y:S02]  /*b520*/  IMAD R6, R4, R9, R6 ;  /* 0x0000000904067224 */ /* 0x000fe400078e0206 */
[----:B------:R-:W-:Y:S02]  /*b530*/  @!P4 IMAD.IADD R10, R10, 0x1, -R4 ;  /* 0x000000010a0ac824 */ /* 0x000fe400078e0a04 */
[----:B------:R-:W-:Y:S01]  /*b540*/  @!P6 IMAD.MOV R28, RZ, RZ, -R28 ;  /* 0x000000ffff1ce224 */ /* 0x000fe200078e0a1c */
[----:B------:R-:W-:Y:S02]  /*b550*/  ISETP.GT.U32.AND P6, PT, R4, R6, PT ;  /* 0x000000060400720c */ /* 0x000fe40003fc4070 */
[----:B------:R-:W-:-:S02]  /*b560*/  ISETP.GE.AND P5, PT, R11, RZ, PT ;  /* 0x000000ff0b00720c */ /* 0x000fc40003fa6270 */
[----:B------:R-:W-:Y:S02]  /*b570*/  ISETP.GT.U32.AND P4, PT, R4, R10, PT ;  /* 0x0000000a0400720c */ /* 0x000fe40003f84070 */
[----:B------:R-:W-:-:S04]  /*b580*/  LOP3.LUT R11, R0, 0x66, R7, 0xfe, !PT ;  /* 0x00000066000b7812 */ /* 0x000fc800078efe07 */
[----:B------:R-:W-:-:S03]  /*b590*/  IABS R9, R11 ;  /* 0x0000000b00097213 */ /* 0x000fc60000000000 */
[----:B------:R-:W-:Y:S02]  /*b5a0*/  @!P6 IMAD.IADD R6, R6, 0x1, -R4 ;  /* 0x000000010606e824 */ /* 0x000fe400078e0a04 */
[----:B------:R-:W-:-:S04]  /*b5b0*/  IMAD.HI.U32 R8, R5, R9, RZ ;  /* 0x0000000905087227 */ /* 0x000fc800078e00ff */
[----:B------:R-:W-:Y:S02]  /*b5c0*/  @!P4 IMAD.IADD R10, R10, 0x1, -R4 ;  /* 0x000000010a0ac824 */ /* 0x000fe400078e0a04 */
[----:B------:R-:W-:Y:S01]  /*b5d0*/  IMAD.MOV R8, RZ, RZ, -R8 ;  /* 0x000000ffff087224 */ /* 0x000fe200078e0a08 */
[C---:B------:R-:W-:Y:S01]  /*b5e0*/  ISETP.GT.U32.AND P6, PT, R4.reuse, R6, PT ;  /* 0x000000060400720c */ /* 0x040fe20003fc4070 */
[----:B------:R-:W-:Y:S02]  /*b5f0*/  IMAD.MOV.U32 R27, RZ, RZ, R10 ;  /* 0x000000ffff1b7224 */ /* 0x000fe400078e000a */
[----:B------:R-:W-:Y:S01]  /*b600*/  IMAD R9, R4, R8, R9 ;  /* 0x0000000804097224 */ /* 0x000fe200078e0209 */
[----:B------:R-:W-:Y:S01]  /*b610*/  LOP3.LUT R8, R0, 0x67, R7, 0xfe, !PT ;  /* 0x0000006700087812 */ /* 0x000fe200078efe07 */
[----:B------:R-:W-:-:S03]  /*b620*/  @!P5 IMAD.MOV R27, RZ, RZ, -R27 ;  /* 0x000000ffff1bd224 */ /* 0x000fc600078e0a1b */
[----:B------:R-:W-:Y:S02]  /*b630*/  ISETP.GT.U32.AND P5, PT, R4, R9, PT ;  /* 0x000000090400720c */ /* 0x000fe40003fa4070 */
[----:B------:R-:W-:-:S03]  /*b640*/  IABS R10, R8 ;  /* 0x00000008000a7213 */ /* 0x000fc60000000000 */
[----:B------:R-:W-:Y:S01]  /*b650*/  @!P6 IMAD.IADD R6, R6, 0x1, -R4 ;  /* 0x000000010606e824 */ /* 0x000fe200078e0a04 */
[----:B------:R-:W-:Y:S01]  /*b660*/  ISETP.GE.AND P6, PT, R8, RZ, PT ;  /* 0x000000ff0800720c */ /* 0x000fe20003fc6270 */
[----:B------:R-:W-:-:S04]  /*b670*/  IMAD.HI.U32 R8, R5, R10, RZ ;  /* 0x0000000a05087227 */ /* 0x000fc800078e00ff */
[----:B------:R-:W-:Y:S02]  /*b680*/  IMAD.MOV R8, RZ, RZ, -R8 ;  /* 0x000000ffff087224 */ /* 0x000fe400078e0a08 */
[----:B------:R-:W-:Y:S01]  /*b690*/  @!P5 IMAD.IADD R9, R9, 0x1, -R4 ;  /* 0x000000010909d824 */ /* 0x000fe200078e0a04 */
[----:B------:R-:W-:Y:S01]  /*b6a0*/  ISETP.GE.AND P4, PT, R11, RZ, PT ;  /* 0x000000ff0b00720c */ /* 0x000fe20003f86270 */
[C---:B------:R-:W-:Y:S02]  /*b6b0*/  IMAD R10, R4.reuse, R8, R10 ;  /* 0x00000008040a7224 */ /* 0x040fe400078e020a */
[----:B------:R-:W-:Y:S01]  /*b6c0*/  IMAD.MOV.U32 R26, RZ, RZ, R6 ;  /* 0x000000ffff1a7224 */ /* 0x000fe200078e0006 */
[----:B------:R-:W-:Y:S02]  /*b6d0*/  ISETP.GT.U32.AND P5, PT, R4, R9, PT ;  /* 0x000000090400720c */ /* 0x000fe40003fa4070 */
[----:B------:R-:W-:Y:S01]  /*b6e0*/  LOP3.LUT R11, R0, 0x6a, R7, 0xfe, !PT ;  /* 0x0000006a000b7812 */ /* 0x000fe200078efe07 */
[----:B------:R-:W-:Y:S01]  /*b6f0*/  @!P3 IMAD.MOV R26, RZ, RZ, -R26 ;  /* 0x000000ffff1ab224 */ /* 0x000fe200078e0a1a */
[----:B------:R-:W-:-:S02]  /*b700*/  ISETP.GT.U32.AND P3, PT, R4, R10, PT ;  /* 0x0000000a0400720c */ /* 0x000fc40003f64070 */
[----:B------:R-:W-:-:S05]  /*b710*/  IABS R8, R11 ;  /* 0x0000000b00087213 */ /* 0x000fca0000000000 */
[----:B------:R-:W-:-:S04]  /*b720*/  IMAD.HI.U32 R6, R5, R8, RZ ;  /* 0x0000000805067227 */ /* 0x000fc800078e00ff */
[----:B------:R-:W-:Y:S02]  /*b730*/  @!P5 IMAD.IADD R9, R9, 0x1, -R4 ;  /* 0x000000010909d824 */ /* 0x000fe400078e0a04 */
[----:B------:R-:W-:Y:S02]  /*b740*/  IMAD.MOV R6, RZ, RZ, -R6 ;  /* 0x000000ffff067224 */ /* 0x000fe400078e0a06 */
[----:B------:R-:W-:Y:S02]  /*b750*/  @!P3 IMAD.IADD R10, R10, 0x1, -R4 ;  /* 0x000000010a0ab824 */ /* 0x000fe400078e0a04 */
[C---:B------:R-:W-:Y:S02]  /*b760*/  IMAD R8, R4.reuse, R6, R8 ;  /* 0x0000000604087224 */ /* 0x040fe400078e0208 */
[----:B------:R-:W-:Y:S01]  /*b770*/  IMAD.MOV.U32 R25, RZ, RZ, R9 ;  /* 0x000000ffff197224 */ /* 0x000fe200078e0009 */
[----:B------:R-:W-:Y:S02]  /*b780*/  ISETP.GE.AND P5, PT, R11, RZ, PT ;  /* 0x000000ff0b00720c */ /* 0x000fe40003fa6270 */
[----:B------:R-:W-:Y:S01]  /*b790*/  ISETP.GT.U32.AND P3, PT, R4, R10, PT ;  /* 0x0000000a0400720c */ /* 0x000fe20003f64070 */
[----:B------:R-:W-:Y:S01]  /*b7a0*/  @!P4 IMAD.MOV R25, RZ, RZ, -R25 ;  /* 0x000000ffff19c224 */ /* 0x000fe200078e0a19 */
[----:B------:R-:W-:-:S02]  /*b7b0*/  LOP3.LUT R11, R0, 0x6b, R7, 0xfe, !PT ;  /* 0x0000006b000b7812 */ /* 0x000fc400078efe07 */
[----:B------:R-:W-:Y:S02]  /*b7c0*/  ISETP.GT.U32.AND P4, PT, R4, R8, PT ;  /* 0x000000080400720c */ /* 0x000fe40003f84070 */
[----:B------:R-:W-:-:S05]  /*b7d0*/  IABS R6, R11 ;  /* 0x0000000b00067213 */ /* 0x000fca0000000000 */
[----:B------:R-:W-:-:S04]  /*b7e0*/  IMAD.HI.U32 R9, R5, R6, RZ ;  /* 0x0000000605097227 */ /* 0x000fc800078e00ff */
[--C-:B------:R-:W-:Y:S02]  /*b7f0*/  @!P3 IMAD.IADD R10, R10, 0x1, -R4.reuse ;  /* 0x000000010a0ab824 */ /* 0x100fe400078e0a04 */
[----:B------:R-:W-:Y:S02]  /*b800*/  IMAD.MOV R9, RZ, RZ, -R9 ;  /* 0x000000ffff097224 */ /* 0x000fe400078e0a09 */
[----:B------:R-:W-:Y:S02]  /*b810*/  @!P4 IMAD.IADD R8, R8, 0x1, -R4 ;  /* 0x000000010808c824 */ /* 0x000fe400078e0a04 */
[C---:B------:R-:W-:Y:S02]  /*b820*/  IMAD R6, R4.reuse, R9, R6 ;  /* 0x0000000904067224 */ /* 0x040fe400078e0206 */
[----:B------:R-:W-:Y:S01]  /*b830*/  IMAD.MOV.U32 R24, RZ, RZ, R10 ;  /* 0x000000ffff187224 */ /* 0x000fe200078e000a */
[----:B------:R-:W-:-:S03]  /*b840*/  ISETP.GT.U32.AND P4, PT, R4, R8, PT ;  /* 0x000000080400720c */ /* 0x000fc60003f84070 */
[----:B------:R-:W-:Y:S01]  /*b850*/  @!P6 IMAD.MOV R24, RZ, RZ, -R24 ;  /* 0x000000ffff18e224 */ /* 0x000fe200078e0a18 */
[----:B------:R-:W-:Y:S02]  /*b860*/  ISETP.GT.U32.AND P6, PT, R4, R6, PT ;  /* 0x000000060400720c */ /* 0x000fe40003fc4070 */
[----:B------:R-:W-:-:S04]  /*b870*/  LOP3.LUT R9, R0, 0x6c, R7, 0xfe, !PT ;  /* 0x0000006c00097812 */ /* 0x000fc800078efe07 */
[----:B------:R-:W-:-:S03]  /*b880*/  IABS R10, R9 ;  /* 0x00000009000a7213 */ /* 0x000fc60000000000 */
[----:B------:R-:W-:Y:S01]  /*b890*/  @!P4 IMAD.IADD R8, R8, 0x1, -R4 ;  /* 0x000000010808c824 */ /* 0x000fe200078e0a04 */
[----:B------:R-:W-:Y:S01]  /*b8a0*/  ISETP.GE.AND P4, PT, R9, RZ, PT ;  /* 0x000000ff0900720c */ /* 0x000fe20003f86270 */
[----:B------:R-:W-:-:S04]  /*b8b0*/  IMAD.HI.U32 R9, R5, R10, RZ ;  /* 0x0000000a05097227 */ /* 0x000fc800078e00ff */
[----:B------:R-:W-:Y:S01]  /*b8c0*/  @!P6 IMAD.IADD R6, R6, 0x1, -R4 ;  /* 0x000000010606e824 */ /* 0x000fe200078e0a04 */
[----:B------:R-:W-:Y:S01]  /*b8d0*/  ISETP.GE.AND P3, PT, R11, RZ, PT ;  /* 0x000000ff0b00720c */ /* 0x000fe20003f66270 */
[----:B------:R-:W-:Y:S01]  /*b8e0*/  IMAD.MOV R9, RZ, RZ, -R9 ;  /* 0x000000ffff097224 */ /* 0x000fe200078e0a09 */
[----:B------:R-:W-:Y:S02]  /*b8f0*/  LOP3.LUT R11, R0, 0x6d, R7, 0xfe, !PT ;  /* 0x0000006d000b7812 */ /* 0x000fe400078efe07 */
[C---:B------:R-:W-:Y:S01]  /*b900*/  ISETP.GT.U32.AND P6, PT, R4.reuse, R6, PT ;  /* 0x000000060400720c */ /* 0x040fe20003fc4070 */
[----:B------:R-:W-:Y:S02]  /*b910*/  IMAD R10, R4, R9, R10 ;  /* 0x00000009040a7224 */ /* 0x000fe400078e020a */
[----:B------:R-:W-:Y:S01]  /*b920*/  IMAD.MOV.U32 R23, RZ, RZ, R8 ;  /* 0x000000ffff177224 */ /* 0x000fe200078e0008 */
[----:B------:R-:W-:-:S03]  /*b930*/  IABS R9, R11 ;  /* 0x0000000b00097213 */ /* 0x000fc60000000000 */
[----:B------:R-:W-:Y:S01]  /*b940*/  @!P5 IMAD.MOV R23, RZ, RZ, -R23 ;  /* 0x000000ffff17d224 */ /* 0x000fe200078e0a17 */
[----:B------:R-:W-:Y:S01]  /*b950*/  ISETP.GT.U32.AND P5, PT, R4, R10, PT ;  /* 0x0000000a0400720c */ /* 0x000fe20003fa4070 */
[----:B------:R-:W-:-:S04]  /*b960*/  IMAD.HI.U32 R8, R5, R9, RZ ;  /* 0x0000000905087227 */ /* 0x000fc800078e00ff */
[----:B------:R-:W-:Y:S02]  /*b970*/  @!P6 IMAD.IADD R6, R6, 0x1, -R4 ;  /* 0x000000010606e824 */ /* 0x000fe400078e0a04 */
[----:B------:R-:W-:Y:S02]  /*b980*/  IMAD.MOV R8, RZ, RZ, -R8 ;  /* 0x000000ffff087224 */ /* 0x000fe400078e0a08 */
[----:B------:R-:W-:Y:S02]  /*b990*/  IMAD.MOV.U32 R22, RZ, RZ, R6 ;  /* 0x000000ffff167224 */ /* 0x000fe400078e0006 */
[----:B------:R-:W-:Y:S02]  /*b9a0*/  IMAD R9, R4, R8, R9 ;  /* 0x0000000804097224 */ /* 0x000fe400078e0209 */
[----:B------:R-:W-:Y:S02]  /*b9b0*/  @!P5 IMAD.IADD R10, R10, 0x1, -R4 ;  /* 0x000000010a0ad824 */ /* 0x000fe400078e0a04 */
[----:B------:R-:W-:Y:S01]  /*b9c0*/  @!P3 IMAD.MOV R22, RZ, RZ, -R22 ;  /* 0x000000ffff16b224 */ /* 0x000fe200078e0a16 */
[----:B------:R-:W-:-:S02]  /*b9d0*/  ISETP.GT.U32.AND P3, PT, R4, R9, PT ;  /* 0x000000090400720c */ /* 0x000fc40003f64070 */
[----:B------:R-:W-:Y:S02]  /*b9e0*/  ISETP.GE.AND P6, PT, R11, RZ, PT ;  /* 0x000000ff0b00720c */ /* 0x000fe40003fc6270 */
[----:B------:R-:W-:Y:S02]  /*b9f0*/  ISETP.GT.U32.AND P5, PT, R4, R10, PT ;  /* 0x0000000a0400720c */ /* 0x000fe40003fa4070 */
[----:B------:R-:W-:-:S04]  /*ba00*/  LOP3.LUT R11, R0, 0x6e, R7, 0xfe, !PT ;  /* 0x0000006e000b7812 */ /* 0x000fc800078efe07 */
[----:B------:R-:W-:-:S03]  /*ba10*/  IABS R8, R11 ;  /* 0x0000000b00087213 */ /* 0x000fc60000000000 */
[----:B------:R-:W-:Y:S02]  /*ba20*/  @!P3 IMAD.IADD R9, R9, 0x1, -R4 ;  /* 0x000000010909b824 */ /* 0x000fe400078e0a04 */
[----:B------:R-:W-:-:S04]  /*ba30*/  IMAD.HI.U32 R6, R5, R8, RZ ;  /* 0x0000000805067227 */ /* 0x000fc800078e00ff */
[----:B------:R-:W-:Y:S01]  /*ba40*/  @!P5 IMAD.IADD R10, R10, 0x1, -R4 ;  /* 0x000000010a0ad824 */ /* 0x000fe200078e0a04 */
[----:B------:R-:W-:Y:S01]  /*ba50*/  ISETP.GE.AND P5, PT, R11, RZ, PT ;  /* 0x000000ff0b00720c */ /* 0x000fe20003fa6270 */
[----:B------:R-:W-:Y:S01]  /*ba60*/  IMAD.MOV R6, RZ, RZ, -R6 ;  /* 0x000000ffff067224 */ /* 0x000fe200078e0a06 */
[----:B------:R-:W-:Y:S02]  /*ba70*/  ISETP.GT.U32.AND P3, PT, R4, R9, PT ;  /* 0x000000090400720c */ /* 0x000fe40003f64070 */
[----:B------:R-:W-:Y:S01]  /*ba80*/  LOP3.LUT R11, R0, 0x6f, R7, 0xfe, !PT ;  /* 0x0000006f000b7812 */ /* 0x000fe200078efe07 */
        /* <DEDUP_REMOVED lines=13> */
[----:B------:R-:W-:Y:S02]  /*bb60*/  ISETP.GT.U32.AND P4, PT, R4, R8, PT ;  /* 0x000000080400720c */ /* 0x000fe40003f84070 */
[----:B------:R-:W-:-:S04]  /*bb70*/  LOP3.LUT R9, R0, 0x72, R7, 0xfe, !PT ;  /* 0x0000007200097812 */ /* 0x000fc800078efe07 */
[----:B------:R-:W-:-:S05]  /*bb80*/  IABS R10, R9 ;  /* 0x00000009000a7213 */ /* 0x000fca0000000000 */
[--C-:B------:R-:W-:Y:S02]  /*bb90*/  @!P6 IMAD.IADD R6, R6, 0x1, -R4.reuse ;  /* 0x000000010606e824 */ /* 0x100fe400078e0a04 */
[----:B------:R-:W-:Y:S01]  /*bba0*/  @!P4 IMAD.IADD R8, R8, 0x1, -R4 ;  /* 0x000000010808c824 */ /* 0x000fe200078e0a04 */
[----:B------:R-:W-:Y:S01]  /*bbb0*/  ISETP.GE.AND P4, PT, R9, RZ, PT ;  /* 0x000000ff0900720c */ /* 0x000fe20003f86270 */
[----:B------:R-:W-:Y:S01]  /*bbc0*/  IMAD.HI.U32 R9, R5, R10, RZ ;  /* 0x0000000a05097227 */ /* 0x000fe200078e00ff */
[----:B------:R-:W-:-:S03]  /*bbd0*/  ISETP.GT.U32.AND P6, PT, R4, R6, PT ;  /* 0x000000060400720c */ /* 0x000fc60003fc4070 */
[----:B------:R-:W-:-:S04]  /*bbe0*/  IMAD.MOV R9, RZ, RZ, -R9 ;  /* 0x000000ffff097224 */ /* 0x000fc800078e0a09 */
[----:B------:R-:W-:-:S06]  /*bbf0*/  IMAD R9, R4, R9, R10 ;  /* 0x0000000904097224 */ /* 0x000fcc00078e020a */
[----:B------:R-:W-:Y:S01]  /*bc00*/  @!P6 IMAD.IADD R6, R6, 0x1, -R4 ;  /* 0x000000010606e824 */ /* 0x000fe200078e0a04 */
[----:B------:R-:W-:Y:S02]  /*bc10*/  ISETP.GT.U32.AND P6, PT, R4, R9, PT ;  /* 0x000000090400720c */ /* 0x000fe40003fc4070 */
[----:B------:R-:W-:Y:S01]  /*bc20*/  LOP3.LUT R10, R0, 0x73, R7, 0xfe, !PT ;  /* 0x00000073000a7812 */ /* 0x000fe200078efe07 */
[----:B------:R-:W-:-:S03]  /*bc30*/  IMAD.MOV.U32 R19, RZ, RZ, R8 ;  /* 0x000000ffff137224 */ /* 0x000fc600078e0008 */
[----:B------:R-:W-:Y:S01]  /*bc40*/  IABS R8, R10 ;  /* 0x0000000a00087213 */ /* 0x000fe20000000000 */
[----:B------:R-:W-:Y:S01]  /*bc50*/  @!P5 IMAD.MOV R19, RZ, RZ, -R19 ;  /* 0x000000ffff13d224 */ /* 0x000fe200078e0a13 */
[----:B------:R-:W-:-:S03]  /*bc60*/  ISETP.GE.AND P5, PT, R10, RZ, PT ;  /* 0x000000ff0a00720c */ /* 0x000fc60003fa6270 */
[----:B------:R-:W-:Y:S02]  /*bc70*/  IMAD.MOV.U32 R10, RZ, RZ, R8 ;  /* 0x000000ffff0a7224 */ /* 0x000fe400078e0008 */
[----:B------:R-:W-:Y:S01]  /*bc80*/  @!P6 IMAD.IADD R9, R9, 0x1, -R4 ;  /* 0x000000010909e824 */ /* 0x000fe200078e0a04 */
[----:B------:R-:W-:Y:S01]  /*bc90*/  ISETP.GE.AND P3, PT, R11, RZ, PT ;  /* 0x000000ff0b00720c */ /* 0x000fe20003f66270 */
[----:B------:R-:W-:-:S03]  /*bca0*/  IMAD.HI.U32 R11, R5, R10, RZ ;  /* 0x0000000a050b7227 */ /* 0x000fc600078e00ff */
[----:B------:R-:W-:Y:S01]  /*bcb0*/  ISETP.GT.U32.AND P6, PT, R4, R9, PT ;  /* 0x000000090400720c */ /* 0x000fe20003fc4070 */
[----:B------:R-:W-:Y:S01]  /*bcc0*/  IMAD.MOV.U32 R18, RZ, RZ, R6 ;  /* 0x000000ffff127224 */ /* 0x000fe200078e0006 */
[----:B------:R-:W-:Y:S01]  /*bcd0*/  LOP3.LUT R8, R0, 0x74, R7, 0xfe, !PT ;  /* 0x0000007400087812 */ /* 0x000fe200078efe07 */
[----:B------:R-:W-:-:S03]  /*bce0*/  IMAD.MOV R6, RZ, RZ, -R11 ;  /* 0x000000ffff067224 */ /* 0x000fc600078e0a0b */
[----:B------:R-:W-:Y:S01]  /*bcf0*/  IABS R13, R8 ;  /* 0x00000008000d7213 */ /* 0x000fe20000000000 */
[C---:B------:R-:W-:Y:S02]  /*bd00*/  IMAD R6, R4.reuse, R6, R10 ;  /* 0x0000000604067224 */ /* 0x040fe400078e020a */
[----:B------:R-:W-:Y:S02]  /*bd10*/  @!P3 IMAD.MOV R18, RZ, RZ, -R18 ;  /* 0x000000ffff12b224 */ /* 0x000fe400078e0a12 */
[----:B------:R-:W-:Y:S02]  /*bd20*/  IMAD.MOV.U32 R11, RZ, RZ, R13 ;  /* 0x000000ffff0b7224 */ /* 0x000fe400078e000d */
[----:B------:R-:W-:Y:S01]  /*bd30*/  @!P6 IMAD.IADD R9, R9, 0x1, -R4 ;  /* 0x000000010909e824 */ /* 0x000fe200078e0a04 */
[----:B------:R-:W-:Y:S02]  /*bd40*/  ISETP.GT.U32.AND P6, PT, R4, R6, PT ;  /* 0x000000060400720c */ /* 0x000fe40003fc4070 */
[----:B------:R-:W-:Y:S01]  /*bd50*/  ISETP.GE.AND P3, PT, R8, RZ, PT ;  /* 0x000000ff0800720c */ /* 0x000fe20003f66270 */
[----:B------:R-:W-:Y:S01]  /*bd60*/  IMAD.HI.U32 R8, R5, R11, RZ ;  /* 0x0000000b05087227 */ /* 0x000fe200078e00ff */
[----:B------:R-:W-:-:S03]  /*bd70*/  LOP3.LUT R14, R0, 0x75, R7, 0xfe, !PT ;  /* 0x00000075000e7812 */ /* 0x000fc600078efe07 */
[----:B------:R-:W-:Y:S02]  /*bd80*/  IMAD.MOV R8, RZ, RZ, -R8 ;  /* 0x000000ffff087224 */ /* 0x000fe400078e0a08 */
[----:B------:R-:W-:Y:S02]  /*bd90*/  IMAD.MOV.U32 R17, RZ, RZ, R9 ;  /* 0x000000ffff117224 */ /* 0x000fe400078e0009 */
[----:B------:R-:W-:Y:S01]  /*bda0*/  IMAD R11, R4, R8, R11 ;  /* 0x00000008040b7224 */ /* 0x000fe200078e020b */
[----:B------:R-:W-:Y:S01]  /*bdb0*/  LOP3.LUT R36, R0, 0x76, R7, 0xfe, !PT ;  /* 0x0000007600247812 */ /* 0x000fe200078efe07 */
[----:B------:R-:W-:Y:S01]  /*bdc0*/  @!P6 IMAD.IADD R6, R6, 0x1, -R4 ;  /* 0x000000010606e824 */ /* 0x000fe200078e0a04 */
[----:B------:R-:W-:Y:S01]  /*bdd0*/  IABS R10, R14 ;  /* 0x0000000e000a7213 */ /* 0x000fe20000000000 */
[----:B------:R-:W-:Y:S01]  /*bde0*/  @!P4 IMAD.MOV R17, RZ, RZ, -R17 ;  /* 0x000000ffff11c224 */ /* 0x000fe200078e0a11 */
[C---:B------:R-:W-:Y:S02]  /*bdf0*/  ISETP.GT.U32.AND P4, PT, R4.reuse, R11, PT ;  /* 0x0000000b0400720c */ /* 0x040fe40003f84070 */
[----:B------:R-:W-:Y:S01]  /*be00*/  IABS R8, R36 ;  /* 0x0000002400087213 */ /* 0x000fe20000000000 */
[----:B------:R-:W-:Y:S01]  /*be10*/  IMAD.HI.U32 R13, R5, R10, RZ ;  /* 0x0000000a050d7227 */ /* 0x000fe200078e00ff */
[----:B------:R-:W-:-:S03]  /*be20*/  ISETP.GT.U32.AND P6, PT, R4, R6, PT ;  /* 0x000000060400720c */ /* 0x000fc60003fc4070 */
[----:B------:R-:W-:Y:S02]  /*be30*/  IMAD.MOV.U32 R9, RZ, RZ, R8 ;  /* 0x000000ffff097224 */ /* 0x000fe400078e0008 */
[----:B------:R-:W-:-:S04]  /*be40*/  IMAD.MOV R8, RZ, RZ, -R13 ;  /* 0x000000ffff087224 */ /* 0x000fc800078e0a0d */
[----:B------:R-:W-:Y:S02]  /*be50*/  IMAD R10, R4, R8, R10 ;  /* 0x00000008040a7224 */ /* 0x000fe400078e020a */
[--C-:B------:R-:W-:Y:S02]  /*be60*/  @!P4 IMAD.IADD R11, R11, 0x1, -R4.reuse ;  /* 0x000000010b0bc824 */ /* 0x100fe400078e0a04 */
[----:B------:R-:W-:Y:S01]  /*be70*/  @!P6 IMAD.IADD R6, R6, 0x1, -R4 ;  /* 0x000000010606e824 */ /* 0x000fe200078e0a04 */
[C---:B------:R-:W-:Y:S01]  /*be80*/  ISETP.GT.U32.AND P6, PT, R4.reuse, R10, PT ;  /* 0x0000000a0400720c */ /* 0x040fe20003fc4070 */
[----:B------:R-:W-:Y:S01]  /*be90*/  IMAD.HI.U32 R8, R5, R9, RZ ;  /* 0x0000000905087227 */ /* 0x000fe200078e00ff */
[----:B------:R-:W-:-:S03]  /*bea0*/  ISETP.GT.U32.AND P4, PT, R4, R11, PT ;  /* 0x0000000b0400720c */ /* 0x000fc60003f84070 */
[----:B------:R-:W-:Y:S01]  /*beb0*/  IMAD.MOV R8, RZ, RZ, -R8 ;  /* 0x000000ffff087224 */ /* 0x000fe200078e0a08 */
[----:B------:R-:W-:-:S03]  /*bec0*/  LOP3.LUT R13, R0, 0x77, R7, 0xfe, !PT ;  /* 0x00000077000d7812 */ /* 0x000fc600078efe07 */
[----:B------:R-:W-:Y:S01]  /*bed0*/  IMAD R9, R4, R8, R9 ;  /* 0x0000000804097224 */ /* 0x000fe200078e0209 */
[----:B------:R-:W-:-:S03]  /*bee0*/  IABS R8, R13 ;  /* 0x0000000d00087213 */ /* 0x000fc60000000000 */
[--C-:B------:R-:W-:Y:S02]  /*bef0*/  @!P6 IMAD.IADD R10, R10, 0x1, -R4.reuse ;  /* 0x000000010a0ae824 */ /* 0x100fe400078e0a04 */
[----:B------:R-:W-:Y:S01]  /*bf00*/  @!P4 IMAD.IADD R11, R11, 0x1, -R4 ;  /* 0x000000010b0bc824 */ /* 0x000fe200078e0a04 */
[C---:B------:R-:W-:Y:S01]  /*bf10*/  ISETP.GT.U32.AND P4, PT, R4.reuse, R9, PT ;  /* 0x000000090400720c */ /* 0x040fe20003f84070 */
[----:B------:R-:W-:Y:S01]  /*bf20*/  IMAD.MOV.U32 R16, RZ, RZ, R6 ;  /* 0x000000ffff107224 */ /* 0x000fe200078e0006 */
[----:B------:R-:W-:Y:S01]  /*bf30*/  ISETP.GT.U32.AND P6, PT, R4, R10, PT ;  /* 0x0000000a0400720c */ /* 0x000fe20003fc4070 */
[----:B------:R-:W-:-:S04]  /*bf40*/  IMAD.HI.U32 R6, R5, R8, RZ ;  /* 0x0000000805067227 */ /* 0x000fc800078e00ff */
[----:B------:R-:W-:-:S04]  /*bf50*/  IMAD.MOV R6, RZ, RZ, -R6 ;  /* 0x000000ffff067224 */ /* 0x000fc800078e0a06 */
[----:B------:R-:W-:Y:S02]  /*bf60*/  IMAD R8, R4, R6, R8 ;  /* 0x0000000604087224 */ /* 0x000fe400078e0208 */
[--C-:B------:R-:W-:Y:S02]  /*bf70*/  @!P4 IMAD.IADD R9, R9, 0x1, -R4.reuse ;  /* 0x000000010909c824 */ /* 0x100fe400078e0a04 */
[----:B------:R-:W-:Y:S01]  /*bf80*/  @!P6 IMAD.IADD R10, R10, 0x1, -R4 ;  /* 0x000000010a0ae824 */ /* 0x000fe200078e0a04 */
[C---:B------:R-:W-:Y:S02]  /*bf90*/  ISETP.GT.U32.AND P6, PT, R4.reuse, R8, PT ;  /* 0x000000080400720c */ /* 0x040fe40003fc4070 */
[----:B------:R-:W-:Y:S01]  /*bfa0*/  ISETP.GT.U32.AND P4, PT, R4, R9, PT ;  /* 0x000000090400720c */ /* 0x000fe20003f84070 */
[----:B------:R-:W-:Y:S01]  /*bfb0*/  @!P5 IMAD.MOV R16, RZ, RZ, -R16 ;  /* 0x000000ffff10d224 */ /* 0x000fe200078e0a10 */
[----:B------:R-:W-:Y:S01]  /*bfc0*/  ISETP.GE.AND P5, PT, R14, RZ, PT ;  /* 0x000000ff0e00720c */ /* 0x000fe20003fa6270 */
[----:B------:R-:W-:Y:S01]  /*bfd0*/  IMAD.MOV.U32 R15, RZ, RZ, R11 ;  /* 0x000000ffff0f7224 */ /* 0x000fe200078e000b */
[----:B------:R-:W-:Y:S01]  /*bfe0*/  LOP3.LUT R6, R0, 0x79, R7, 0xfe, !PT ;  /* 0x0000007900067812 */ /* 0x000fe200078efe07 */
[----:B------:R-:W-:-:S02]  /*bff0*/  IMAD.MOV.U32 R14, RZ, RZ, R10 ;  /* 0x000000ffff0e7224 */ /* 0x000fc400078e000a */
[----:B------:R-:W-:Y:S01]  /*c000*/  @!P3 IMAD.MOV R15, RZ, RZ, -R15 ;  /* 0x000000ffff0fb224 */ /* 0x000fe200078e0a0f */
[----:B------:R-:W-:Y:S02]  /*c010*/  ISETP.GE.AND P3, PT, R36, RZ, PT ;  /* 0x000000ff2400720c */ /* 0x000fe40003f66270 */
[----:B------:R-:W-:Y:S01]  /*c020*/  IABS R10, R6 ;  /* 0x00000006000a7213 */ /* 0x000fe20000000000 */
[--C-:B------:R-:W-:Y:S02]  /*c030*/  @!P6 IMAD.IADD R8, R8, 0x1, -R4.reuse ;  /* 0x000000010808e824 */ /* 0x100fe400078e0a04 */
[----:B------:R-:W-:Y:S01]  /*c040*/  @!P4 IMAD.IADD R9, R9, 0x1, -R4 ;  /* 0x000000010909c824 */ /* 0x000fe200078e0a04 */
[----:B------:R-:W-:Y:S02]  /*c050*/  ISETP.GE.AND P4, PT, R6, RZ, PT ;  /* 0x000000ff0600720c */ /* 0x000fe40003f86270 */
[----:B------:R-:W-:Y:S01]  /*c060*/  LOP3.LUT R6, R0, 0x7a, R7, 0xfe, !PT ;  /* 0x0000007a00067812 */ /* 0x000fe200078efe07 */
[----:B------:R-:W-:Y:S01]  /*c070*/  @!P5 IMAD.MOV R14, RZ, RZ, -R14 ;  /* 0x000000ffff0ed224 */ /* 0x000fe200078e0a0e */
[----:B------:R-:W-:Y:S01]  /*c080*/  ISETP.GT.U32.AND P6, PT, R4, R8, PT ;  /* 0x000000080400720c */ /* 0x000fe20003fc4070 */
[----:B------:R-:W-:Y:S01]  /*c090*/  IMAD.HI.U32 R11, R5, R10, RZ ;  /* 0x0000000a050b7227 */ /* 0x000fe200078e00ff */
[----:B------:R-:W-:-:S02]  /*c0a0*/  ISETP.GE.AND P5, PT, R13, RZ, PT ;  /* 0x000000ff0d00720c */ /* 0x000fc40003fa6270 */
[----:B------:R-:W-:Y:S01]  /*c0b0*/  IABS R36, R6 ;  /* 0x0000000600247213 */ /* 0x000fe20000000000 */
[----:B------:R-:W-:Y:S02]  /*c0c0*/  IMAD.MOV.U32 R13, RZ, RZ, R9 ;  /* 0x000000ffff0d7224 */ /* 0x000fe400078e0009 */
[----:B------:R-:W-:Y:S02]  /*c0d0*/  IMAD.MOV R11, RZ, RZ, -R11 ;  /* 0x000000ffff0b7224 */ /* 0x000fe400078e0a0b */
[----:B------:R-:W-:Y:S01]  /*c0e0*/  @!P3 IMAD.MOV R13, RZ, RZ, -R13 ;  /* 0x000000ffff0db224 */ /* 0x000fe200078e0a0d */
[----:B------:R-:W-:Y:S01]  /*c0f0*/  ISETP.GE.AND P3, PT, R6, RZ, PT ;  /* 0x000000ff0600720c */ /* 0x000fe20003f66270 */
[----:B------:R-:W-:Y:S02]  /*c100*/  IMAD.MOV.U32 R9, RZ, RZ, R36 ;  /* 0x000000ffff097224 */ /* 0x000fe400078e0024 */
[----:B------:R-:W-:Y:S02]  /*c110*/  IMAD R6, R4, R11, R10 ;  /* 0x0000000b04067224 */ /* 0x000fe400078e020a */
[----:B------:R-:W-:-:S04]  /*c120*/  IMAD.HI.U32 R10, R5, R9, RZ ;  /* 0x00000009050a7227 */ /* 0x000fc800078e00ff */
[----:B------:R-:W-:Y:S01]  /*c130*/  @!P6 IMAD.IADD R8, R8, 0x1, -R4 ;  /* 0x000000010808e824 */ /* 0x000fe200078e0a04 */
[----:B------:R-:W-:Y:S01]  /*c140*/  ISETP.GT.U32.AND P6, PT, R4, R6, PT ;  /* 0x000000060400720c */ /* 0x000fe20003fc4070 */
[----:B------:R-:W-:Y:S01]  /*c150*/  IMAD.MOV R10, RZ, RZ, -R10 ;  /* 0x000000ffff0a7224 */ /* 0x000fe200078e0a0a */
[----:B------:R-:W-:-:S03]  /*c160*/  LOP3.LUT R39, R0, 0x7c, R7, 0xfe, !PT ;  /* 0x0000007c00277812 */ /* 0x000fc600078efe07 */
[----:B------:R-:W-:Y:S01]  /*c170*/  IMAD R9, R4, R10, R9 ;  /* 0x0000000a04097224 */ /* 0x000fe200078e0209 */
[----:B------:R-:W-:Y:S02]  /*c180*/  LOP3.LUT R10, R0, 0x7b, R7, 0xfe, !PT ;  /* 0x0000007b000a7812 */ /* 0x000fe400078efe07 */
[----:B------:R-:W-:Y:S02]  /*c190*/  IABS R37, R39 ;  /* 0x0000002700257213 */ /* 0x000fe40000000000 */
[----:B------:R-:W-:-:S03]  /*c1a0*/  IABS R36, R10 ;  /* 0x0000000a00247213 */ /* 0x000fc60000000000 */
[----:B------:R-:W-:Y:S02]  /*c1b0*/  @!P6 IMAD.IADD R6, R6, 0x1, -R4 ;  /* 0x000000010606e824 */ /* 0x000fe400078e0a04 */
[----:B------:R-:W-:-:S03]  /*c1c0*/  IMAD.HI.U32 R38, R5, R36, RZ ;  /* 0x0000002405267227 */ /* 0x000fc600078e00ff */
[----:B------:R-:W-:Y:S01]  /*c1d0*/  ISETP.GT.U32.AND P6, PT, R4, R6, PT ;  /* 0x000000060400720c */ /* 0x000fe20003fc4070 */
[----:B------:R-:W-:-:S04]  /*c1e0*/  IMAD.HI.U32 R40, R5, R37, RZ ;  /* 0x0000002505287227 */ /* 0x000fc800078e00ff */
[----:B------:R-:W-:Y:S02]  /*c1f0*/  IMAD.MOV.U32 R11, RZ, RZ, R8 ;  /* 0x000000ffff0b7224 */ /* 0x000fe400078e0008 */
[----:B------:R-:W-:Y:S02]  /*c200*/  IMAD.MOV R8, RZ, RZ, -R38 ;  /* 0x000000ffff087224 */ /* 0x000fe400078e0a26 */
[----:B------:R-:W-:Y:S02]  /*c210*/  IMAD.MOV R38, RZ, RZ, -R40 ;  /* 0x000000ffff267224 */ /* 0x000fe400078e0a28 */
[----:B------:R-:W-:Y:S01]  /*c220*/  @!P5 IMAD.MOV R11, RZ, RZ, -R11 ;  /* 0x000000ffff0bd224 */ /* 0x000fe200078e0a0b */
[----:B------:R-:W-:Y:S01]  /*c230*/  ISETP.GE.AND P5, PT, R10, RZ, PT ;  /* 0x000000ff0a00720c */ /* 0x000fe20003fa6270 */
[C---:B------:R-:W-:Y:S02]  /*c240*/  IMAD R10, R4.reuse, R8, R36 ;  /* 0x00000008040a7224 */ /* 0x040fe400078e0224 */
[----:B------:R-:W-:Y:S01]  /*c250*/  IMAD R8, R4, R38, R37 ;  /* 0x0000002604087224 */ /* 0x000fe200078e0225 */
[----:B------:R-:W-:-:S02]  /*c260*/  LOP3.LUT R37, R0, 0x7d, R7, 0xfe, !PT ;  /* 0x0000007d00257812 */ /* 0x000fc400078efe07 */
[----:B------:R-:W-:Y:S01]  /*c270*/  LOP3.LUT R38, R0, 0x7e, R7, 0xfe, !PT ;  /* 0x0000007e00267812 */ /* 0x000fe200078efe07 */
[----:B------:R-:W-:Y:S01]  /*c280*/  @!P6 IMAD.IADD R6, R6, 0x1, -R4 ;  /* 0x000000010606e824 */ /* 0x000fe200078e0a04 */
[----:B------:R-:W-:-:S03]  /*c290*/  IABS R7, R37 ;  /* 0x0000002500077213 */ /* 0x000fc60000000000 */
[----:B------:R-:W-:Y:S01]  /*c2a0*/  @!P4 IMAD.MOV R6, RZ, RZ, -R6 ;  /* 0x000000ffff06c224 */ /* 0x000fe200078e0a06 */
[----:B------:R-:W-:Y:S01]  /*c2b0*/  ISETP.GT.U32.AND P4, PT, R4, R10, PT ;  /* 0x0000000a0400720c */ /* 0x000fe20003f84070 */
[----:B------:R-:W-:-:S04]  /*c2c0*/  IMAD.HI.U32 R40, R5, R7, RZ ;  /* 0x0000000705287227 */ /* 0x000fc800078e00ff */
[----:B------:R-:W-:Y:S01]  /*c2d0*/  IMAD.MOV R41, RZ, RZ, -R40 ;  /* 0x000000ffff297224 */ /* 0x000fe200078e0a28 */
[----:B------:R-:W-:-:S05]  /*c2e0*/  SEL R40, R12, R6, !P1 ;  /* 0x000000060c287207 */ /* 0x000fca0004800000 */
[----:B-1----:R-:W-:Y:S02]  /*c2f0*/  IMAD R40, R40, UR4, RZ ;  /* 0x0000000428287c24 */ /* 0x002fe4000f8e02ff */
[----:B------:R-:W-:-:S03]  /*c300*/  @!P4 IMAD.IADD R10, R10, 0x1, -R4 ;  /* 0x000000010a0ac824 */ /* 0x000fc600078e0a04 */
[----:B------:R-:W-:-:S04]  /*c310*/  IADD3 R45, P4, PT, R40, R3, RZ ;  /* 0x00000003282d7210 */ /* 0x000fc80007f9e0ff */
[----:B------:R-:W-:Y:S01]  /*c320*/  LEA.HI.X.SX32 R48, R40, R2, 0x1, P4 ;  /* 0x0000000228307211 */ /* 0x000fe200020f0eff */
[----:B------:R-:W-:Y:S01]  /*c330*/  IMAD R6, R4, R41, R7 ;  /* 0x0000002904067224 */ /* 0x000fe200078e0207 */
[----:B------:R-:W-:Y:S01]  /*c340*/  PRMT R68, RZ, 0x7610, R68 ;  /* 0x00007610ff447816 */ /* 0x000fe20000000044 */
[----:B------:R-:W-:Y:S02]  /*c350*/  @P0 IMAD.MOV.U32 R40, RZ, RZ, R45 ;  /* 0x000000ffff280224 */ /* 0x000fe400078e002d */
[----:B------:R-:W-:-:S05]  /*c360*/  @P0 IMAD.MOV.U32 R41, RZ, RZ, R48 ;  /* 0x000000ffff290224 */ /* 0x000fca00078e0030 */
[----:B------:R-:W2:Y:S01]  /*c370*/  @P0 LDG.E.U8 R68, desc[UR22][R40.64] ;  /* 0x0000001628440981 */ /* 0x000ea2000c1e1100 */
[----:B------:R-:W-:-:S13]  /*c380*/  ISETP.GT.U32.AND P6, PT, R4, R9, PT ;  /* 0x000000090400720c */ /* 0x000fda0003fc4070 */
[----:B------:R-:W-:-:S05]  /*c390*/  @!P6 IMAD.IADD R9, R9, 0x1, -R4 ;  /* 0x000000010909e824 */ /* 0x000fca00078e0a04 */
[----:B------:R-:W-:Y:S02]  /*c3a0*/  ISETP.GT.U32.AND P6, PT, R4, R9, PT ;  /* 0x000000090400720c */ /* 0x000fe40003fc4070 */
[----:B------:R-:W-:-:S11]  /*c3b0*/  IABS R36, R38 ;  /* 0x0000002600247213 */ /* 0x000fd60000000000 */
[----:B------:R-:W-:Y:S01]  /*c3c0*/  @!P6 IMAD.IADD R9, R9, 0x1, -R4 ;  /* 0x000000010909e824 */ /* 0x000fe200078e0a04 */
[C---:B------:R-:W-:Y:S01]  /*c3d0*/  ISETP.GT.U32.AND P6, PT, R4.reuse, R8, PT ;  /* 0x000000080400720c */ /* 0x040fe20003fc4070 */
[----:B------:R-:W-:Y:S01]  /*c3e0*/  IMAD.HI.U32 R5, R5, R36, RZ ;  /* 0x0000002405057227 */ /* 0x000fe200078e00ff */
[----:B------:R-:W-:-:S03]  /*c3f0*/  ISETP.GT.U32.AND P4, PT, R4, R6, PT ;  /* 0x000000060400720c */ /* 0x000fc60003f84070 */
[----:B------:R-:W-:-:S08]  /*c400*/  IMAD.MOV R5, RZ, RZ, -R5 ;  /* 0x000000ffff057224 */ /* 0x000fd000078e0a05 */
[----:B------:R-:W-:Y:S01]  /*c410*/  @!P6 IMAD.IADD R8, R8, 0x1, -R4 ;  /* 0x000000010808e824 */ /* 0x000fe200078e0a04 */
[C---:B------:R-:W-:Y:S01]  /*c420*/  ISETP.GT.U32.AND P6, PT, R4.reuse, R10, PT ;  /* 0x0000000a0400720c */ /* 0x040fe20003fc4070 */
[----:B------:R-:W-:Y:S01]  /*c430*/  IMAD R5, R4, R5, R36 ;  /* 0x0000000504057224 */ /* 0x000fe200078e0224 */
[----:B---3--:R-:W-:Y:S01]  /*c440*/  SEL R7, R12, R82, !P1 ;  /* 0x000000520c077207 */ /* 0x008fe20004800000 */
[----:B------:R-:W-:Y:S02]  /*c450*/  @!P4 IMAD.IADD R6, R6, 0x1, -R4 ;  /* 0x000000010606c824 */ /* 0x000fe400078e0a04 */
[----:B------:R-:W-:-:S08]  /*c460*/  @!P3 IMAD.MOV R9, RZ, RZ, -R9 ;  /* 0x000000ffff09b224 */ /* 0x000fd000078e0a09 */
[--C-:B------:R-:W-:Y:S01]  /*c470*/  @!P6 IMAD.IADD R10, R10, 0x1, -R4.reuse ;  /* 0x000000010a0ae824 */ /* 0x100fe200078e0a04 */
[C---:B------:R-:W-:Y:S01]  /*c480*/  ISETP.GT.U32.AND P6, PT, R4.reuse, R5, PT ;  /* 0x000000050400720c */ /* 0x040fe20003fc4070 */
[----:B------:R-:W-:Y:S01]  /*c490*/  IMAD R7, R7, UR9, RZ ;  /* 0x0000000907077c24 */ /* 0x000fe2000f8e02ff */
[----:B------:R-:W-:Y:S01]  /*c4a0*/  ISETP.GT.U32.AND P3, PT, R4, R6, PT ;  /* 0x000000060400720c */ /* 0x000fe20003f64070 */
[----:B------:R0:W-:Y:S04]  /*c4b0*/  STL [R1+0x720], R0 ;  /* 0x0007200001007387 */ /* 0x0001e80000100800 */
[----:B------:R-:W-:Y:S06]  /*c4c0*/  STL [R1+0x478], R45 ;  /* 0x0004782d01007387 */ /* 0x000fec0000100800 */
[--C-:B------:R-:W-:Y:S01]  /*c4d0*/  @!P6 IMAD.IADD R5, R5, 0x1, -R4.reuse ;  /* 0x000000010505e824 */ /* 0x100fe200078e0a04 */
[C---:B0-----:R-:W-:Y:S01]  /*c4e0*/  IADD3 R0, P6, PT, R7.reuse, R3, RZ ;  /* 0x0000000307007210 */ /* 0x041fe20007fde0ff */
[----:B------:R-:W-:Y:S03]  /*c4f0*/  STL [R1+0x474], R48 ;  /* 0x0004743001007387 */ /* 0x000fe60000100800 */
[----:B------:R-:W-:Y:S01]  /*c500*/  LEA.HI.X.SX32 R36, R7, R2, 0x1, P6 ;  /* 0x0000000207247211 */ /* 0x000fe200030f0eff */
[----:B------:R-:W-:Y:S01]  /*c510*/  @!P3 IMAD.IADD R6, R6, 0x1, -R4 ;  /* 0x000000010606b824 */ /* 0x000fe200078e0a04 */
[----:B------:R-:W-:-:S02]  /*c520*/  ISETP.GE.AND P3, PT, R37, RZ, PT ;  /* 0x000000ff2500720c */ /* 0x000fc40003f66270 */
[----:B------:R-:W-:Y:S01]  /*c530*/  PRMT R60, RZ, 0x7610, R60 ;  /* 0x00007610ff3c7816 */ /* 0x000fe2000000003c */
[----:B------:R-:W-:Y:S01]  /*c540*/  @P0 IMAD.MOV.U32 R37, RZ, RZ, R36 ;  /* 0x000000ffff250224 */ /* 0x000fe200078e0024 */
[----:B--2---:R-:W-:Y:S04]  /*c550*/  STL [R1+0x728], R68 ;  /* 0x0007284401007387 */ /* 0x004fe80000100800 */
[----:B------:R-:W-:Y:S04]  /*c560*/  STL [R1+0xd0], R0 ;  /* 0x0000d00001007387 */ /* 0x000fe80000100800 */
[----:B------:R0:W-:Y:S02]  /*c570*/  STL [R1+0xcc], R36 ;  /* 0x0000cc2401007387 */ /* 0x0001e40000100800 */
[----:B0-----:R-:W-:-:S05]  /*c580*/  @P0 IMAD.MOV.U32 R36, RZ, RZ, R0 ;  /* 0x000000ffff240224 */ /* 0x001fca00078e0000 */
[----:B------:R-:W2:Y:S01]  /*c590*/  @P0 LDG.E.U8 R60, desc[UR22][R36.64] ;  /* 0x00000016243c0981 */ /* 0x000ea2000c1e1100 */
[C---:B------:R-:W-:Y:S02]  /*c5a0*/  ISETP.GT.U32.AND P6, PT, R4.reuse, R5, PT ;  /* 0x000000050400720c */ /* 0x040fe40003fc4070 */
[----:B------:R-:W-:Y:S02]  /*c5b0*/  ISETP.GT.U32.AND P4, PT, R4, R8, PT ;  /* 0x000000080400720c */ /* 0x000fe40003f84070 */
[----:B------:R-:W-:-:S05]  /*c5c0*/  SEL R7, R12, R83, !P1 ;  /* 0x000000530c077207 */ /* 0x000fca0004800000 */
[----:B------:R-:W-:-:S04]  /*c5d0*/  IMAD R7, R7, UR9, RZ ;  /* 0x0000000907077c24 */ /* 0x000fc8000f8e02ff */
[--C-:B------:R-:W-:Y:S01]  /*c5e0*/  @!P6 IMAD.IADD R5, R5, 0x1, -R4.reuse ;  /* 0x000000010505e824 */ /* 0x100fe200078e0a04 */
[----:B------:R-:W-:Y:S01]  /*c5f0*/  IADD3 R0, P6, PT, R7, R3, RZ ;  /* 0x0000000307007210 */ /* 0x000fe20007fde0ff */
[----:B------:R-:W-:Y:S01]  /*c600*/  @!P4 IMAD.IADD R8, R8, 0x1, -R4 ;  /* 0x000000010808c824 */ /* 0x000fe200078e0a04 */
[----:B------:R-:W-:Y:S02]  /*c610*/  ISETP.GE.AND P4, PT, R39, RZ, PT ;  /* 0x000000ff2700720c */ /* 0x000fe40003f86270 */
[----:B------:R-:W-:Y:S01]  /*c620*/  LEA.HI.X.SX32 R39, R7, R2, 0x1, P6 ;  /* 0x0000000207277211 */ /* 0x000fe200030f0eff */
[----:B--2---:R0:W-:Y:S04]  /*c630*/  STL [R1+0x724], R60 ;  /* 0x0007243c01007387 */ /* 0x0041e80000100800 */
[----:B------:R-:W-:Y:S04]  /*c640*/  STL [R1+0x110], R0 ;  /* 0x0001100001007387 */ /* 0x000fe80000100800 */
[----:B------:R1:W-:Y:S04]  /*c650*/  STL [R1+0x10c], R39 ;  /* 0x00010c2701007387 */ /* 0x0003e80000100800 */
[----:B------:R-:W2:Y:S04]  /*c660*/  LDL.LU R48, [R1+0x218] ;  /* 0x0002180001307983 */ /* 0x000ea80000300800 */
[----:B------:R-:W3:Y:S04]  /*c670*/  LDL.LU R93, [R1+0x200] ;  /* 0x00020000015d7983 */ /* 0x000ee80000300800 */
[----:B0-----:R-:W4:Y:S04]  /*c680*/  LDL.LU R60, [R1+0x1fc] ;  /* 0x0001fc00013c7983 */ /* 0x001f280000300800 */
[----:B------:R-:W2:Y:S04]  /*c690*/  LDL.LU R74, [R1+0x1f8] ;  /* 0x0001f800014a7983 */ /* 0x000ea80000300800 */
[----:B------:R-:W3:Y:S04]  /*c6a0*/  LDL.LU R75, [R1+0x1f4] ;  /* 0x0001f400014b7983 */ /* 0x000ee80000300800 */
[----:B------:R-:W4:Y:S04]  /*c6b0*/  LDL.LU R49, [R1+0x1f0] ;  /* 0x0001f00001317983 */ /* 0x000f280000300800 */
[----:B------:R-:W4:Y:S04]  /*c6c0*/  LDL.LU R90, [R1+0x1ec] ;  /* 0x0001ec00015a7983 */ /* 0x000f280000300800 */
[----:B------:R-:W4:Y:S04]  /*c6d0*/  LDL.LU R78, [R1+0x1e8] ;  /* 0x0001e800014e7983 */ /* 0x000f280000300800 */
[----:B------:R-:W4:Y:S04]  /*c6e0*/  LDL.LU R79, [R1+0x1e4] ;  /* 0x0001e400014f7983 */ /* 0x000f280000300800 */
[----:B------:R-:W4:Y:S04]  /*c6f0*/  LDL.LU R80, [R1+0x1e0] ;  /* 0x0001e00001507983 */ /* 0x000f280000300800 */
[----:B------:R-:W4:Y:S04]  /*c700*/  LDL.LU R4, [R1+0x1d8] ;  /* 0x0001d80001047983 */ /* 0x000f280000300800 */
[----:B------:R-:W4:Y:S04]  /*c710*/  LDL.LU R77, [R1+0x1d4] ;  /* 0x0001d400014d7983 */ /* 0x000f280000300800 */
[----:B------:R-:W4:Y:S04]  /*c720*/  LDL.LU R92, [R1+0x1c0] ;  /* 0x0001c000015c7983 */ /* 0x000f280000300800 */
[----:B------:R-:W4:Y:S01]  /*c730*/  LDL.LU R81, [R1+0x1bc] ;  /* 0x0001bc0001517983 */ /* 0x000f220000300800 */
[----:B------:R-:W-:-:S03]  /*c740*/  ISETP.GE.AND P6, PT, R38, RZ, PT ;  /* 0x000000ff2600720c */ /* 0x000fc60003fc6270 */
[----:B------:R-:W4:Y:S04]  /*c750*/  LDL.LU R82, [R1+0x1b8] ;  /* 0x0001b80001527983 */ /* 0x000f280000300800 */
[----:B------:R-:W4:Y:S01]  /*c760*/  LDL.LU R83, [R1+0x1b4] ;  /* 0x0001b40001537983 */ /* 0x000f220000300800 */
[----:B------:R-:W-:-:S03]  /*c770*/  @P0 IMAD.MOV.U32 R37, RZ, RZ, R39 ;  /* 0x000000ffff250224 */ /* 0x000fc600078e0027 */
[----:B------:R-:W4:Y:S01]  /*c780*/  LDL.LU R76, [R1+0x1ac] ;  /* 0x0001ac00014c7983 */ /* 0x000f220000300800 */
[----:B------:R-:W-:-:S03]  /*c790*/  PRMT R59, RZ, 0x7610, R59 ;  /* 0x00007610ff3b7816 */ /* 0x000fc6000000003b */
[----:B------:R-:W4:Y:S01]  /*c7a0*/  LDL.LU R91, [R1+0x1a8] ;  /* 0x0001a800015b7983 */ /* 0x000f220000300800 */
[----:B------:R-:W-:-:S03]  /*c7b0*/  @P0 IMAD.MOV.U32 R36, RZ, RZ, R0 ;  /* 0x000000ffff240224 */ /* 0x000fc600078e0000 */
[----:B------:R-:W4:Y:S04]  /*c7c0*/  LDL.LU R38, [R1+0x1a0] ;  /* 0x0001a00001267983 */ /* 0x000f280000300800 */
[----:B------:R-:W4:Y:S04]  /*c7d0*/  LDL.LU R7, [R1+0x19c] ;  /* 0x00019c0001077983 */ /* 0x000f280000300800 */
[----:B-1----:R-:W4:Y:S04]  /*c7e0*/  LDL.LU R39, [R1+0x198] ;  /* 0x0001980001277983 */ /* 0x002f280000300800 */
[----:B------:R-:W4:Y:S04]  /*c7f0*/  LDL.LU R69, [R1+0x194] ;  /* 0x0001940001457983 */ /* 0x000f280000300800 */
[----:B------:R-:W4:Y:S04]  /*c800*/  LDL.LU R68, [R1+0x180] ;  /* 0x0001800001447983 */ /* 0x000f280000300800 */
[----:B------:R-:W4:Y:S04]  /*c810*/  LDL.LU R40, [R1+0x17c] ;  /* 0x00017c0001287983 */ /* 0x000f280000300800 */
[----:B------:R-:W4:Y:S04]  /*c820*/  LDL.LU R41, [R1+0x178] ;  /* 0x0001780001297983 */ /* 0x000f280000300800 */
[----:B------:R-:W4:Y:S04]  /*c830*/  LDL.LU R0, [R1+0x174] ;  /* 0x0001740001007983 */ /* 0x000f280000300800 */
[----:B------:R-:W4:Y:S04]  /*c840*/  LDL.LU R45, [R1+0x160] ;  /* 0x00016000012d7983 */ /* 0x000f280000300800 */
[----:B------:R0:W4:Y:S04]  /*c850*/  @P0 LDG.E.U8 R59, desc[UR22][R36.64] ;  /* 0x00000016243b0981 */ /* 0x000128000c1e1100 */
[----:B------:R-:W4:Y:S04]  /*c860*/  LDL.LU R36, [R1+0x1b0] ;  /* 0x0001b00001247983 */ /* 0x000f280000300800 */
[----:B------:R-:W0:Y:S01]  /*c870*/  LDL.LU R37, [R1+0x1a4] ;  /* 0x0001a40001257983 */ /* 0x000e220000300800 */
[----:B--2---:R-:W-:-:S02]  /*c880*/  SEL R74, R12, R74, !P1 ;  /* 0x0000004a0c4a7207 */ /* 0x004fc40004800000 */
[----:B---3--:R-:W-:-:S03]  /*c890*/  SEL R75, R12, R75, !P1 ;  /* 0x0000004b0c4b7207 */ /* 0x008fc60004800000 */
[----:B------:R1:W-:Y:S04]  /*c8a0*/  STL [R1+0x1f8], R74 ;  /* 0x0001f84a01007387 */ /* 0x0003e80000100800 */
[----:B-1----:R-:W2:Y:S01]  /*c8b0*/  LDL.LU R74, [R1+0x754] ;  /* 0x00075400014a7983 */ /* 0x002ea20000300800 */
[----:B----4-:R-:W-:-:S03]  /*c8c0*/  SEL R78, R12, R78, !P1 ;  /* 0x0000004e0c4e7207 */ /* 0x010fc60004800000 */
[----:B------:R1:W-:Y:S01]  /*c8d0*/  STL [R1+0x2fc], R75 ;  /* 0x0002fc4b01007387 */ /* 0x0003e20000100800 */
[C---:B------:R-:W-:Y:S02]  /*c8e0*/  SEL R79, R12.reuse, R79, !P1 ;  /* 0x0000004f0c4f7207 */ /* 0x040fe40004800000 */
[C---:B------:R-:W-:Y:S01]  /*c8f0*/  SEL R80, R12.reuse, R80, !P1 ;  /* 0x000000500c507207 */ /* 0x040fe20004800000 */
[----:B-1----:R-:W3:Y:S04]  /*c900*/  LDL.LU R75, [R1+0x750] ;  /* 0x00075000014b7983 */ /* 0x002ee80000300800 */
[----:B------:R1:W-:Y:S04]  /*c910*/  STL [R1+0x1ec], R78 ;  /* 0x0001ec4e01007387 */ /* 0x0003e80000100800 */
[----:B-1----:R-:W4:Y:S04]  /*c920*/  LDL.LU R78, [R1+0x74c] ;  /* 0x00074c00014e7983 */ /* 0x002f280000300800 */
[----:B------:R1:W-:Y:S04]  /*c930*/  STL [R1+0x200], R79 ;  /* 0x0002004f01007387 */ /* 0x0003e80000100800 */
[----:B-1----:R-:W2:Y:S04]  /*c940*/  LDL.LU R79, [R1+0x748] ;  /* 0x00074800014f7983 */ /* 0x002ea80000300800 */
[----:B------:R1:W-:Y:S04]  /*c950*/  STL [R1+0x3bc], R80 ;  /* 0x0003bc5001007387 */ /* 0x0003e80000100800 */
[----:B-1----:R-:W3:Y:S01]  /*c960*/  LDL.LU R80, [R1+0x744] ;  /* 0x0007440001507983 */ /* 0x002ee20000300800 */
[----:B------:R-:W-:-:S02]  /*c970*/  SEL R81, R12, R81, !P1 ;  /* 0x000000510c517207 */ /* 0x000fc40004800000 */
[C---:B------:R-:W-:Y:S02]  /*c980*/  SEL R82, R12.reuse, R82, !P1 ;  /* 0x000000520c527207 */ /* 0x040fe40004800000 */
[C---:B------:R-:W-:Y:S01]  /*c990*/  SEL R83, R12.reuse, R83, !P1 ;  /* 0x000000530c537207 */ /* 0x040fe20004800000 */
[----:B------:R1:W-:Y:S01]  /*c9a0*/  STL [R1+0x1bc], R81 ;  /* 0x0001bc5101007387 */ /* 0x0003e20000100800 */
[C---:B------:R-:W-:Y:S02]  /*c9b0*/  SEL R38, R12.reuse, R38, !P1 ;  /* 0x000000260c267207 */ /* 0x040fe40004800000 */
[C---:B------:R-:W-:Y:S01]  /*c9c0*/  SEL R7, R12.reuse, R7, !P1 ;  /* 0x000000070c077207 */ /* 0x040fe20004800000 */
[----:B-1----:R-:W4:Y:S04]  /*c9d0*/  LDL.LU R81, [R1+0x740] ;  /* 0x0007400001517983 */ /* 0x002f280000300800 */
[----:B------:R1:W-:Y:S01]  /*c9e0*/  STL [R1+0x1b8], R82 ;  /* 0x0001b85201007387 */ /* 0x0003e20000100800 */
[----:B------:R-:W-:-:S03]  /*c9f0*/  SEL R0, R12, R0, !P1 ;  /* 0x000000000c007207 */ /* 0x000fc60004800000 */
[----:B-1----:R-:W4:Y:S04]  /*ca00*/  LDL.LU R82, [R1+0x73c] ;  /* 0x00073c0001527983 */ /* 0x002f280000300800 */
[----:B------:R1:W-:Y:S01]  /*ca10*/  STL [R1+0x380], R83 ;  /* 0x0003805301007387 */ /* 0x0003e20000100800 */
[----:B0-----:R-:W-:-:S03]  /*ca20*/  SEL R37, R12, R37, !P1 ;  /* 0x000000250c257207 */ /* 0x001fc60004800000 */
[----:B-1----:R-:W4:Y:S04]  /*ca30*/  LDL.LU R83, [R1+0x738] ;  /* 0x0007380001537983 */ /* 0x002f280000300800 */
[----:B------:R-:W-:Y:S04]  /*ca40*/  STL [R1+0x1ac], R37 ;  /* 0x0001ac2501007387 */ /* 0x000fe80000100800 */
[----:B------:R0:W-:Y:S04]  /*ca50*/  STL [R1+0x1b4], R38 ;  /* 0x0001b42601007387 */ /* 0x0001e80000100800 */
[----:B------:R1:W-:Y:S01]  /*ca60*/  STL [R1+0x37c], R7 ;  /* 0x00037c0701007387 */ /* 0x0003e20000100800 */
[----:B0-----:R-:W-:-:S02]  /*ca70*/  SEL R38, R12, R40, !P1 ;  /* 0x000000280c267207 */ /* 0x001fc40004800000 */
[----:B-1----:R-:W-:-:S03]  /*ca80*/  SEL R7, R12, R41, !P1 ;  /* 0x000000290c077207 */ /* 0x002fc60004800000 */
[----:B------:R-:W-:Y:S04]  /*ca90*/  STL [R1+0x17c], R38 ;  /* 0x00017c2601007387 */ /* 0x000fe80000100800 */
[----:B------:R-:W-:Y:S04]  /*caa0*/  STL [R1+0x1f4], R7 ;  /* 0x0001f40701007387 */ /* 0x000fe80000100800 */
[----:B------:R2:W-:Y:S01]  /*cab0*/  STL [R1+0x340], R0 ;  /* 0x0003400001007387 */ /* 0x0005e20000100800 */
[C---:B------:R-:W-:Y:S02]  /*cac0*/  SEL R37, R12.reuse, R39, !P1 ;  /* 0x000000270c257207 */ /* 0x040fe40004800000 */
[----:B------:R-:W-:-:S02]  /*cad0*/  SEL R31, R12, R31, !P1 ;  /* 0x0000001f0c1f7207 */ /* 0x000fc40004800000 */
[C---:B------:R-:W-:Y:S02]  /*cae0*/  SEL R40, R12.reuse, R70, !P1 ;  /* 0x000000460c287207 */ /* 0x040fe40004800000 */
[C---:B------:R-:W-:Y:S02]  /*caf0*/  SEL R70, R12.reuse, R32, !P1 ;  /* 0x000000200c467207 */ /* 0x040fe40004800000 */
[C---:B------:R-:W-:Y:S02]  /*cb00*/  SEL R32, R12.reuse, R28, !P1 ;  /* 0x0000001c0c207207 */ /* 0x040fe40004800000 */
[C---:B--2---:R-:W-:Y:S02]  /*cb10*/  SEL R0, R12.reuse, R79, !P1 ;  /* 0x0000004f0c007207 */ /* 0x044fe40004800000 */
[----:B---3--:R-:W-:-:S05]  /*cb20*/  SEL R7, R12, R80, !P1 ;  /* 0x000000500c077207 */ /* 0x008fca0004800000 */
[----:B------:R0:W-:Y:S04]  /*cb30*/  STL [R1+0x1c0], R7 ;  /* 0x0001c00701007387 */ /* 0x0001e80000100800 */
[----:B------:R1:W-:Y:S01]  /*cb40*/  STL [R1+0x33c], R0 ;  /* 0x00033c0001007387 */ /* 0x0003e20000100800 */
[C---:B0-----:R-:W-:Y:S02]  /*cb50*/  SEL R7, R12.reuse, R72, !P1 ;  /* 0x000000480c077207 */ /* 0x041fe40004800000 */
[----:B-1----:R-:W-:-:S03]  /*cb60*/  SEL R0, R12, R71, !P1 ;  /* 0x000000470c007207 */ /* 0x002fc60004800000 */
        /* <DEDUP_REMOVED lines=17> */
[----:B------:R1:W-:Y:S04]  /*cc80*/  STL [R1+0x3f0], R0 ;  /* 0x0003f00001007387 */ /* 0x0003e80000100800 */
[----:B0-----:R-:W2:Y:S01]  /*cc90*/  LDL.LU R7, [R1+0x254] ;  /* 0x0002540001077983 */ /* 0x001ea20000300800 */
[C---:B----4-:R-:W-:Y:S02]  /*cca0*/  SEL R39, R12.reuse, R78, !P1 ;  /* 0x0000004e0c277207 */ /* 0x050fe40004800000 */
[----:B------:R-:W-:-:S02]  /*ccb0*/  SEL R78, R12, R65, !P1 ;  /* 0x000000410c4e7207 */ /* 0x000fc40004800000 */
[C---:B-1----:R-:W-:Y:S02]  /*ccc0*/  SEL R0, R12.reuse, R30, !P1 ;  /* 0x0000001e0c007207 */ /* 0x042fe40004800000 */
[C---:B------:R-:W-:Y:S02]  /*ccd0*/  SEL R65, R12.reuse, R26, !P1 ;  /* 0x0000001a0c417207 */ /* 0x040fe40004800000 */
[C---:B------:R-:W-:Y:S01]  /*cce0*/  SEL R26, R12.reuse, R25, !P1 ;  /* 0x000000190c1a7207 */ /* 0x040fe20004800000 */
[----:B------:R0:W-:Y:S04]  /*ccf0*/  STL [R1+0x240], R31 ;  /* 0x0002401f01007387 */ /* 0x0001e80000100800 */
[----:B------:R1:W-:Y:S04]  /*cd00*/  STL [R1+0x3c0], R0 ;  /* 0x0003c00001007387 */ /* 0x0003e80000100800 */
[----:B------:R-:W3:Y:S04]  /*cd10*/  LDL.LU R25, [R1+0x294] ;  /* 0x0002940001197983 */ /* 0x000ee80000300800 */
[----:B------:R-:W-:Y:S04]  /*cd20*/  STL [R1+0x23c], R26 ;  /* 0x00023c1a01007387 */ /* 0x000fe80000100800 */
[----:B0-----:R-:W4:Y:S01]  /*cd30*/  LDL.LU R31, [R1+0x258] ;  /* 0x00025800011f7983 */ /* 0x001f220000300800 */
[----:B-1----:R-:W-:-:S02]  /*cd40*/  SEL R0, R12, R24, !P1 ;  /* 0x000000180c007207 */ /* 0x002fc40004800000 */
[C---:B------:R-:W-:Y:S02]  /*cd50*/  SEL R72, R12.reuse, R51, !P1 ;  /* 0x000000330c487207 */ /* 0x040fe40004800000 */
[C---:B------:R-:W-:Y:S01]  /*cd60*/  SEL R51, R12.reuse, R27, !P1 ;  /* 0x0000001b0c337207 */ /* 0x040fe20004800000 */
[----:B------:R0:W-:Y:S04]  /*cd70*/  STL [R1+0x3ec], R0 ;  /* 0x0003ec0001007387 */ /* 0x0001e80000100800 */
[----:B------:R-:W3:Y:S04]  /*cd80*/  LDL.LU R27, [R1+0x2d4] ;  /* 0x0002d400011b7983 */ /* 0x000ee80000300800 */
[----:B------:R-:W3:Y:S01]  /*cd90*/  LDL.LU R28, [R1+0x298] ;  /* 0x00029800011c7983 */ /* 0x000ee20000300800 */
[----:B------:R-:W-:-:S02]  /*cda0*/  SEL R55, R12, R33, !P1 ;  /* 0x000000210c377207 */ /* 0x000fc40004800000 */
[----:B------:R-:W1:Y:S01]  /*cdb0*/  S2R R33, SR_TID.X ;  /* 0x0000000000217919 */ /* 0x000e620000002100 */
[----:B0-----:R-:W-:Y:S01]  /*cdc0*/  SEL R0, R12, R18, !P1 ;  /* 0x000000120c007207 */ /* 0x001fe20004800000 */
[----:B------:R-:W-:-:S04]  /*cdd0*/  @!UP2 UIADD3 UR4, UPT, UPT, -UR5, 0x100000, URZ ;  /* 0x001000000504a890 */ /* 0x000fc8000fffe1ff */
[----:B------:R-:W-:Y:S02]  /*cde0*/  @!UP2 USHF.L.U32 UR5, UR4, 0xb, URZ ;  /* 0x0000000b0405a899 */ /* 0x000fe400080006ff */
[----:B------:R-:W-:Y:S01]  /*cdf0*/  @!UP2 USHF.L.U32 UR4, UR4, 0x1, URZ ;  /* 0x000000010404a899 */ /* 0x000fe200080006ff */
[C---:B------:R-:W-:Y:S01]  /*ce00*/  SEL R4, R12.reuse, R4, !P1 ;  /* 0x000000040c047207 */ /* 0x040fe20004800000 */
[----:B------:R0:W-:Y:S01]  /*ce10*/  STL [R1+0x420], R0 ;  /* 0x0004200001007387 */ /* 0x0001e20000100800 */
[----:B------:R-:W-:Y:S02]  /*ce20*/  @!P5 IMAD.MOV R10, RZ, RZ, -R10 ;  /* 0x000000ffff0ad224 */ /* 0x000fe400078e0a0a */
[----:B------:R-:W-:Y:S01]  /*ce30*/  @!P4 IMAD.MOV R8, RZ, RZ, -R8 ;  /* 0x000000ffff08c224 */ /* 0x000fe200078e0a08 */
[----:B------:R-:W4:Y:S01]  /*ce40*/  LDL.LU R30, [R1+0x3a8] ;  /* 0x0003a800011e7983 */ /* 0x000f220000300800 */
[----:B------:R-:W-:Y:S02]  /*ce50*/  @!P3 IMAD.MOV R6, RZ, RZ, -R6 ;  /* 0x000000ffff06b224 */ /* 0x000fe400078e0a06 */
[----:B------:R-:W-:Y:S01]  /*ce60*/  @!P6 IMAD.MOV R5, RZ, RZ, -R5 ;  /* 0x000000ffff05e224 */ /* 0x000fe200078e0a05 */
[----:B------:R-:W-:Y:S01]  /*ce70*/  SEL R79, R12, R73, !P1 ;  /* 0x000000490c4f7207 */ /* 0x000fe20004800000 */
[----:B------:R-:W-:Y:S01]  /*ce80*/  IMAD R4, R4, UR9, RZ ;  /* 0x0000000904047c24 */ /* 0x000fe2000f8e02ff */
[C---:B------:R-:W-:Y:S01]  /*ce90*/  SEL R38, R12.reuse, R45, !P1 ;  /* 0x0000002d0c267207 */ /* 0x040fe20004800000 */
[----:B------:R-:W-:Y:S01]  /*cea0*/  VOTEU.ALL UP1, P2 ;  /* 0x0000000000ff7886 */ /* 0x000fe20001020000 */
[----:B------:R-:W-:-:S02]  /*ceb0*/  SEL R73, R12, R57, !P1 ;  /* 0x000000390c497207 */ /* 0x000fc40004800000 */
[C---:B------:R-:W-:Y:S02]  /*cec0*/  SEL R47, R12.reuse, R44, !P1 ;  /* 0x0000002c0c2f7207 */ /* 0x040fe40004800000 */
[C---:B------:R-:W-:Y:S01]  /*ced0*/  SEL R41, R12.reuse, R62, !P1 ;  /* 0x0000003e0c297207 */ /* 0x040fe20004800000 */
[----:B------:R0:W2:Y:S01]  /*cee0*/  @!UP1 SYNCS.EXCH.64 URZ, [UR10+0xc008], UR4 ;  /* 0x00c008040aff95b2 */ /* 0x0000a20008000100 */
[C---:B------:R-:W-:Y:S02]  /*cef0*/  SEL R45, R12.reuse, R54, !P1 ;  /* 0x000000360c2d7207 */ /* 0x040fe40004800000 */
[C---:B------:R-:W-:Y:S02]  /*cf00*/  SEL R57, R12.reuse, R52, !P1 ;  /* 0x000000340c397207 */ /* 0x040fe40004800000 */
[----:B-1----:R-:W-:Y:S02]  /*cf10*/  LOP3.LUT R26, R33, 0x7f, RZ, 0xc0, !PT ;  /* 0x0000007f211a7812 */ /* 0x002fe400078ec0ff */
[----:B------:R-:W4:Y:S01]  /*cf20*/  LDL.LU R33, [R1+0x314] ;  /* 0x0003140001217983 */ /* 0x000f220000300800 */
[C---:B------:R-:W-:Y:S01]  /*cf30*/  SEL R56, R12.reuse, R43, !P1 ;  /* 0x0000002b0c387207 */ /* 0x040fe20004800000 */
[----:B0-----:R-:W0:Y:S01]  /*cf40*/  LDCU UR4, c[0x0][0x3b0] ;  /* 0x00007600ff0477ac */ /* 0x001e220008000800 */
[----:B------:R-:W-:-:S02]  /*cf50*/  SEL R71, R12, R42, !P1 ;  /* 0x0000002a0c477207 */ /* 0x000fc40004800000 */
[C---:B------:R-:W-:Y:S01]  /*cf60*/  SEL R44, R12.reuse, R34, !P1 ;  /* 0x000000220c2c7207 */ /* 0x040fe20004800000 */
[----:B------:R-:W1:Y:S01]  /*cf70*/  LDCU UR5, c[0x0][0x3b0] ;  /* 0x00007600ff0577ac */ /* 0x000e620008000800 */
[C---:B------:R-:W-:Y:S02]  /*cf80*/  SEL R64, R12.reuse, R20, !P1 ;  /* 0x000000140c407207 */ /* 0x040fe40004800000 */
[C---:B------:R-:W-:Y:S02]  /*cf90*/  SEL R48, R12.reuse, R48, !P1 ;  /* 0x000000300c307207 */ /* 0x040fe40004800000 */
[C---:B------:R-:W-:Y:S02]  /*cfa0*/  SEL R93, R12.reuse, R93, !P1 ;  /* 0x0000005d0c5d7207 */ /* 0x040fe40004800000 */
[C---:B------:R-:W-:Y:S02]  /*cfb0*/  SEL R60, R12.reuse, R60, !P1 ;  /* 0x0000003c0c3c7207 */ /* 0x040fe40004800000 */
[----:B------:R-:W-:-:S02]  /*cfc0*/  SEL R49, R12, R49, !P1 ;  /* 0x000000310c317207 */ /* 0x000fc40004800000 */
[C---:B------:R-:W-:Y:S02]  /*cfd0*/  SEL R90, R12.reuse, R90, !P1 ;  /* 0x0000005a0c5a7207 */ /* 0x040fe40004800000 */
        /* <DEDUP_REMOVED lines=35> */
[----:B------:R-:W-:Y:S02]  /*d210*/  IADD3 R6, P1, PT, R4, R3, RZ ;  /* 0x0000000304067210 */ /* 0x000fe40007f3e0ff */
[----:B------:R-:W-:-:S03]  /*d220*/  PRMT R5, RZ, 0x7610, R5 ;  /* 0x00007610ff057816 */ /* 0x000fc60000000005 */
[----:B------:R-:W-:Y:S04]  /*d230*/  STL [R1+0x150], R6 ;  /* 0x0001500601007387 */ /* 0x000fe80000100800 */
[----:B--2---:R2:W-:Y:S02]  /*d240*/  STS.U8 [R26+UR10+0x8000], R7 ;  /* 0x008000071a007988 */ /* 0x0045e4000800000a */
[----:B--2---:R-:W-:Y:S01]  /*d250*/  LEA.HI.X.SX32 R7, R4, R2, 0x1, P1 ;  /* 0x0000000204077211 */ /* 0x004fe200008f0eff */
[----:B------:R-:W-:-:S04]  /*d260*/  IMAD R4, R36, UR9, RZ ;  /* 0x0000000924047c24 */ /* 0x000fc8000f8e02ff */
[----:B------:R2:W4:Y:S04]  /*d270*/  @P0 LDG.E.U8 R5, desc[UR22][R6.64] ;  /* 0x0000001606050981 */ /* 0x000528000c1e1100 */
[----:B------:R0:W-:Y:S04]  /*d280*/  STL [R1+0x14c], R7 ;  /* 0x00014c0701007387 */ /* 0x0001e80000100800 */
[----:B------:R-:W4:Y:S01]  /*d290*/  LDL.LU R22, [R1+0x3ac] ;  /* 0x0003ac0001167983 */ /* 0x000f220000300800 */
[----:B--2---:R-:W-:-:S03]  /*d2a0*/  IADD3 R6, P1, PT, R4, R3, RZ ;  /* 0x0000000304067210 */ /* 0x004fc60007f3e0ff */
[----:B------:R-:W2:Y:S01]  /*d2b0*/  LDL.LU R24, [R1+0x318] ;  /* 0x0003180001187983 */ /* 0x000ea20000300800 */
[----:B0-----:R-:W-:Y:S02]  /*d2c0*/  LEA.HI.X.SX32 R7, R4, R2, 0x1, P1 ;  /* 0x0000000204077211 */ /* 0x001fe400008f0eff */
[----:B------:R-:W-:Y:S01]  /*d2d0*/  PRMT R4, RZ, 0x7610, R4 ;  /* 0x00007610ff047816 */ /* 0x000fe20000000004 */
[----:B------:R0:W-:Y:S05]  /*d2e0*/  STL [R1+0x198], R6 ;  /* 0x0001980601007387 */ /* 0x0001ea0000100800 */
[----:B------:R0:W2:Y:S04]  /*d2f0*/  @P0 LDG.E.U8 R4, desc[UR22][R6.64] ;  /* 0x0000001606040981 */ /* 0x0000a8000c1e1100 */
[----:B---3--:R3:W-:Y:S01]  /*d300*/  STS.U8 [R26+UR10+0x8200], R25 ;  /* 0x008200191a007988 */ /* 0x0087e2000800000a */
[----:B0-----:R-:W-:-:S03]  /*d310*/  IMAD R6, R37, UR9, RZ ;  /* 0x0000000925067c24 */ /* 0x001fc6000f8e02ff */
[----:B------:R-:W-:Y:S04]  /*d320*/  STL [R1+0x194], R7 ;  /* 0x0001940701007387 */ /* 0x000fe80000100800 */
[----:B----4-:R0:W-:Y:S01]  /*d330*/  STS.U8 [R26+UR10+0x8400], R31 ;  /* 0x0084001f1a007988 */ /* 0x0101e2000800000a */
[----:B------:R-:W-:-:S03]  /*d340*/  IADD3 R8, P1, PT, R6, R3, RZ ;  /* 0x0000000306087210 */ /* 0x000fc60007f3e0ff */
[----:B---3--:R-:W3:Y:S01]  /*d350*/  LDL.LU R25, [R1+0x3b0] ;  /* 0x0003b00001197983 */ /* 0x008ee20000300800 */
[----:B------:R-:W-:-:S03]  /*d360*/  LEA.HI.X.SX32 R9, R6, R2, 0x1, P1 ;  /* 0x0000000206097211 */ /* 0x000fc600008f0eff */
[----:B0-----:R-:W4:Y:S04]  /*d370*/  LDL.LU R31, [R1+0x3a4] ;  /* 0x0003a400011f7983 */ /* 0x001f280000300800 */
[----:B------:R-:W-:Y:S04]  /*d380*/  STL [R1+0x1d8], R8 ;  /* 0x0001d80801007387 */ /* 0x000fe80000100800 */
[----:B------:R0:W-:Y:S04]  /*d390*/  STS.U8 [R26+UR10+0x8600], R27 ;  /* 0x0086001b1a007988 */ /* 0x0001e8000800000a */
[----:B------:R-:W-:Y:S04]  /*d3a0*/  STL [R1+0x1d4], R9 ;  /* 0x0001d40901007387 */ /* 0x000fe80000100800 */
[----:B------:R1:W-:Y:S04]  /*d3b0*/  STS.U8 [R26+UR10+0x8800], R28 ;  /* 0x0088001c1a007988 */ /* 0x0003e8000800000a */
[----:B0-----:R-:W4:Y:S04]  /*d3c0*/  LDL.LU R27, [R1+0x3b4] ;  /* 0x0003b400011b7983 */ /* 0x001f280000300800 */
[----:B-1----:R-:W4:Y:S01]  /*d3d0*/  LDL.LU R28, [R1+0x2d8] ;  /* 0x0002d800011c7983 */ /* 0x002f220000300800 */
[----:B------:R-:W-:Y:S01]  /*d3e0*/  PRMT R7, RZ, 0x7610, R7 ;  /* 0x00007610ff077816 */ /* 0x000fe20000000007 */
[----:B------:R-:W-:-:S05]  /*d3f0*/  IMAD R6, R38, UR9, RZ ;  /* 0x0000000926067c24 */ /* 0x000fca000f8e02ff */
[----:B------:R0:W4:Y:S02]  /*d400*/  @P0 LDG.E.U8 R7, desc[UR22][R8.64] ;  /* 0x0000001608070981 */ /* 0x000124000c1e1100 */
[----:B0-----:R-:W-:-:S04]  /*d410*/  IADD3 R8, P1, PT, R6, R3, RZ ;  /* 0x0000000306087210 */ /* 0x001fc80007f3e0ff */
[----:B------:R-:W-:Y:S01]  /*d420*/  LEA.HI.X.SX32 R9, R6, R2, 0x1, P1 ;  /* 0x0000000206097211 */ /* 0x000fe200008f0eff */
[----:B------:R-:W-:Y:S04]  /*d430*/  STL [R1+0x218], R8 ;  /* 0x0002180801007387 */ /* 0x000fe80000100800 */
[----:B------:R0:W-:Y:S04]  /*d440*/  STS.U8 [R26+UR10+0x8a00], R30 ;  /* 0x008a001e1a007988 */ /* 0x0001e8000800000a */
[----:B------:R-:W-:Y:S04]  /*d450*/  STL [R1+0x214], R9 ;  /* 0x0002140901007387 */ /* 0x000fe80000100800 */
[----:B------:R1:W-:Y:S04]  /*d460*/  STS.U8 [R26+UR10+0x8c00], R33 ;  /* 0x008c00211a007988 */ /* 0x0003e8000800000a */
[----:B0-----:R-:W4:Y:S04]  /*d470*/  LDL.LU R30, [R1+0x3a0] ;  /* 0x0003a000011e7983 */ /* 0x001f280000300800 */
[----:B-1----:R-:W4:Y:S01]  /*d480*/  LDL.LU R33, [R1+0x39c] ;  /* 0x00039c0001217983 */ /* 0x002f220000300800 */
[----:B------:R-:W-:-:S06]  /*d490*/  PRMT R6, RZ, 0x7610, R6 ;  /* 0x00007610ff067816 */ /* 0x000fcc0000000006 */
[----:B------:R0:W4:Y:S02]  /*d4a0*/  @P0 LDG.E.U8 R6, desc[UR22][R8.64] ;  /* 0x0000001608060981 */ /* 0x000124000c1e1100 */
[----:B0-----:R-:W-:-:S05]  /*d4b0*/  IMAD R8, R39, UR9, RZ ;  /* 0x0000000927087c24 */ /* 0x001fca000f8e02ff */
[CC--:B------:R-:W-:Y:S02]  /*d4c0*/  IADD3 R10, P1, PT, R8.reuse, R3.reuse, RZ ;  /* 0x00000003080a7210 */ /* 0x0c0fe40007f3e0ff */
[----:B------:R-:W-:Y:S02]  /*d4d0*/  PRMT R9, RZ, 0x7610, R9 ;  /* 0x00007610ff097816 */ /* 0x000fe40000000009 */
[----:B------:R-:W-:Y:S01]  /*d4e0*/  LEA.HI.X.SX32 R11, R8, R2, 0x1, P1 ;  /* 0x00000002080b7211 */ /* 0x000fe200008f0eff */
[----:B------:R-:W-:Y:S01]  /*d4f0*/  IMAD R8, R40, UR9, RZ ;  /* 0x0000000928087c24 */ /* 0x000fe2000f8e02ff */
[----:B------:R0:W-:Y:S04]  /*d500*/  STL [R1+0x258], R10 ;  /* 0x0002580a01007387 */ /* 0x0001e80000100800 */
[----:B------:R1:W-:Y:S04]  /*d510*/  STL [R1+0x254], R11 ;  /* 0x0002540b01007387 */ /* 0x0003e80000100800 */
[----:B------:R0:W4:Y:S02]  /*d520*/  @P0 LDG.E.U8 R9, desc[UR22][R10.64] ;  /* 0x000000160a090981 */ /* 0x000124000c1e1100 */
[----:B0-----:R-:W-:-:S04]  /*d530*/  IADD3 R10, P1, PT, R8, R3, RZ ;  /* 0x00000003080a7210 */ /* 0x001fc80007f3e0ff */
[----:B-1----:R-:W-:Y:S01]  /*d540*/  LEA.HI.X.SX32 R11, R8, R2, 0x1, P1 ;  /* 0x00000002080b7211 */ /* 0x002fe200008f0eff */
[----:B------:R-:W-:Y:S04]  /*d550*/  STS.U8 [R26+UR10+0x8e00], R22 ;  /* 0x008e00161a007988 */ /* 0x000fe8000800000a */
[----:B--2---:R0:W-:Y:S04]  /*d560*/  STS.U8 [R26+UR10+0x9000], R24 ;  /* 0x009000181a007988 */ /* 0x0041e8000800000a */
[----:B0-----:R-:W2:Y:S04]  /*d570*/  LDL.LU R24, [R1+0x398] ;  /* 0x0003980001187983 */ /* 0x001ea80000300800 */
[----:B---3--:R0:W-:Y:S04]  /*d580*/  STS.U8 [R26+UR10+0x9200], R25 ;  /* 0x009200191a007988 */ /* 0x0081e8000800000a */
[----:B----4-:R1:W-:Y:S04]  /*d590*/  STS.U8 [R26+UR10+0x9400], R31 ;  /* 0x0094001f1a007988 */ /* 0x0103e8000800000a */
[----:B0-----:R-:W3:Y:S04]  /*d5a0*/  LDL.LU R25, [R1+0x358] ;  /* 0x0003580001197983 */ /* 0x001ee80000300800 */
[----:B-1----:R-:W4:Y:S04]  /*d5b0*/  LDL.LU R31, [R1+0x354] ;  /* 0x00035400011f7983 */ /* 0x002f280000300800 */
[----:B------:R-:W-:Y:S04]  /*d5c0*/  STL [R1+0x298], R10 ;  /* 0x0002980a01007387 */ /* 0x000fe80000100800 */
[----:B------:R-:W-:Y:S04]  /*d5d0*/  STL [R1+0x294], R11 ;  /* 0x0002940b01007387 */ /* 0x000fe80000100800 */
[----:B------:R0:W-:Y:S04]  /*d5e0*/  STS.U8 [R26+UR10+0x9600], R27 ;  /* 0x0096001b1a007988 */ /* 0x0001e8000800000a */
[----:B------:R1:W-:Y:S04]  /*d5f0*/  STS.U8 [R26+UR10+0x9800], R28 ;  /* 0x0098001c1a007988 */ /* 0x0003e8000800000a */
[----:B0-----:R-:W4:Y:S04]  /*d600*/  LDL.LU R27, [R1+0x394] ;  /* 0x00039400011b7983 */ /* 0x001f280000300800 */
[----:B-1----:R-:W4:Y:S01]  /*d610*/  LDL.LU R28, [R1+0x360] ;  /* 0x00036000011c7983 */ /* 0x002f220000300800 */
[----:B------:R-:W-:-:S06]  /*d620*/  PRMT R8, RZ, 0x7610, R8 ;  /* 0x00007610ff087816 */ /* 0x000fcc0000000008 */
[----:B------:R0:W4:Y:S02]  /*d630*/  @P0 LDG.E.U8 R8, desc[UR22][R10.64] ;  /* 0x000000160a080981 */ /* 0x000124000c1e1100 */
[----:B0-----:R-:W-:-:S05]  /*d640*/  IMAD R10, R41, UR9, RZ ;  /* 0x00000009290a7c24 */ /* 0x001fca000f8e02ff */
[----:B------:R-:W-:-:S04]  /*d650*/  IADD3 R12, P1, PT, R10, R3, RZ ;  /* 0x000000030a0c7210 */ /* 0x000fc80007f3e0ff */
[----:B------:R-:W-:Y:S01]  /*d660*/  LEA.HI.X.SX32 R13, R10, R2, 0x1, P1 ;  /* 0x000000020a0d7211 */ /* 0x000fe200008f0eff */
[----:B------:R-:W-:Y:S04]  /*d670*/  STL [R1+0x2d8], R12 ;  /* 0x0002d80c01007387 */ /* 0x000fe80000100800 */
[----:B------:R-:W-:Y:S04]  /*d680*/  STL [R1+0x2d4], R13 ;  /* 0x0002d40d01007387 */ /* 0x000fe80000100800 */
[----:B------:R0:W-:Y:S04]  /*d690*/  STS.U8 [R26+UR10+0x9a00], R30 ;  /* 0x009a001e1a007988 */ /* 0x0001e8000800000a */
[----:B------:R1:W-:Y:S04]  /*d6a0*/  STS.U8 [R26+UR10+0x9c00], R33 ;  /* 0x009c00211a007988 */ /* 0x0003e8000800000a */
[----:B0-----:R-:W4:Y:S04]  /*d6b0*/  LDL.LU R30, [R1+0x378] ;  /* 0x00037800011e7983 */ /* 0x001f280000300800 */
[----:B-1----:R-:W4:Y:S01]  /*d6c0*/  LDL.LU R33, [R1+0x368] ;  /* 0x0003680001217983 */ /* 0x002f220000300800 */
[----:B------:R-:W-:Y:S01]  /*d6d0*/  PRMT R11, RZ, 0x7610, R11 ;  /* 0x00007610ff0b7816 */ /* 0x000fe2000000000b */
[----:B------:R-:W-:-:S05]  /*d6e0*/  IMAD R10, R45, UR9, RZ ;  /* 0x000000092d0a7c24 */ /* 0x000fca000f8e02ff */
[----:B------:R0:W4:Y:S01]  /*d6f0*/  @P0 LDG.E.U8 R11, desc[UR22][R12.64] ;  /* 0x000000160c0b0981 */ /* 0x000122000c1e1100 */
[----:B------:R-:W-:Y:S02]  /*d700*/  LOP3.LUT R22, R26, 0x10, RZ, 0x3c, !PT ;  /* 0x000000101a167812 */ /* 0x000fe400078e3cff */
[----:B0-----:R-:W-:-:S04]  /*d710*/  IADD3 R12, P1, PT, R10, R3, RZ ;  /* 0x000000030a0c7210 */ /* 0x001fc80007f3e0ff */
[----:B------:R-:W-:Y:S02]  /*d720*/  LEA.HI.X.SX32 R13, R10, R2, 0x1, P1 ;  /* 0x000000020a0d7211 */ /* 0x000fe400008f0eff */
[----:B------:R-:W-:Y:S01]  /*d730*/  PRMT R10, RZ, 0x7610, R10 ;  /* 0x00007610ff0a7816 */ /* 0x000fe2000000000a */
[----:B------:R0:W-:Y:S05]  /*d740*/  STL [R1+0x318], R12 ;  /* 0x0003180c01007387 */ /* 0x0001ea0000100800 */
[----:B------:R0:W4:Y:S04]  /*d750*/  @P0 LDG.E.U8 R10, desc[UR22][R12.64] ;  /* 0x000000160c0a0981 */ /* 0x000128000c1e1100 */
[----:B------:R-:W-:Y:S01]  /*d760*/  STL [R1+0x314], R13 ;  /* 0x0003140d01007387 */ /* 0x000fe20000100800 */
[----:B0-----:R-:W-:Y:S01]  /*d770*/  IMAD R12, R46, UR4, RZ ;  /* 0x000000042e0c7c24 */ /* 0x001fe2000f8e02ff */
[----:B------:R-:W0:Y:S04]  /*d780*/  LDCU UR4, c[0x0][0x3b0] ;  /* 0x00007600ff0477ac */ /* 0x000e280008000800 */
[----:B------:R-:W-:-:S04]  /*d790*/  IADD3 R14, P1, PT, R12, R3, RZ ;  /* 0x000000030c0e7210 */ /* 0x000fc80007f3e0ff */
[----:B------:R-:W-:Y:S01]  /*d7a0*/  LEA.HI.X.SX32 R15, R12, R2, 0x1, P1 ;  /* 0x000000020c0f7211 */ /* 0x000fe200008f0eff */
[----:B--2---:R-:W-:Y:S04]  /*d7b0*/  STS.U8 [R26+UR10+0x9e00], R24 ;  /* 0x009e00181a007988 */ /* 0x004fe8000800000a */
[----:B---3--:R-:W-:Y:S04]  /*d7c0*/  STS.U8 [R22+UR10+0x8080], R25 ;  /* 0x0080801916007988 */ /* 0x008fe8000800000a */
[----:B----4-:R1:W-:Y:S04]  /*d7d0*/  STS.U8 [R22+UR10+0x8280], R31 ;  /* 0x0082801f16007988 */ /* 0x0103e8000800000a */
[----:B-1----:R-:W2:Y:S04]  /*d7e0*/  LDL.LU R31, [R1+0x374] ;  /* 0x00037400011f7983 */ /* 0x002ea80000300800 */
[----:B------:R-:W3:Y:S04]  /*d7f0*/  LDL.LU R25, [R1+0x370] ;  /* 0x0003700001197983 */ /* 0x000ee80000300800 */
[----:B------:R-:W-:Y:S04]  /*d800*/  STL [R1+0x358], R14 ;  /* 0x0003580e01007387 */ /* 0x000fe80000100800 */
[----:B------:R-:W-:Y:S04]  /*d810*/  STS.U8 [R22+UR10+0x8480], R27 ;  /* 0x0084801b16007988 */ /* 0x000fe8000800000a */
[----:B------:R-:W-:Y:S04]  /*d820*/  STL [R1+0x354], R15 ;  /* 0x0003540f01007387 */ /* 0x000fe80000100800 */
[----:B------:R1:W-:Y:S04]  /*d830*/  STS.U8 [R22+UR10+0x8680], R28 ;  /* 0x0086801c16007988 */ /* 0x0003e8000800000a */
[----:B-1----:R-:W4:Y:S01]  /*d840*/  LDL.LU R28, [R1+0x36c] ;  /* 0x00036c00011c7983 */ /* 0x002f220000300800 */
[----:B------:R-:W-:Y:S01]  /*d850*/  PRMT R13, RZ, 0x7610, R13 ;  /* 0x00007610ff0d7816 */ /* 0x000fe2000000000d */
[----:B------:R-:W-:Y:S01]  /*d860*/  IMAD R12, R35, UR5, RZ ;  /* 0x00000005230c7c24 */ /* 0x000fe2000f8e02ff */
[----:B------:R-:W1:Y:S01]  /*d870*/  LDCU UR5, c[0x0][0x3b0] ;  /* 0x00007600ff0577ac */ /* 0x000e620008000800 */
[----:B------:R-:W4:Y:S04]  /*d880*/  LDL.LU R21, [R1+0x32c] ;  /* 0x00032c0001157983 */ /* 0x000f280000300800 */
[----:B------:R0:W4:Y:S02]  /*d890*/  @P0 LDG.E.U8 R13, desc[UR22][R14.64] ;  /* 0x000000160e0d0981 */ /* 0x000124000c1e1100 */
[----:B0-----:R-:W-:-:S04]  /*d8a0*/  IADD3 R14, P1, PT, R12, R3, RZ ;  /* 0x000000030c0e7210 */ /* 0x001fc80007f3e0ff */
[----:B------:R-:W-:Y:S01]  /*d8b0*/  LEA.HI.X.SX32 R15, R12, R2, 0x1, P1 ;  /* 0x000000020c0f7211 */ /* 0x000fe200008f0eff */
[----:B------:R-:W-:Y:S04]  /*d8c0*/  STL [R1+0x398], R14 ;  /* 0x0003980e01007387 */ /* 0x000fe80000100800 */
[----:B------:R-:W-:Y:S04]  /*d8d0*/  STL [R1+0x394], R15 ;  /* 0x0003940f01007387 */ /* 0x000fe80000100800 */
[----:B------:R-:W-:Y:S04]  /*d8e0*/  STS.U8 [R22+UR10+0x8880], R30 ;  /* 0x0088801e16007988 */ /* 0x000fe8000800000a */
[----:B------:R0:W-:Y:S04]  /*d8f0*/  STS.U8 [R22+UR10+0x8a80], R33 ;  /* 0x008a802116007988 */ /* 0x0001e8000800000a */
[----:B------:R-:W4:Y:S01]  /*d900*/  LDL.LU R27, [R1+0x364] ;  /* 0x00036400011b7983 */ /* 0x000f220000300800 */
[----:B------:R-:W-:-:S03]  /*d910*/  PRMT R12, RZ, 0x7610, R12 ;  /* 0x00007610ff0c7816 */ /* 0x000fc6000000000c */
[----:B0-----:R-:W4:Y:S04]  /*d920*/  LDL.LU R33, [R1+0x324] ;  /* 0x0003240001217983 */ /* 0x001f280000300800 */
[----:B------:R0:W4:Y:S02]  /*d930*/  @P0 LDG.E.U8 R12, desc[UR22][R14.64] ;  /* 0x000000160e0c0981 */ /* 0x000124000c1e1100 */
[----:B0-----:R-:W-:Y:S01]  /*d940*/  IMAD R14, R29, UR4, RZ ;  /* 0x000000041d0e7c24 */ /* 0x001fe2000f8e02ff */
[----:B------:R-:W-:Y:S01]  /*d950*/  PRMT R15, RZ, 0x7610, R15 ;  /* 0x00007610ff0f7816 */ /* 0x000fe2000000000f */
[----:B------:R-:W0:Y:S03]  /*d960*/  LDCU UR4, c[0x0][0x3b0] ;  /* 0x00007600ff0477ac */ /* 0x000e260008000800 */
[----:B------:R-:W-:-:S04]  /*d970*/  IADD3 R16, P1, PT, R14, R3, RZ ;  /* 0x000000030e107210 */ /* 0x000fc80007f3e0ff */
[----:B------:R-:W-:Y:S01]  /*d980*/  LEA.HI.X.SX32 R17, R14, R2, 0x1, P1 ;  /* 0x000000020e117211 */ /* 0x000fe200008f0eff */
[----:B-1----:R-:W-:Y:S01]  /*d990*/  IMAD R14, R23, UR5, RZ ;  /* 0x00000005170e7c24 */ /* 0x002fe2000f8e02ff */
[----:B------:R1:W-:Y:S01]  /*d9a0*/  STL [R1+0x3c8], R16 ;  /* 0x0003c81001007387 */ /* 0x0003e20000100800 */
[----:B------:R-:W0:Y:S03]  /*d9b0*/  LDCU UR5, c[0x0][0x3b0] ;  /* 0x00007600ff0577ac */ /* 0x000e260008000800 */
[----:B------:R1:W4:Y:S04]  /*d9c0*/  @P0 LDG.E.U8 R15, desc[UR22][R16.64] ;  /* 0x00000016100f0981 */ /* 0x000328000c1e1100 */
[----:B------:R0:W-:Y:S04]  /*d9d0*/  STL [R1+0x3c4], R17 ;  /* 0x0003c41101007387 */ /* 0x0001e80000100800 */
[----:B------:R-:W4:Y:S01]  /*d9e0*/  LDL.LU R30, [R1+0x35c] ;  /* 0x00035c00011e7983 */ /* 0x000f220000300800 */
[----:B-1----:R-:W-:-:S04]  /*d9f0*/  IADD3 R16, P1, PT, R14, R3, RZ ;  /* 0x000000030e107210 */ /* 0x002fc80007f3e0ff */
[----:B0-----:R-:W-:Y:S01]  /*da00*/  LEA.HI.X.SX32 R17, R14, R2, 0x1, P1 ;  /* 0x000000020e117211 */ /* 0x001fe200008f0eff */
[----:B--2---:R0:W-:Y:S04]  /*da10*/  STS.U8 [R22+UR10+0x8c80], R31 ;  /* 0x008c801f16007988 */ /* 0x0041e8000800000a */
[----:B---3--:R1:W-:Y:S04]  /*da20*/  STS.U8 [R22+UR10+0x8e80], R25 ;  /* 0x008e801916007988 */ /* 0x0083e8000800000a */
[----:B0-----:R-:W2:Y:S04]  /*da30*/  LDL.LU R31, [R1+0x338] ;  /* 0x00033800011f7983 */ /* 0x001ea80000300800 */
[----:B------:R-:W-:Y:S04]  /*da40*/  STL [R1+0x3f8], R16 ;  /* 0x0003f81001007387 */ /* 0x000fe80000100800 */
[----:B------:R-:W-:Y:S04]  /*da50*/  STL [R1+0x3f4], R17 ;  /* 0x0003f41101007387 */ /* 0x000fe80000100800 */
[----:B------:R-:W3:Y:S04]  /*da60*/  LDL.LU R24, [R1+0x334] ;  /* 0x0003340001187983 */ /* 0x000ee80000300800 */
[----:B-1----:R-:W3:Y:S04]  /*da70*/  LDL.LU R25, [R1+0x320] ;  /* 0x0003200001197983 */ /* 0x002ee80000300800 */
[----:B----4-:R0:W-:Y:S04]  /*da80*/  STS.U8 [R22+UR10+0x9080], R28 ;  /* 0x0090801c16007988 */ /* 0x0101e8000800000a */
[----:B0-----:R-:W4:Y:S01]  /*da90*/  LDL.LU R28, [R1+0x328] ;  /* 0x00032800011c7983 */ /* 0x001f220000300800 */
[----:B------:R-:W-:-:S06]  /*daa0*/  PRMT R14, RZ, 0x7610, R14 ;  /* 0x00007610ff0e7816 */ /* 0x000fcc000000000e */
[----:B------:R0:W4:Y:S02]  /*dab0*/  @P0 LDG.E.U8 R14, desc[UR22][R16.64] ;  /* 0x00000016100e0981 */ /* 0x000124000c1e1100 */
[----:B0-----:R-:W-:Y:S02]  /*dac0*/  IMAD R16, R18, UR4, RZ ;  /* 0x0000000412107c24 */ /* 0x001fe4000f8e02ff */
[----:B------:R-:W-:Y:S01]  /*dad0*/  STS.U8 [R22+UR10+0x9280], R21 ;  /* 0x0092801516007988 */ /* 0x000fe2000800000a */
[----:B------:R-:W-:Y:S01]  /*dae0*/  PRMT R17, RZ, 0x7610, R17 ;  /* 0x00007610ff117816 */ /* 0x000fe20000000011 */
[----:B------:R-:W0:Y:S01]  /*daf0*/  LDCU UR4, c[0x0][0x3b0] ;  /* 0x00007600ff0477ac */ /* 0x000e220008000800 */
[----:B------:R-:W-:-:S04]  /*db00*/  IADD3 R18, P1, PT, R16, R3, RZ ;  /* 0x0000000310127210 */ /* 0x000fc80007f3e0ff */
[----:B------:R-:W-:Y:S01]  /*db10*/  LEA.HI.X.SX32 R19, R16, R2, 0x1, P1 ;  /* 0x0000000210137211 */ /* 0x000fe200008f0eff */
[----:B------:R-:W-:Y:S04]  /*db20*/  STL [R1+0x428], R18 ;  /* 0x0004281201007387 */ /* 0x000fe80000100800 */
[----:B------:R-:W-:Y:S04]  /*db30*/  STL [R1+0x424], R19 ;  /* 0x0004241301007387 */ /* 0x000fe80000100800 */
[----:B------:R1:W-:Y:S04]  /*db40*/  STS.U8 [R22+UR10+0x9480], R27 ;  /* 0x0094801b16007988 */ /* 0x0003e8000800000a */
[----:B------:R0:W-:Y:S01]  /*db50*/  STS.U8 [R22+UR10+0x9680], R33 ;  /* 0x0096802116007988 */ /* 0x0001e2000800000a */
[----:B------:R-:W-:Y:S01]  /*db60*/  IMAD R16, R20, UR5, RZ ;  /* 0x0000000514107c24 */ /* 0x000fe2000f8e02ff */
[----:B------:R-:W2:Y:S02]  /*db70*/  LDCU UR5, c[0x0][0x3b0] ;  /* 0x00007600ff0577ac */ /* 0x000ea40008000800 */
[----:B------:R0:W4:Y:S04]  /*db80*/  @P0 LDG.E.U8 R17, desc[UR22][R18.64] ;  /* 0x0000001612110981 */ /* 0x000128000c1e1100 */
[----:B-1----:R-:W4:Y:S04]  /*db90*/  LDL.LU R27, [R1+0x330] ;  /* 0x00033000011b7983 */ /* 0x002f280000300800 */
[----:B0-----:R-:W4:Y:S01]  /*dba0*/  LDL.LU R33, [R1+0x220] ;  /* 0x0002200001217983 */ /* 0x001f220000300800 */
[----:B------:R-:W-:-:S04]  /*dbb0*/  IADD3 R18, P1, PT, R16, R3, RZ ;  /* 0x0000000310127210 */ /* 0x000fc80007f3e0ff */
[----:B------:R-:W-:Y:S02]  /*dbc0*/  LEA.HI.X.SX32 R19, R16, R2, 0x1, P1 ;  /* 0x0000000210137211 */ /* 0x000fe400008f0eff */
[----:B------:R-:W-:Y:S01]  /*dbd0*/  PRMT R16, RZ, 0x7610, R16 ;  /* 0x00007610ff107816 */ /* 0x000fe20000000010 */
[----:B------:R0:W-:Y:S05]  /*dbe0*/  STL [R1+0x450], R18 ;  /* 0x0004501201007387 */ /* 0x0001ea0000100800 */
[----:B------:R0:W4:Y:S02]  /*dbf0*/  @P0 LDG.E.U8 R16, desc[UR22][R18.64] ;  /* 0x0000001612100981 */ /* 0x000124000c1e1100 */
[----:B0-----:R-:W-:-:S02]  /*dc00*/  IMAD R18, R48, UR9, RZ ;  /* 0x0000000930127c24 */ /* 0x001fc4000f8e02ff */
[----:B------:R0:W-:Y:S03]  /*dc10*/  STL [R1+0x44c], R19 ;  /* 0x00044c1301007387 */ /* 0x0001e60000100800 */
[C---:B------:R-:W-:Y:S01]  /*dc20*/  IADD3 R20, P1, PT, R18.reuse, R3, RZ ;  /* 0x0000000312147210 */ /* 0x040fe20007f3e0ff */
[----:B------:R1:W-:Y:S03]  /*dc30*/  STS.U8 [R22+UR10+0x9880], R30 ;  /* 0x0098801e16007988 */ /* 0x0003e6000800000a */
[----:B------:R-:W-:Y:S02]  /*dc40*/  LEA.HI.X.SX32 R21, R18, R2, 0x1, P1 ;  /* 0x0000000212157211 */ /* 0x000fe400008f0eff */
[----:B0-----:R-:W-:Y:S01]  /*dc50*/  PRMT R19, RZ, 0x7610, R19 ;  /* 0x00007610ff137816 */ /* 0x001fe20000000013 */
[----:B-1----:R-:W4:Y:S01]  /*dc60*/  LDL.LU R30, [R1+0x31c] ;  /* 0x00031c00011e7983 */ /* 0x002f220000300800 */
[----:B------:R-:W-:-:S04]  /*dc70*/  IMAD R18, R49, UR9, RZ ;  /* 0x0000000931127c24 */ /* 0x000fc8000f8e02ff */
[----:B------:R0:W4:Y:S04]  /*dc80*/  @P0 LDG.E.U8 R19, desc[UR22][R20.64] ;  /* 0x0000001614130981 */ /* 0x000128000c1e1100 */
[----:B--2---:R1:W-:Y:S04]  /*dc90*/  STS.U8 [R22+UR10+0x9a80], R31 ;  /* 0x009a801f16007988 */ /* 0x0043e8000800000a */
[----:B-1----:R-:W2:Y:S04]  /*dca0*/  LDL.LU R31, [R1+0x260] ;  /* 0x00026000011f7983 */ /* 0x002ea80000300800 */
[----:B------:R0:W-:Y:S04]  /*dcb0*/  STL [R1+0xd8], R20 ;  /* 0x0000d81401007387 */ /* 0x0001e80000100800 */
[----:B---3--:R-:W-:Y:S04]  /*dcc0*/  STS.U8 [R22+UR10+0x9c80], R24 ;  /* 0x009c801816007988 */ /* 0x008fe8000800000a */
[----:B------:R-:W-:Y:S01]  /*dcd0*/  STL [R1+0xd4], R21 ;  /* 0x0000d41501007387 */ /* 0x000fe20000100800 */
[----:B0-----:R-:W-:-:S03]  /*dce0*/  LOP3.LUT R20, R26, 0x20, RZ, 0x3c, !PT ;  /* 0x000000201a147812 */ /* 0x001fc600078e3cff */
[----:B------:R0:W-:Y:S04]  /*dcf0*/  STS.U8 [R22+UR10+0x9e80], R25 ;  /* 0x009e801916007988 */ /* 0x0001e8000800000a */
[----:B----4-:R1:W-:Y:S04]  /*dd00*/  STS.U8 [R20+UR10+0x8100], R28 ;  /* 0x0081001c14007988 */ /* 0x0103e8000800000a */
[----:B0-----:R-:W3:Y:S04]  /*dd10*/  LDL.LU R25, [R1+0x2f8] ;  /* 0x0002f80001197983 */ /* 0x001ee80000300800 */
[----:B-1----:R-:W4:Y:S01]  /*dd20*/  LDL.LU R28, [R1+0x2f4] ;  /* 0x0002f400011c7983 */ /* 0x002f220000300800 */
[----:B------:R-:W-:-:S04]  /*dd30*/  IADD3 R20, P1, PT, R18, R3, RZ ;  /* 0x0000000312147210 */ /* 0x000fc80007f3e0ff */
[----:B------:R-:W-:Y:S01]  /*dd40*/  LEA.HI.X.SX32 R21, R18, R2, 0x1, P1 ;  /* 0x0000000212157211 */ /* 0x000fe200008f0eff */
[----:B------:R0:W-:Y:S04]  /*dd50*/  STL [R1+0x118], R20 ;  /* 0x0001181401007387 */ /* 0x0001e80000100800 */
[----:B------:R-:W-:Y:S04]  /*dd60*/  STL [R1+0x114], R21 ;  /* 0x0001141501007387 */ /* 0x000fe80000100800 */
[----:B------:R-:W4:Y:S01]  /*dd70*/  LDL.LU R36, [R1+0x2f0] ;  /* 0x0002f00001247983 */ /* 0x000f220000300800 */
[----:B------:R-:W-:-:S06]  /*dd80*/  PRMT R18, RZ, 0x7610, R18 ;  /* 0x00007610ff127816 */ /* 0x000fcc0000000012 */
[----:B------:R0:W4:Y:S02]  /*dd90*/  @P0 LDG.E.U8 R18, desc[UR22][R20.64] ;  /* 0x0000001614120981 */ /* 0x000124000c1e1100 */
[----:B0-----:R-:W-:Y:S01]  /*dda0*/  IMAD R20, R77, UR9, RZ ;  /* 0x000000094d147c24 */ /* 0x001fe2000f8e02ff */
[----:B------:R-:W-:Y:S02]  /*ddb0*/  LOP3.LUT R77, R26, 0x20, RZ, 0x3c, !PT ;  /* 0x000000201a4d7812 */ /* 0x000fe400078e3cff */
[----:B------:R-:W4:Y:S02]  /*ddc0*/  LDL.LU R26, [R1+0x21c] ;  /* 0x00021c00011a7983 */ /* 0x000f240000300800 */
[----:B------:R-:W-:-:S04]  /*ddd0*/  IADD3 R22, P1, PT, R20, R3, RZ ;  /* 0x0000000314167210 */ /* 0x000fc80007f3e0ff */
[----:B------:R-:W-:Y:S01]  /*dde0*/  LEA.HI.X.SX32 R23, R20, R2, 0x1, P1 ;  /* 0x0000000214177211 */ /* 0x000fe200008f0eff */
        /* <DEDUP_REMOVED lines=10> */
[----:B------:R-:W-:Y:S02]  /*de90*/  LEA.HI.X.SX32 R23, R20, R2, 0x1, P1 ;  /* 0x0000000214177211 */ /* 0x000fe400008f0eff */
[----:B------:R-:W-:Y:S01]  /*dea0*/  PRMT R20, RZ, 0x7610, R20 ;  /* 0x00007610ff147816 */ /* 0x000fe20000000014 */
[----:B------:R0:W-:Y:S05]  /*deb0*/  STL [R1+0x1a0], R22 ;  /* 0x0001a01601007387 */ /* 0x0001ea0000100800 */
[----:B------:R0:W4:Y:S04]  /*dec0*/  @P0 LDG.E.U8 R20, desc[UR22][R22.64] ;  /* 0x0000001616140981 */ /* 0x000128000c1e1100 */
[----:B------:R1:W-:Y:S04]  /*ded0*/  STS.U8 [R77+UR10+0x8700], R30 ;  /* 0x0087001e4d007988 */ /* 0x0003e8000800000a */
[----:B------:R1:W-:Y:S01]  /*dee0*/  STL [R1+0x19c], R23 ;  /* 0x00019c1701007387 */ /* 0x0003e20000100800 */
[----:B0-----:R-:W-:-:S03]  /*def0*/  IMAD R22, R69, UR9, RZ ;  /* 0x0000000945167c24 */ /* 0x001fc6000f8e02ff */
[----:B-1----:R-:W4:Y:S02]  /*df00*/  LDL.LU R30, [R1+0x2a0] ;  /* 0x0002a000011e7983 */ /* 0x002f240000300800 */
[C---:B------:R-:W-:Y:S02]  /*df10*/  IADD3 R24, P1, PT, R22.reuse, R3, RZ ;  /* 0x0000000316187210 */ /* 0x040fe40007f3e0ff */
[----:B------:R-:W-:Y:S01]  /*df20*/  PRMT R23, RZ, 0x7610, R23 ;  /* 0x00007610ff177816 */ /* 0x000fe20000000017 */
[----:B--2---:R0:W-:Y:S04]  /*df30*/  STS.U8 [R77+UR10+0x8900], R31 ;  /* 0x0089001f4d007988 */ /* 0x0041e8000800000a */
[----:B0-----:R-:W2:Y:S04]  /*df40*/  LDL.LU R31, [R1+0x29c] ;  /* 0x00029c00011f7983 */ /* 0x001ea80000300800 */
[----:B------:R-:W-:Y:S04]  /*df50*/  STL [R1+0x1e0], R24 ;  /* 0x0001e01801007387 */ /* 0x000fe80000100800 */
[----:B---3--:R0:W-:Y:S04]  /*df60*/  STS.U8 [R77+UR10+0x8b00], R25 ;  /* 0x008b00194d007988 */ /* 0x0081e8000800000a */
[----:B----4-:R1:W-:Y:S01]  /*df70*/  STS.U8 [R77+UR10+0x8d00], R28 ;  /* 0x008d001c4d007988 */ /* 0x0103e2000800000a */
[----:B0-----:R-:W-:Y:S01]  /*df80*/  LEA.HI.X.SX32 R25, R22, R2, 0x1, P1 ;  /* 0x0000000216197211 */ /* 0x001fe200008f0eff */
[----:B------:R-:W-:-:S04]  /*df90*/  IMAD R22, R83, UR9, RZ ;  /* 0x0000000953167c24 */ /* 0x000fc8000f8e02ff */
[----:B------:R0:W-:Y:S04]  /*dfa0*/  STL [R1+0x1dc], R25 ;  /* 0x0001dc1901007387 */ /* 0x0001e80000100800 */
[----:B------:R3:W4:Y:S04]  /*dfb0*/  @P0 LDG.E.U8 R23, desc[UR22][R24.64] ;  /* 0x0000001618170981 */ /* 0x000728000c1e1100 */
[----:B------:R-:W4:Y:S04]  /*dfc0*/  LDL.LU R37, [R1+0x2e0] ;  /* 0x0002e00001257983 */ /* 0x000f280000300800 */
[----:B-1----:R-:W4:Y:S01]  /*dfd0*/  LDL.LU R28, [R1+0x2dc] ;  /* 0x0002dc00011c7983 */ /* 0x002f220000300800 */
[----:B---3--:R-:W-:-:S04]  /*dfe0*/  IADD3 R24, P1, PT, R22, R3, RZ ;  /* 0x0000000316187210 */ /* 0x008fc80007f3e0ff */
[----:B0-----:R-:W-:Y:S01]  /*dff0*/  LEA.HI.X.SX32 R25, R22, R2, 0x1, P1 ;  /* 0x0000000216197211 */ /* 0x001fe200008f0eff */
[----:B------:R-:W-:Y:S04]  /*e000*/  STL [R1+0x220], R24 ;  /* 0x0002201801007387 */ /* 0x000fe80000100800 */
[----:B------:R-:W-:Y:S04]  /*e010*/  STL [R1+0x21c], R25 ;  /* 0x00021c1901007387 */ /* 0x000fe80000100800 */
[----:B------:R0:W-:Y:S04]  /*e020*/  STS.U8 [R77+UR10+0x8f00], R36 ;  /* 0x008f00244d007988 */ /* 0x0001e8000800000a */
[----:B------:R-:W3:Y:S04]  /*e030*/  LDL.LU R39, [R1+0x2e8] ;  /* 0x0002e80001277983 */ /* 0x000ee80000300800 */
[----:B0-----:R-:W3:Y:S04]  /*e040*/  LDL.LU R36, [R1+0x2e4] ;  /* 0x0002e40001247983 */ /* 0x001ee80000300800 */
[----:B------:R-:W-:Y:S04]  /*e050*/  STS.U8 [R77+UR10+0x9100], R26 ;  /* 0x0091001a4d007988 */ /* 0x000fe8000800000a */
[----:B------:R-:W-:Y:S01]  /*e060*/  STS.U8 [R77+UR10+0x9300], R27 ;  /* 0x0093001b4d007988 */ /* 0x000fe2000800000a */
[----:B------:R-:W-:-:S03]  /*e070*/  PRMT R22, RZ, 0x7610, R22 ;  /* 0x00007610ff167816 */ /* 0x000fc60000000016 */
[----:B------:R0:W-:Y:S04]  /*e080*/  STS.U8 [R77+UR10+0x9500], R33 ;  /* 0x009500214d007988 */ /* 0x0001e8000800000a */
[----:B------:R1:W3:Y:S04]  /*e090*/  @P0 LDG.E.U8 R22, desc[UR22][R24.64] ;  /* 0x0000001618160981 */ /* 0x0002e8000c1e1100 */
[----:B0-----:R-:W3:Y:S01]  /*e0a0*/  LDL.LU R33, [R1+0x2b4] ;  /* 0x0002b40001217983 */ /* 0x001ee20000300800 */
[----:B-1----:R-:W-:Y:S02]  /*e0b0*/  IMAD R24, R75, UR9, RZ ;  /* 0x000000094b187c24 */ /* 0x002fe4000f8e02ff */
[----:B------:R-:W0:Y:S03]  /*e0c0*/  S2R R75, SR_TID.X ;  /* 0x00000000004b7919 */ /* 0x000e260000002100 */
[----:B------:R-:W-:-:S02]  /*e0d0*/  IADD3 R26, P1, PT, R24, R3, RZ ;  /* 0x00000003181a7210 */ /* 0x000fc40007f3e0ff */
[----:B------:R-:W-:Y:S02]  /*e0e0*/  PRMT R25, RZ, 0x7610, R25 ;  /* 0x00007610ff197816 */ /* 0x000fe40000000019 */
[----:B------:R-:W-:Y:S01]  /*e0f0*/  LEA.HI.X.SX32 R27, R24, R2, 0x1, P1 ;  /* 0x00000002181b7211 */ /* 0x000fe200008f0eff */
[----:B------:R-:W-:Y:S01]  /*e100*/  IMAD R24, R67, UR9, RZ ;  /* 0x0000000943187c24 */ /* 0x000fe2000f8e02ff */
[----:B------:R1:W-:Y:S04]  /*e110*/  STL [R1+0x260], R26 ;  /* 0x0002601a01007387 */ /* 0x0003e80000100800 */
[----:B------:R1:W3:Y:S04]  /*e120*/  @P0 LDG.E.U8 R25, desc[UR22][R26.64] ;  /* 0x000000161a190981 */ /* 0x0002e8000c1e1100 */
[----:B------:R0:W-:Y:S01]  /*e130*/  STL [R1+0x25c], R27 ;  /* 0x00025c1b01007387 */ /* 0x0001e20000100800 */
[----:B-1----:R-:W-:-:S03]  /*e140*/  IADD3 R26, P1, PT, R24, R3, RZ ;  /* 0x00000003181a7210 */ /* 0x002fc60007f3e0ff */
[----:B------:R1:W-:Y:S01]  /*e150*/  STS.U8 [R77+UR10+0x9700], R30 ;  /* 0x0097001e4d007988 */ /* 0x0003e2000800000a */
[----:B0-----:R-:W-:Y:S02]  /*e160*/  LEA.HI.X.SX32 R27, R24, R2, 0x1, P1 ;  /* 0x00000002181b7211 */ /* 0x001fe400008f0eff */
[----:B------:R-:W-:-:S06]  /*e170*/  PRMT R24, RZ, 0x7610, R24 ;  /* 0x00007610ff187816 */ /* 0x000fcc0000000018 */
[----:B------:R0:W3:Y:S04]  /*e180*/  @P0 LDG.E.U8 R24, desc[UR22][R26.64] ;  /* 0x000000161a180981 */ /* 0x0000e8000c1e1100 */
[----:B-1----:R-:W3:Y:S01]  /*e190*/  LDL.LU R30, [R1+0x2b8] ;  /* 0x0002b800011e7983 */ /* 0x002ee20000300800 */
[----:B------:R-:W-:-:S03]  /*e1a0*/  LOP3.LUT R67, R75, 0x7f, RZ, 0xc0, !PT ;  /* 0x0000007f4b437812 */ /* 0x000fc600078ec0ff */
[----:B--2---:R1:W-:Y:S04]  /*e1b0*/  STS.U8 [R77+UR10+0x9900], R31 ;  /* 0x0099001f4d007988 */ /* 0x0043e8000800000a */
[----:B-1----:R-:W2:Y:S04]  /*e1c0*/  LDL.LU R31, [R1+0x2b0] ;  /* 0x0002b000011f7983 */ /* 0x002ea80000300800 */
[----:B------:R0:W-:Y:S02]  /*e1d0*/  STL [R1+0x2a0], R26 ;  /* 0x0002a01a01007387 */ /* 0x0001e40000100800 */
[----:B0-----:R-:W-:Y:S01]  /*e1e0*/  IMAD R26, R61, UR9, RZ ;  /* 0x000000093d1a7c24 */ /* 0x001fe2000f8e02ff */
[----:B------:R-:W-:Y:S01]  /*e1f0*/  LOP3.LUT R61, R67, 0x30, RZ, 0x3c, !PT ;  /* 0x00000030433d7812 */ /* 0x000fe200078e3cff */
[----:B------:R-:W-:Y:S04]  /*e200*/  STL [R1+0x29c], R27 ;  /* 0x00029c1b01007387 */ /* 0x000fe80000100800 */
[----:B------:R-:W2:Y:S04]  /*e210*/  LDL.LU R38, [R1+0x2a8] ;  /* 0x0002a80001267983 */ /* 0x000ea80000300800 */
[----:B----4-:R0:W-:Y:S04]  /*e220*/  STS.U8 [R77+UR10+0x9b00], R37 ;  /* 0x009b00254d007988 */ /* 0x0101e8000800000a */
[----:B------:R1:W-:Y:S04]  /*e230*/  STS.U8 [R77+UR10+0x9d00], R28 ;  /* 0x009d001c4d007988 */ /* 0x0003e8000800000a */
[----:B0-----:R-:W4:Y:S01]  /*e240*/  LDL.LU R37, [R1+0x2a4] ;  /* 0x0002a40001257983 */ /* 0x001f220000300800 */
[----:B-1----:R-:W-:-:S04]  /*e250*/  IADD3 R28, P1, PT, R26, R3, RZ ;  /* 0x000000031a1c7210 */ /* 0x002fc80007f3e0ff */
[----:B------:R-:W-:Y:S01]  /*e260*/  LEA.HI.X.SX32 R29, R26, R2, 0x1, P1 ;  /* 0x000000021a1d7211 */ /* 0x000fe200008f0eff */
[----:B------:R-:W-:Y:S04]  /*e270*/  STL [R1+0x2e0], R28 ;  /* 0x0002e01c01007387 */ /* 0x000fe80000100800 */
[----:B---3--:R-:W-:Y:S04]  /*e280*/  STS.U8 [R77+UR10+0x9f00], R39 ;  /* 0x009f00274d007988 */ /* 0x008fe8000800000a */
[----:B------:R-:W-:Y:S04]  /*e290*/  STL [R1+0x2dc], R29 ;  /* 0x0002dc1d01007387 */ /* 0x000fe80000100800 */
[----:B------:R0:W-:Y:S04]  /*e2a0*/  STS.U8 [R61+UR10+0x8180], R36 ;  /* 0x008180243d007988 */ /* 0x0001e8000800000a */
[----:B0-----:R-:W3:Y:S01]  /*e2b0*/  LDL.LU R36, [R1+0x2ac] ;  /* 0x0002ac0001247983 */ /* 0x001ee20000300800 */
[----:B------:R-:W-:Y:S01]  /*e2c0*/  PRMT R27, RZ, 0x7610, R27 ;  /* 0x00007610ff1b7816 */ /* 0x000fe2000000001b */
[----:B------:R-:W-:-:S05]  /*e2d0*/  IMAD R26, R53, UR9, RZ ;  /* 0x00000009351a7c24 */ /* 0x000fca000f8e02ff */
[----:B------:R0:W3:Y:S04]  /*e2e0*/  @P0 LDG.E.U8 R27, desc[UR22][R28.64] ;  /* 0x000000161c1b0981 */ /* 0x0000e8000c1e1100 */
[----:B------:R1:W-:Y:S04]  /*e2f0*/  STS.U8 [R61+UR10+0x8580], R33 ;  /* 0x008580213d007988 */ /* 0x0003e8000800000a */
[----:B-1----:R-:W3:Y:S01]  /*e300*/  LDL.LU R33, [R1+0x26c] ;  /* 0x00026c0001217983 */ /* 0x002ee20000300800 */
[----:B0-----:R-:W-:-:S04]  /*e310*/  IADD3 R28, P1, PT, R26, R3, RZ ;  /* 0x000000031a1c7210 */ /* 0x001fc80007f3e0ff */
[----:B------:R-:W-:Y:S02]  /*e320*/  LEA.HI.X.SX32 R29, R26, R2, 0x1, P1 ;  /* 0x000000021a1d7211 */ /* 0x000fe400008f0eff */
[----:B------:R-:W-:Y:S01]  /*e330*/  PRMT R26, RZ, 0x7610, R26 ;  /* 0x00007610ff1a7816 */ /* 0x000fe2000000001a */
[----:B------:R0:W-:Y:S05]  /*e340*/  STL [R1+0x320], R28 ;  /* 0x0003201c01007387 */ /* 0x0001ea0000100800 */
[----:B------:R0:W3:Y:S02]  /*e350*/  @P0 LDG.E.U8 R26, desc[UR22][R28.64] ;  /* 0x000000161c1a0981 */ /* 0x0000e4000c1e1100 */
[----:B0-----:R-:W-:-:S02]  /*e360*/  IMAD R28, R47, UR4, RZ ;  /* 0x000000042f1c7c24 */ /* 0x001fc4000f8e02ff */
[----:B------:R0:W-:Y:S01]  /*e370*/  STL [R1+0x31c], R29 ;  /* 0x00031c1d01007387 */ /* 0x0001e20000100800 */
[----:B------:R-:W1:Y:S03]  /*e380*/  LDCU UR4, c[0x0][0x3b0] ;  /* 0x00007600ff0477ac */ /* 0x000e660008000800 */
[----:B------:R-:W3:Y:S04]  /*e390*/  LDL.LU R46, [R1+0x278] ;  /* 0x00027800012e7983 */ /* 0x000ee80000300800 */
[----:B------:R-:W3:Y:S04]  /*e3a0*/  LDL.LU R45, [R1+0x274] ;  /* 0x00027400012d7983 */ /* 0x000ee80000300800 */
[----:B------:R1:W-:Y:S01]  /*e3b0*/  STS.U8 [R61+UR10+0x8980], R30 ;  /* 0x0089801e3d007988 */ /* 0x0003e2000800000a */
[----:B0-----:R-:W-:-:S02]  /*e3c0*/  PRMT R29, RZ, 0x7610, R29 ;  /* 0x00007610ff1d7816 */ /* 0x001fc4000000001d */
[----:B-1----:R-:W-:-:S05]  /*e3d0*/  IADD3 R30, P1, PT, R28, R3, RZ ;  /* 0x000000031c1e7210 */ /* 0x002fca0007f3e0ff */
[----:B------:R-:W-:Y:S04]  /*e3e0*/  STL [R1+0x360], R30 ;  /* 0x0003601e01007387 */ /* 0x000fe80000100800 */
[----:B--2---:R0:W-:Y:S02]  /*e3f0*/  STS.U8 [R61+UR10+0x8d80], R31 ;  /* 0x008d801f3d007988 */ /* 0x0041e4000800000a */
[----:B0-----:R-:W-:Y:S01]  /*e400*/  LEA.HI.X.SX32 R31, R28, R2, 0x1, P1 ;  /* 0x000000021c1f7211 */ /* 0x001fe200008f0eff */
[----:B------:R-:W-:Y:S01]  /*e410*/  IMAD R28, R44, UR5, RZ ;  /* 0x000000052c1c7c24 */ /* 0x000fe2000f8e02ff */
[----:B------:R-:W0:Y:S03]  /*e420*/  LDCU UR5, c[0x0][0x3b0] ;  /* 0x00007600ff0577ac */ /* 0x000e260008000800 */
[----:B------:R1:W2:Y:S04]  /*e430*/  @P0 LDG.E.U8 R29, desc[UR22][R30.64] ;  /* 0x000000161e1d0981 */ /* 0x0002a8000c1e1100 */
[----:B------:R0:W-:Y:S04]  /*e440*/  STL [R1+0x35c], R31 ;  /* 0x00035c1f01007387 */ /* 0x0001e80000100800 */
[----:B------:R-:W2:Y:S01]  /*e450*/  LDL.LU R41, [R1+0x268] ;  /* 0x0002680001297983 */ /* 0x000ea20000300800 */
[----:B-1----:R-:W-:-:S03]  /*e460*/  IADD3 R30, P1, PT, R28, R3, RZ ;  /* 0x000000031c1e7210 */ /* 0x002fc60007f3e0ff */
[----:B------:R-:W2:Y:S01]  /*e470*/  LDL.LU R40, [R1+0x264] ;  /* 0x0002640001287983 */ /* 0x000ea20000300800 */
[----:B0-----:R-:W-:-:S03]  /*e480*/  LEA.HI.X.SX32 R31, R28, R2, 0x1, P1 ;  /* 0x000000021c1f7211 */ /* 0x001fc600008f0eff */
[----:B------:R-:W-:Y:S04]  /*e490*/  STL [R1+0x3a0], R30 ;  /* 0x0003a01e01007387 */ /* 0x000fe80000100800 */
[----:B------:R-:W-:Y:S04]  /*e4a0*/  STL [R1+0x39c], R31 ;  /* 0x00039c1f01007387 */ /* 0x000fe80000100800 */
[----:B------:R0:W-:Y:S04]  /*e4b0*/  STS.U8 [R61+UR10+0x9180], R38 ;  /* 0x009180263d007988 */ /* 0x0001e8000800000a */
[----:B------:R-:W2:Y:S04]  /*e4c0*/  LDL.LU R39, [R1+0x270] ;  /* 0x0002700001277983 */ /* 0x000ea80000300800 */
[----:B----4-:R1:W-:Y:S04]  /*e4d0*/  STS.U8 [R61+UR10+0x9580], R37 ;  /* 0x009580253d007988 */ /* 0x0103e8000800000a */
[----:B0-----:R-:W4:Y:S04]  /*e4e0*/  LDL.LU R38, [R1+0x228] ;  /* 0x0002280001267983 */ /* 0x001f280000300800 */
[----:B-1----:R-:W4:Y:S04]  /*e4f0*/  LDL.LU R37, [R1+0x238] ;  /* 0x0002380001257983 */ /* 0x002f280000300800 */
[----:B---3--:R0:W-:Y:S04]  /*e500*/  STS.U8 [R61+UR10+0x9980], R36 ;  /* 0x009980243d007988 */ /* 0x0081e8000800000a */
[----:B0-----:R-:W3:Y:S01]  /*e510*/  LDL.LU R36, [R1+0x224] ;  /* 0x0002240001247983 */ /* 0x001ee20000300800 */
[----:B------:R-:W-:-:S06]  /*e520*/  PRMT R28, RZ, 0x7610, R28 ;  /* 0x00007610ff1c7816 */ /* 0x000fcc000000001c */
[----:B------:R0:W3:Y:S02]  /*e530*/  @P0 LDG.E.U8 R28, desc[UR22][R30.64] ;  /* 0x000000161e1c0981 */ /* 0x0000e4000c1e1100 */
[----:B0-----:R-:W-:Y:S02]  /*e540*/  IMAD R30, R32, UR4, RZ ;  /* 0x00000004201e7c24 */ /* 0x001fe4000f8e02ff */
[----:B------:R0:W-:Y:S01]  /*e550*/  STS.U8 [R61+UR10+0x9d80], R33 ;  /* 0x009d80213d007988 */ /* 0x0001e2000800000a */
[----:B------:R-:W-:Y:S01]  /*e560*/  PRMT R31, RZ, 0x7610, R31 ;  /* 0x00007610ff1f7816 */ /* 0x000fe2000000001f */
[----:B------:R-:W1:Y:S01]  /*e570*/  LDCU UR4, c[0x0][0x3b0] ;  /* 0x00007600ff0477ac */ /* 0x000e620008000800 */
[----:B------:R-:W-:-:S04]  /*e580*/  IADD3 R32, P1, PT, R30, R3, RZ ;  /* 0x000000031e207210 */ /* 0x000fc80007f3e0ff */
[----:B0-----:R-:W-:Y:S01]  /*e590*/  LEA.HI.X.SX32 R33, R30, R2, 0x1, P1 ;  /* 0x000000021e217211 */ /* 0x001fe200008f0eff */
[----:B------:R-:W-:Y:S01]  /*e5a0*/  IMAD R30, R43, UR5, RZ ;  /* 0x000000052b1e7c24 */ /* 0x000fe2000f8e02ff */
[----:B------:R0:W-:Y:S01]  /*e5b0*/  STL [R1+0x3d0], R32 ;  /* 0x0003d02001007387 */ /* 0x0001e20000100800 */
[----:B------:R-:W1:Y:S03]  /*e5c0*/  LDCU UR5, c[0x0][0x3b0] ;  /* 0x00007600ff0577ac */ /* 0x000e660008000800 */
[----:B------:R0:W3:Y:S04]  /*e5d0*/  @P0 LDG.E.U8 R31, desc[UR22][R32.64] ;  /* 0x00000016201f0981 */ /* 0x0000e8000c1e1100 */
[----:B------:R1:W-:Y:S01]  /*e5e0*/  STL [R1+0x3cc], R33 ;  /* 0x0003cc2101007387 */ /* 0x0003e20000100800 */
[----:B0-----:R-:W-:-:S04]  /*e5f0*/  IADD3 R32, P1, PT, R30, R3, RZ ;  /* 0x000000031e207210 */ /* 0x001fc80007f3e0ff */
[----:B-1----:R-:W-:Y:S02]  /*e600*/  LEA.HI.X.SX32 R33, R30, R2, 0x1, P1 ;  /* 0x000000021e217211 */ /* 0x002fe400008f0eff */
[----:B------:R-:W-:Y:S01]  /*e610*/  PRMT R30, RZ, 0x7610, R30 ;  /* 0x00007610ff1e7816 */ /* 0x000fe2000000001e */
[----:B------:R0:W-:Y:S05]  /*e620*/  STL [R1+0x400], R32 ;  /* 0x0004002001007387 */ /* 0x0001ea0000100800 */
[----:B------:R0:W3:Y:S02]  /*e630*/  @P0 LDG.E.U8 R30, desc[UR22][R32.64] ;  /* 0x00000016201e0981 */ /* 0x0000e4000c1e1100 */
[----:B0-----:R-:W-:-:S02]  /*e640*/  IMAD R32, R34, UR4, RZ ;  /* 0x0000000422207c24 */ /* 0x001fc4000f8e02ff */
[----:B------:R0:W-:Y:S01]  /*e650*/  STL [R1+0x3fc], R33 ;  /* 0x0003fc2101007387 */ /* 0x0001e20000100800 */
[----:B------:R-:W-:Y:S01]  /*e660*/  LOP3.LUT R75, R75, 0x7f, RZ, 0xc0, !PT ;  /* 0x0000007f4b4b7812 */ /* 0x000fe200078ec0ff */
[----:B------:R-:W1:Y:S01]  /*e670*/  LDCU UR4, c[0x0][0x3b0] ;  /* 0x00007600ff0477ac */ /* 0x000e620008000800 */
[----:B------:R-:W-:-:S04]  /*e680*/  IADD3 R34, P1, PT, R32, R3, RZ ;  /* 0x0000000320227210 */ /* 0x000fc80007f3e0ff */
[----:B------:R-:W-:Y:S02]  /*e690*/  LEA.HI.X.SX32 R35, R32, R2, 0x1, P1 ;  /* 0x0000000220237211 */ /* 0x000fe400008f0eff */
[----:B0-----:R-:W-:Y:S01]  /*e6a0*/  PRMT R33, RZ, 0x7610, R33 ;  /* 0x00007610ff217816 */ /* 0x001fe20000000021 */
        /* <DEDUP_REMOVED lines=9> */
[----:B------:R0:W3:Y:S04]  /*e740*/  @P0 LDG.E.U8 R32, desc[UR22][R34.64] ;  /* 0x0000001622200981 */ /* 0x0000e8000c1e1100 */
[----:B------:R-:W-:Y:S04]  /*e750*/  STS.U8 [R61+UR10+0x8380], R46 ;  /* 0x0083802e3d007988 */ /* 0x000fe8000800000a */
[----:B------:R-:W-:Y:S01]  /*e760*/  STS.U8 [R61+UR10+0x8780], R45 ;  /* 0x0087802d3d007988 */ /* 0x000fe2000800000a */
[----:B0-----:R-:W-:-:S03]  /*e770*/  IMAD R34, R93, UR9, RZ ;  /* 0x000000095d227c24 */ /* 0x001fc6000f8e02ff */
[----:B------:R0:W-:Y:S02]  /*e780*/  STL [R1+0x454], R35 ;  /* 0x0004542301007387 */ /* 0x0001e40000100800 */
[----:B0-----:R-:W-:-:S05]  /*e790*/  IADD3 R35, P1, PT, R34, R3, RZ ;  /* 0x0000000322237210 */ /* 0x001fca0007f3e0ff */
[----:B------:R-:W-:Y:S04]  /*e7a0*/  STL [R1+0xe0], R35 ;  /* 0x0000e02301007387 */ /* 0x000fe80000100800 */
[----:B--2---:R-:W-:Y:S04]  /*e7b0*/  STS.U8 [R61+UR10+0x8b80], R41 ;  /* 0x008b80293d007988 */ /* 0x004fe8000800000a */
[----:B------:R-:W-:Y:S04]  /*e7c0*/  STS.U8 [R61+UR10+0x8f80], R40 ;  /* 0x008f80283d007988 */ /* 0x000fe8000800000a */
[----:B------:R-:W-:Y:S04]  /*e7d0*/  STS.U8 [R61+UR10+0x9380], R39 ;  /* 0x009380273d007988 */ /* 0x000fe8000800000a */
[----:B----4-:R-:W-:Y:S04]  /*e7e0*/  STS.U8 [R61+UR10+0x9780], R38 ;  /* 0x009780263d007988 */ /* 0x010fe8000800000a */
[----:B------:R-:W-:Y:S04]  /*e7f0*/  STS.U8 [R61+UR10+0x9b80], R37 ;  /* 0x009b80253d007988 */ /* 0x000fe8000800000a */
[----:B---3--:R0:W-:Y:S02]  /*e800*/  STS.U8 [R61+UR10+0x9f80], R36 ;  /* 0x009f80243d007988 */ /* 0x0081e4000800000a */
[----:B0-----:R-:W-:-:S02]  /*e810*/  LEA.HI.X.SX32 R36, R34, R2, 0x1, P1 ;  /* 0x0000000222247211 */ /* 0x001fc400008f0eff */
[----:B------:R-:W-:-:S03]  /*e820*/  PRMT R34, RZ, 0x7610, R34 ;  /* 0x00007610ff227816 */ /* 0x000fc60000000022 */
[----:B------:R0:W-:Y:S01]  /*e830*/  STL [R1+0xdc], R36 ;  /* 0x0000dc2401007387 */ /* 0x0001e20000100800 */
[----:B------:R-:W-:Y:S02]  /*e840*/  @P0 IMAD.MOV.U32 R37, RZ, RZ, R36 ;  /* 0x000000ffff250224 */ /* 0x000fe400078e0024 */
[----:B0-----:R-:W-:Y:S02]  /*e850*/  @P0 IMAD.MOV.U32 R36, RZ, RZ, R35 ;  /* 0x000000ffff240224 */ /* 0x001fe400078e0023 */
[----:B------:R-:W-:Y:S02]  /*e860*/  IMAD R35, R90, UR9, RZ ;  /* 0x000000095a237c24 */ /* 0x000fe4000f8e02ff */
[----:B------:R-:W2:Y:S04]  /*e870*/  LDL.LU R90, [R1+0x734] ;  /* 0x00073400015a7983 */ /* 0x000ea80000300800 */
[----:B------:R0:W3:Y:S04]  /*e880*/  @P0 LDG.E.U8 R34, desc[UR22][R36.64] ;  /* 0x0000001624220981 */ /* 0x0000e8000c1e1100 */
[----:B------:R-:W4:Y:S01]  /*e890*/  LDL.LU R48, [R1+0x4] ;  /* 0x0000040001307983 */ /* 0x000f220000300800 */
[----:B0-----:R-:W-:-:S04]  /*e8a0*/  IADD3 R37, P1, PT, R35, R3, RZ ;  /* 0x0000000323257210 */ /* 0x001fc80007f3e0ff */
[----:B------:R-:W-:Y:S01]  /*e8b0*/  LEA.HI.X.SX32 R38, R35, R2, 0x1, P1 ;  /* 0x0000000223267211 */ /* 0x000fe200008f0eff */
[----:B------:R-:W-:Y:S01]  /*e8c0*/  STL [R1+0x120], R37 ;  /* 0x0001202501007387 */ /* 0x000fe20000100800 */
[----:B------:R-:W-:-:S03]  /*e8d0*/  IMAD R35, R92, UR9, RZ ;  /* 0x000000095c237c24 */ /* 0x000fc6000f8e02ff */
[----:B------:R0:W-:Y:S04]  /*e8e0*/  STL [R1+0x11c], R38 ;  /* 0x00011c2601007387 */ /* 0x0001e80000100800 */
[----:B------:R-:W3:Y:S01]  /*e8f0*/  LDL.LU R92, [R1+0x730] ;  /* 0x00073000015c7983 */ /* 0x000ee20000300800 */
[----:B------:R-:W-:Y:S01]  /*e900*/  PRMT R36, RZ, 0x7610, R36 ;  /* 0x00007610ff247816 */ /* 0x000fe20000000024 */
[----:B------:R-:W-:Y:S02]  /*e910*/  @P0 IMAD.MOV.U32 R39, RZ, RZ, R38 ;  /* 0x000000ffff270224 */ /* 0x000fe400078e0026 */
[----:B------:R-:W4:Y:S01]  /*e920*/  LDL.LU R47, [R1+0xc] ;  /* 0x00000c00012f7983 */ /* 0x000f220000300800 */
[----:B0-----:R-:W-:Y:S01]  /*e930*/  @P0 IMAD.MOV.U32 R38, RZ, RZ, R37 ;  /* 0x000000ffff260224 */ /* 0x001fe200078e0025 */
[----:B------:R-:W-:-:S02]  /*e940*/  IADD3 R37, P1, PT, R35, R3, RZ ;  /* 0x0000000323257210 */ /* 0x000fc40007f3e0ff */
[----:B------:R-:W4:Y:S04]  /*e950*/  LDL.LU R76, [R1] ;  /* 0x00000000014c7983 */ /* 0x000f280000300800 */
[----:B------:R0:W4:Y:S04]  /*e960*/  @P0 LDG.E.U8 R36, desc[UR22][R38.64] ;  /* 0x0000001626240981 */ /* 0x000128000c1e1100 */
[----:B------:R-:W-:Y:S01]  /*e970*/  STL [R1+0x160], R37 ;  /* 0x0001602501007387 */ /* 0x000fe20000100800 */
[----:B0-----:R-:W-:-:S05]  /*e980*/  LEA.HI.X.SX32 R38, R35, R2, 0x1, P1 ;  /* 0x0000000223267211 */ /* 0x001fca00008f0eff */
[----:B------:R0:W-:Y:S01]  /*e990*/  STL [R1+0x15c], R38 ;  /* 0x00015c2601007387 */ /* 0x0001e20000100800 */
[----:B------:R-:W-:-:S03]  /*e9a0*/  @P0 IMAD.MOV.U32 R39, RZ, RZ, R38 ;  /* 0x000000ffff270224 */ /* 0x000fc600078e0026 */
[----:B------:R-:W4:Y:S01]  /*e9b0*/  LDL.LU R46, [R1+0xe4] ;  /* 0x0000e400012e7983 */ /* 0x000f220000300800 */
[----:B0-----:R-:W-:Y:S02]  /*e9c0*/  @P0 IMAD.MOV.U32 R38, RZ, RZ, R37 ;  /* 0x000000ffff260224 */ /* 0x001fe400078e0025 */
[----:B------:R-:W-:Y:S02]  /*e9d0*/  IMAD R37, R91, UR9, RZ ;  /* 0x000000095b257c24 */ /* 0x000fe4000f8e02ff */
[----:B------:R-:W4:Y:S01]  /*e9e0*/  LDL.LU R91, [R1+0x72c] ;  /* 0x00072c00015b7983 */ /* 0x000f220000300800 */
[----:B------:R-:W-:-:S03]  /*e9f0*/  PRMT R35, RZ, 0x7610, R35 ;  /* 0x00007610ff237816 */ /* 0x000fc60000000023 */
[----:B------:R-:W4:Y:S04]  /*ea00*/  LDL.LU R83, [R1+0x8] ;  /* 0x0000080001537983 */ /* 0x000f280000300800 */
[----:B------:R0:W4:Y:S02]  /*ea10*/  @P0 LDG.E.U8 R35, desc[UR22][R38.64] ;  /* 0x0000001626230981 */ /* 0x000124000c1e1100 */
[----:B0-----:R-:W-:-:S04]  /*ea20*/  IADD3 R39, P1, PT, R37, R3, RZ ;  /* 0x0000000325277210 */ /* 0x001fc80007f3e0ff */
[----:B------:R-:W-:Y:S01]  /*ea30*/  LEA.HI.X.SX32 R40, R37, R2, 0x1, P1 ;  /* 0x0000000225287211 */ /* 0x000fe200008f0eff */
[----:B------:R-:W-:Y:S01]  /*ea40*/  IMAD R37, R68, UR9, RZ ;  /* 0x0000000944257c24 */ /* 0x000fe2000f8e02ff */
[----:B------:R-:W-:Y:S01]  /*ea50*/  STL [R1+0x1a8], R39 ;  /* 0x0001a82701007387 */ /* 0x000fe20000100800 */
[----:B------:R-:W-:Y:S02]  /*ea60*/  PRMT R38, RZ, 0x7610, R38 ;  /* 0x00007610ff267816 */ /* 0x000fe40000000026 */
[----:B------:R-:W-:Y:S01]  /*ea70*/  @P0 IMAD.MOV.U32 R41, RZ, RZ, R40 ;  /* 0x000000ffff290224 */ /* 0x000fe200078e0028 */
[----:B------:R0:W-:Y:S04]  /*ea80*/  STL [R1+0x1a4], R40 ;  /* 0x0001a42801007387 */ /* 0x0001e80000100800 */
[----:B------:R-:W-:Y:S01]  /*ea90*/  STS.U8 [R67+UR10], R88 ;  /* 0x0000005843007988 */ /* 0x000fe2000800000a */
[----:B0-----:R-:W-:Y:S01]  /*eaa0*/  @P0 IMAD.MOV.U32 R40, RZ, RZ, R39 ;  /* 0x000000ffff280224 */ /* 0x001fe200078e0027 */
[----:B------:R-:W-:-:S02]  /*eab0*/  IADD3 R39, P1, PT, R37, R3, RZ ;  /* 0x0000000325277210 */ /* 0x000fc40007f3e0ff */
[----:B------:R-:W-:Y:S04]  /*eac0*/  STS.U8 [R67+UR10+0x400], R84 ;  /* 0x0004005443007988 */ /* 0x000fe8000800000a */
[----:B------:R0:W4:Y:S04]  /*ead0*/  @P0 LDG.E.U8 R38, desc[UR22][R40.64] ;  /* 0x0000001628260981 */ /* 0x000128000c1e1100 */
[----:B------:R-:W4:Y:S04]  /*eae0*/  LDL.LU R69, [R1+0xf0] ;  /* 0x0000f00001457983 */ /* 0x000f280000300800 */
[----:B------:R-:W4:Y:S01]  /*eaf0*/  LDL.LU R45, [R1+0x10] ;  /* 0x00001000012d7983 */ /* 0x000f220000300800 */
[----:B0-----:R-:W-:-:S03]  /*eb00*/  LEA.HI.X.SX32 R40, R37, R2, 0x1, P1 ;  /* 0x0000000225287211 */ /* 0x001fc600008f0eff */
[----:B------:R-:W4:Y:S04]  /*eb10*/  LDL.LU R68, [R1+0x728] ;  /* 0x0007280001447983 */ /* 0x000f280000300800 */
[----:B------:R-:W-:Y:S04]  /*eb20*/  STL [R1+0x1e8], R39 ;  /* 0x0001e82701007387 */ /* 0x000fe80000100800 */
[----:B------:R0:W-:Y:S04]  /*eb30*/  STL [R1+0x1e4], R40 ;  /* 0x0001e42801007387 */ /* 0x0001e80000100800 */
[----:B------:R-:W4:Y:S01]  /*eb40*/  LDL.LU R49, [R1+0xf8] ;  /* 0x0000f80001317983 */ /* 0x000f220000300800 */
[----:B------:R-:W-:Y:S01]  /*eb50*/  PRMT R37, RZ, 0x7610, R37 ;  /* 0x00007610ff257816 */ /* 0x000fe20000000025 */
[----:B------:R-:W-:-:S02]  /*eb60*/  @P0 IMAD.MOV.U32 R41, RZ, RZ, R40 ;  /* 0x000000ffff290224 */ /* 0x000fc400078e0028 */
[----:B0-----:R-:W-:Y:S02]  /*eb70*/  @P0 IMAD.MOV.U32 R40, RZ, RZ, R39 ;  /* 0x000000ffff280224 */ /* 0x001fe400078e0027 */
[----:B------:R-:W-:-:S03]  /*eb80*/  IMAD R39, R82, UR9, RZ ;  /* 0x0000000952277c24 */ /* 0x000fc6000f8e02ff */
[----:B------:R0:W4:Y:S02]  /*eb90*/  @P0 LDG.E.U8 R37, desc[UR22][R40.64] ;  /* 0x0000001628250981 */ /* 0x000124000c1e1100 */
[----:B0-----:R-:W-:-:S04]  /*eba0*/  IADD3 R41, P1, PT, R39, R3, RZ ;  /* 0x0000000327297210 */ /* 0x001fc80007f3e0ff */
[----:B------:R-:W-:Y:S01]  /*ebb0*/  LEA.HI.X.SX32 R42, R39, R2, 0x1, P1 ;  /* 0x00000002272a7211 */ /* 0x000fe200008f0eff */
[----:B--2---:R-:W-:Y:S04]  /*ebc0*/  STS.U8 [R67+UR10+0x800], R90 ;  /* 0x0008005a43007988 */ /* 0x004fe8000800000a */
[----:B------:R-:W-:Y:S04]  /*ebd0*/  STS.U8 [R67+UR10+0xc00], R85 ;  /* 0x000c005543007988 */ /* 0x000fe8000800000a */
[----:B---3--:R-:W-:Y:S04]  /*ebe0*/  STS.U8 [R67+UR10+0x1000], R92 ;  /* 0x0010005c43007988 */ /* 0x008fe8000800000a */
[----:B------:R-:W-:Y:S04]  /*ebf0*/  STS.U8 [R67+UR10+0x1400], R89 ;  /* 0x0014005943007988 */ /* 0x000fe8000800000a */
[----:B----4-:R0:W-:Y:S04]  /*ec00*/  STS.U8 [R67+UR10+0x1800], R48 ;  /* 0x0018003043007988 */ /* 0x0101e8000800000a */
[----:B0-----:R-:W2:Y:S04]  /*ec10*/  LDL.LU R48, [R1+0xe8] ;  /* 0x0000e80001307983 */ /* 0x001ea80000300800 */
[----:B------:R-:W-:Y:S04]  /*ec20*/  STL [R1+0x228], R41 ;  /* 0x0002282901007387 */ /* 0x000fe80000100800 */
[----:B------:R-:W-:Y:S04]  /*ec30*/  STL [R1+0x224], R42 ;  /* 0x0002242a01007387 */ /* 0x000fe80000100800 */
[----:B------:R-:W-:Y:S04]  /*ec40*/  STS.U8 [R67+UR10+0x1c00], R91 ;  /* 0x001c005b43007988 */ /* 0x000fe8000800000a */
[----:B------:R-:W-:Y:S04]  /*ec50*/  STS.U8 [R67+UR10+0x2000], R47 ;  /* 0x0020002f43007988 */ /* 0x000fe8000800000a */
[----:B------:R0:W-:Y:S04]  /*ec60*/  STS.U8 [R67+UR10+0x2400], R76 ;  /* 0x0024004c43007988 */ /* 0x0001e8000800000a */
[----:B0-----:R-:W3:Y:S01]  /*ec70*/  LDL.LU R76, [R1+0x130] ;  /* 0x00013000014c7983 */ /* 0x001ee20000300800 */
[----:B------:R-:W-:Y:S01]  /*ec80*/  IMAD R39, R74, UR9, RZ ;  /* 0x000000094a277c24 */ /* 0x000fe2000f8e02ff */
[----:B------:R-:W-:Y:S01]  /*ec90*/  PRMT R40, RZ, 0x7610, R40 ;  /* 0x00007610ff287816 */ /* 0x000fe20000000028 */
[----:B------:R-:W-:Y:S01]  /*eca0*/  @P0 IMAD.MOV.U32 R43, RZ, RZ, R42 ;  /* 0x000000ffff2b0224 */ /* 0x000fe200078e002a */
[----:B------:R0:W-:Y:S01]  /*ecb0*/  STS.U8 [R67+UR10+0x2800], R46 ;  /* 0x0028002e43007988 */ /* 0x0001e2000800000a */
[----:B------:R-:W-:Y:S01]  /*ecc0*/  @P0 IMAD.MOV.U32 R42, RZ, RZ, R41 ;  /* 0x000000ffff2a0224 */ /* 0x000fe200078e0029 */
[----:B------:R-:W-:-:S04]  /*ecd0*/  IADD3 R41, P1, PT, R39, R3, RZ ;  /* 0x0000000327297210 */ /* 0x000fc80007f3e0ff */
[----:B------:R1:W4:Y:S04]  /*ece0*/  @P0 LDG.E.U8 R40, desc[UR22][R42.64] ;  /* 0x000000162a280981 */ /* 0x000328000c1e1100 */
[----:B0-----:R-:W4:Y:S01]  /*ecf0*/  LDL.LU R46, [R1+0x128] ;  /* 0x00012800012e7983 */ /* 0x001f220000300800 */
[----:B-1----:R-:W-:-:S03]  /*ed00*/  LEA.HI.X.SX32 R42, R39, R2, 0x1, P1 ;  /* 0x00000002272a7211 */ /* 0x002fc600008f0eff */
[----:B------:R-:W-:Y:S01]  /*ed10*/  STL [R1+0x268], R41 ;  /* 0x0002682901007387 */ /* 0x000fe20000100800 */
[----:B------:R-:W-:-:S03]  /*ed20*/  PRMT R39, RZ, 0x7610, R39 ;  /* 0x00007610ff277816 */ /* 0x000fc60000000027 */
[----:B------:R0:W-:Y:S01]  /*ed30*/  STL [R1+0x264], R42 ;  /* 0x0002642a01007387 */ /* 0x0001e20000100800 */
[----:B------:R-:W-:Y:S02]  /*ed40*/  @P0 IMAD.MOV.U32 R43, RZ, RZ, R42 ;  /* 0x000000ffff2b0224 */ /* 0x000fe400078e002a */
[----:B0-----:R-:W-:Y:S02]  /*ed50*/  @P0 IMAD.MOV.U32 R42, RZ, RZ, R41 ;  /* 0x000000ffff2a0224 */ /* 0x001fe400078e0029 */
[----:B------:R-:W-:Y:S01]  /*ed60*/  IMAD R41, R66, UR9, RZ ;  /* 0x0000000942297c24 */ /* 0x000fe2000f8e02ff */
[----:B------:R0:W-:Y:S04]  /*ed70*/  STS.U8 [R67+UR10+0x2c00], R83 ;  /* 0x002c005343007988 */ /* 0x0001e8000800000a */
[----:B------:R1:W4:Y:S04]  /*ed80*/  @P0 LDG.E.U8 R39, desc[UR22][R42.64] ;  /* 0x000000162a270981 */ /* 0x000328000c1e1100 */
[----:B0-----:R-:W4:Y:S01]  /*ed90*/  LDL.LU R83, [R1+0x164] ;  /* 0x0001640001537983 */ /* 0x001f220000300800 */
[----:B-1----:R-:W-:-:S03]  /*eda0*/  IADD3 R43, P1, PT, R41, R3, RZ ;  /* 0x00000003292b7210 */ /* 0x002fc60007f3e0ff */
[----:B------:R0:W-:Y:S01]  /*edb0*/  STS.U8 [R67+UR10+0x3000], R69 ;  /* 0x0030004543007988 */ /* 0x0001e2000800000a */
[----:B------:R-:W-:-:S03]  /*edc0*/  LEA.HI.X.SX32 R44, R41, R2, 0x1, P1 ;  /* 0x00000002292c7211 */ /* 0x000fc600008f0eff */
[----:B------:R-:W-:Y:S04]  /*edd0*/  STS.U8 [R67+UR10+0x3400], R45 ;  /* 0x0034002d43007988 */ /* 0x000fe8000800000a */
[----:B------:R1:W-:Y:S04]  /*ede0*/  STS.U8 [R67+UR10+0x3800], R49 ;  /* 0x0038003143007988 */ /* 0x0003e8000800000a */
[----:B0-----:R-:W4:Y:S04]  /*edf0*/  LDL.LU R69, [R1+0x12c] ;  /* 0x00012c0001457983 */ /* 0x001f280000300800 */
[----:B------:R-:W-:Y:S04]  /*ee00*/  STL [R1+0x2a8], R43 ;  /* 0x0002a82b01007387 */ /* 0x000fe80000100800 */
[----:B------:R0:W-:Y:S04]  /*ee10*/  STL [R1+0x2a4], R44 ;  /* 0x0002a42c01007387 */ /* 0x0001e80000100800 */
[----:B-1----:R-:W4:Y:S01]  /*ee20*/  LDL.LU R49, [R1+0x22c] ;  /* 0x00022c0001317983 */ /* 0x002f220000300800 */
[----:B------:R-:W-:Y:S01]  /*ee30*/  IMAD R41, R58, UR9, RZ ;  /* 0x000000093a297c24 */ /* 0x000fe2000f8e02ff */
[----:B------:R-:W-:Y:S01]  /*ee40*/  PRMT R42, RZ, 0x7610, R42 ;  /* 0x00007610ff2a7816 */ /* 0x000fe2000000002a */
[----:B------:R-:W-:-:S02]  /*ee50*/  @P0 IMAD.MOV.U32 R45, RZ, RZ, R44 ;  /* 0x000000ffff2d0224 */ /* 0x000fc400078e002c */
[----:B0-----:R-:W-:Y:S01]  /*ee60*/  @P0 IMAD.MOV.U32 R44, RZ, RZ, R43 ;  /* 0x000000ffff2c0224 */ /* 0x001fe200078e002b */
[----:B------:R-:W-:Y:S02]  /*ee70*/  IADD3 R43, P1, PT, R41, R3, RZ ;  /* 0x00000003292b7210 */ /* 0x000fe40007f3e0ff */
[----:B------:R-:W-:Y:S02]  /*ee80*/  LOP3.LUT R93, R75, 0x10, RZ, 0x3c, !PT ;  /* 0x000000104b5d7812 */ /* 0x000fe400078e3cff */
[----:B------:R0:W4:Y:S02]  /*ee90*/  @P0 LDG.E.U8 R42, desc[UR22][R44.64] ;  /* 0x000000162c2a0981 */ /* 0x000124000c1e1100 */
[----:B0-----:R-:W-:Y:S02]  /*eea0*/  LEA.HI.X.SX32 R44, R41, R2, 0x1, P1 ;  /* 0x00000002292c7211 */ /* 0x001fe400008f0eff */
[----:B--2---:R0:W-:Y:S04]  /*eeb0*/  STS.U8 [R67+UR10+0x3c00], R48 ;  /* 0x003c003043007988 */ /* 0x0041e8000800000a */
[----:B0-----:R-:W2:Y:S04]  /*eec0*/  LDL.LU R48, [R1+0x138] ;  /* 0x0001380001307983 */ /* 0x001ea80000300800 */
[----:B------:R-:W-:Y:S04]  /*eed0*/  STL [R1+0x2e8], R43 ;  /* 0x0002e82b01007387 */ /* 0x000fe80000100800 */
[----:B------:R-:W-:Y:S04]  /*eee0*/  STL [R1+0x2e4], R44 ;  /* 0x0002e42c01007387 */ /* 0x000fe80000100800 */
[----:B------:R-:W2:Y:S04]  /*eef0*/  LDL.LU R85, [R1+0x230] ;  /* 0x0002300001557983 */ /* 0x000ea80000300800 */
[----:B---3--:R0:W-:Y:S04]  /*ef00*/  STS.U8 [R93+UR10+0x80], R76 ;  /* 0x0000804c5d007988 */ /* 0x0081e8000800000a */
[----:B0-----:R-:W3:Y:S01]  /*ef10*/  LDL.LU R76, [R1+0x170] ;  /* 0x00017000014c7983 */ /* 0x001ee20000300800 */
[----:B------:R-:W-:Y:S01]  /*ef20*/  PRMT R41, RZ, 0x7610, R41 ;  /* 0x00007610ff297816 */ /* 0x000fe20000000029 */
[----:B------:R-:W-:-:S02]  /*ef30*/  @P0 IMAD.MOV.U32 R45, RZ, RZ, R44 ;  /* 0x000000ffff2d0224 */ /* 0x000fc400078e002c */
[----:B------:R-:W-:Y:S02]  /*ef40*/  @P0 IMAD.MOV.U32 R44, RZ, RZ, R43 ;  /* 0x000000ffff2c0224 */ /* 0x000fe400078e002b */
[----:B------:R-:W-:-:S03]  /*ef50*/  IMAD R43, R57, UR9, RZ ;  /* 0x00000009392b7c24 */ /* 0x000fc6000f8e02ff */
[----:B------:R0:W3:Y:S04]  /*ef60*/  @P0 LDG.E.U8 R41, desc[UR22][R44.64] ;  /* 0x000000162c290981 */ /* 0x0000e8000c1e1100 */
[----:B----4-:R1:W-:Y:S01]  /*ef70*/  STS.U8 [R93+UR10+0x480], R46 ;  /* 0x0004802e5d007988 */ /* 0x0103e2000800000a */
[----:B0-----:R-:W-:-:S04]  /*ef80*/  IADD3 R45, P1, PT, R43, R3, RZ ;  /* 0x000000032b2d7210 */ /* 0x001fc80007f3e0ff */
[----:B-1----:R-:W-:Y:S01]  /*ef90*/  LEA.HI.X.SX32 R46, R43, R2, 0x1, P1 ;  /* 0x000000022b2e7211 */ /* 0x002fe200008f0eff */
[----:B------:R-:W-:Y:S01]  /*efa0*/  IMAD R43, R56, UR4, RZ ;  /* 0x00000004382b7c24 */ /* 0x000fe2000f8e02ff */
[----:B------:R-:W-:Y:S01]  /*efb0*/  STL [R1+0x328], R45 ;  /* 0x0003282d01007387 */ /* 0x000fe20000100800 */
[----:B------:R-:W-:Y:S01]  /*efc0*/  PRMT R44, RZ, 0x7610, R44 ;  /* 0x00007610ff2c7816 */ /* 0x000fe2000000002c */
[----:B------:R-:W0:Y:S01]  /*efd0*/  LDCU UR4, c[0x0][0x3b0] ;  /* 0x00007600ff0477ac */ /* 0x000e220008000800 */
[----:B------:R-:W-:Y:S01]  /*efe0*/  @P0 IMAD.MOV.U32 R47, RZ, RZ, R46 ;  /* 0x000000ffff2f0224 */ /* 0x000fe200078e002e */
[----:B------:R1:W-:Y:S04]  /*eff0*/  STL [R1+0x324], R46 ;  /* 0x0003242e01007387 */ /* 0x0003e80000100800 */
[----:B------:R-:W4:Y:S04]  /*f000*/  LDL.LU R90, [R1+0x234] ;  /* 0x00023400015a7983 */ /* 0x000f280000300800 */
[----:B------:R-:W4:Y:S01]  /*f010*/  LDL.LU R75, [R1+0x16c] ;  /* 0x00016c00014b7983 */ /* 0x000f220000300800 */
[----:B-1----:R-:W-:Y:S01]  /*f020*/  @P0 IMAD.MOV.U32 R46, RZ, RZ, R45 ;  /* 0x000000ffff2e0224 */ /* 0x002fe200078e002d */
[----:B------:R-:W-:-:S04]  /*f030*/  IADD3 R45, P1, PT, R43, R3, RZ ;  /* 0x000000032b2d7210 */ /* 0x000fc80007f3e0ff */
[----:B------:R1:W4:Y:S04]  /*f040*/  @P0 LDG.E.U8 R44, desc[UR22][R46.64] ;  /* 0x000000162e2c0981 */ /* 0x000328000c1e1100 */
[----:B------:R-:W-:Y:S01]  /*f050*/  STL [R1+0x368], R45 ;  /* 0x0003682d01007387 */ /* 0x000fe20000100800 */
[----:B-1----:R-:W-:-:S03]  /*f060*/  LEA.HI.X.SX32 R46, R43, R2, 0x1, P1 ;  /* 0x000000022b2e7211 */ /* 0x002fc600008f0eff */
[----:B------:R1:W-:Y:S01]  /*f070*/  STS.U8 [R93+UR10+0x880], R83 ;  /* 0x000880535d007988 */ /* 0x0003e2000800000a */
[----:B------:R-:W-:-:S03]  /*f080*/  PRMT R43, RZ, 0x7610, R43 ;  /* 0x00007610ff2b7816 */ /* 0x000fc6000000002b */
[----:B------:R0:W-:Y:S01]  /*f090*/  STL [R1+0x364], R46 ;  /* 0x0003642e01007387 */ /* 0x0001e20000100800 */
[----:B------:R-:W-:-:S03]  /*f0a0*/  @P0 IMAD.MOV.U32 R47, RZ, RZ, R46 ;  /* 0x000000ffff2f0224 */ /* 0x000fc600078e002e */
[----:B------:R-:W4:Y:S04]  /*f0b0*/  LDL.LU R84, [R1+0x168] ;  /* 0x0001680001547983 */ /* 0x000f280000300800 */
[----:B-1----:R-:W4:Y:S01]  /*f0c0*/  LDL.LU R83, [R1+0x134] ;  /* 0x0001340001537983 */ /* 0x002f220000300800 */
[----:B0-----:R-:W-:Y:S02]  /*f0d0*/  @P0 IMAD.MOV.U32 R46, RZ, RZ, R45 ;  /* 0x000000ffff2e0224 */ /* 0x001fe400078e002d */
[----:B------:R-:W-:Y:S01]  /*f0e0*/  IMAD R45, R55, UR5, RZ ;  /* 0x00000005372d7c24 */ /* 0x000fe2000f8e02ff */
[----:B------:R-:W-:Y:S01]  /*f0f0*/  STS.U8 [R93+UR10+0xc80], R69 ;  /* 0x000c80455d007988 */ /* 0x000fe2000800000a */
[----:B------:R-:W0:Y:S03]  /*f100*/  LDCU UR5, c[0x0][0x3b0] ;  /* 0x00007600ff0577ac */ /* 0x000e260008000800 */
[----:B------:R1:W4:Y:S04]  /*f110*/  @P0 LDG.E.U8 R43, desc[UR22][R46.64] ;  /* 0x000000162e2b0981 */ /* 0x000328000c1e1100 */
[----:B------:R-:W-:Y:S01]  /*f120*/  STS.U8 [R93+UR10+0x1080], R49 ;  /* 0x001080315d007988 */ /* 0x000fe2000800000a */
[----:B-1----:R-:W-:-:S05]  /*f130*/  IADD3 R47, P1, PT, R45, R3, RZ ;  /* 0x000000032d2f7210 */ /* 0x002fca0007f3e0ff */
[----:B------:R-:W-:Y:S01]  /*f140*/  STL [R1+0x3a8], R47 ;  /* 0x0003a82f01007387 */ /* 0x000fe20000100800 */
[----:B------:R-:W-:-:S03]  /*f150*/  PRMT R46, RZ, 0x7610, R46 ;  /* 0x00007610ff2e7816 */ /* 0x000fc6000000002e */
[----:B--2---:R1:W-:Y:S02]  /*f160*/  STS.U8 [R93+UR10+0x1480], R48 ;  /* 0x001480305d007988 */ /* 0x0043e4000800000a */
[----:B-1----:R-:W-:-:S05]  /*f170*/  LEA.HI.X.SX32 R48, R45, R2, 0x1, P1 ;  /* 0x000000022d307211 */ /* 0x002fca00008f0eff */
[----:B------:R1:W-:Y:S04]  /*f180*/  STL [R1+0x3a4], R48 ;  /* 0x0003a43001007387 */ /* 0x0003e80000100800 */
[----:B------:R-:W2:Y:S04]  /*f190*/  LDL.LU R88, [R1+0x124] ;  /* 0x0001240001587983 */ /* 0x000ea80000300800 */
[----:B------:R-:W2:Y:S01]  /*f1a0*/  LDL.LU R69, [R1+0xf4] ;  /* 0x0000f40001457983 */ /* 0x000ea20000300800 */
[----:B------:R-:W-:Y:S01]  /*f1b0*/  IMAD R45, R51, UR4, RZ ;  /* 0x00000004332d7c24 */ /* 0x000fe2000f8e02ff */
[----:B------:R-:W0:Y:S01]  /*f1c0*/  LDCU UR4, c[0x0][0x3b0] ;  /* 0x00007600ff0477ac */ /* 0x000e220008000800 */
[----:B------:R-:W-:-:S02]  /*f1d0*/  @P0 IMAD.MOV.U32 R49, RZ, RZ, R48 ;  /* 0x000000ffff310224 */ /* 0x000fc400078e0030 */
[----:B-1----:R-:W-:Y:S01]  /*f1e0*/  @P0 IMAD.MOV.U32 R48, RZ, RZ, R47 ;  /* 0x000000ffff300224 */ /* 0x002fe200078e002f */
[----:B------:R-:W-:-:S04]  /*f1f0*/  IADD3 R47, P1, PT, R45, R3, RZ ;  /* 0x000000032d2f7210 */ /* 0x000fc80007f3e0ff */
[----:B------:R1:W2:Y:S04]  /*f200*/  @P0 LDG.E.U8 R46, desc[UR22][R48.64] ;  /* 0x00000016302e0981 */ /* 0x0002a8000c1e1100 */
[----:B------:R-:W-:Y:S01]  /*f210*/  STS.U8 [R93+UR10+0x1880], R85 ;  /* 0x001880555d007988 */ /* 0x000fe2000800000a */
[----:B-1----:R-:W-:-:S03]  /*f220*/  LEA.HI.X.SX32 R48, R45, R2, 0x1, P1 ;  /* 0x000000022d307211 */ /* 0x002fc600008f0eff */
[----:B------:R-:W-:Y:S04]  /*f230*/  STL [R1+0x3d8], R47 ;  /* 0x0003d82f01007387 */ /* 0x000fe80000100800 */
[----:B---3--:R1:W-:Y:S04]  /*f240*/  STS.U8 [R93+UR10+0x1c80], R76 ;  /* 0x001c804c5d007988 */ /* 0x0083e8000800000a */
[----:B------:R3:W-:Y:S04]  /*f250*/  STL [R1+0x3d4], R48 ;  /* 0x0003d43001007387 */ /* 0x0007e80000100800 */
[----:B-1----:R-:W2:Y:S01]  /*f260*/  LDL.LU R76, [R1+0xec] ;  /* 0x0000ec00014c7983 */ /* 0x002ea20000300800 */
[----:B------:R-:W-:Y:S01]  /*f270*/  PRMT R45, RZ, 0x7610, R45 ;  /* 0x00007610ff2d7816 */ /* 0x000fe2000000002d */
[----:B------:R-:W-:-:S02]  /*f280*/  @P0 IMAD.MOV.U32 R49, RZ, RZ, R48 ;  /* 0x000000ffff310224 */ /* 0x000fc400078e0030 */
[----:B---3--:R-:W-:Y:S02]  /*f290*/  @P0 IMAD.MOV.U32 R48, RZ, RZ, R47 ;  /* 0x000000ffff300224 */ /* 0x008fe400078e002f */
[----:B0-----:R-:W-:Y:S01]  /*f2a0*/  IMAD R47, R50, UR5, RZ ;  /* 0x00000005322f7c24 */ /* 0x001fe2000f8e02ff */
[----:B------:R-:W0:Y:S02]  /*f2b0*/  LDCU UR5, c[0x0][0x3b0] ;  /* 0x00007600ff0577ac */ /* 0x000e240008000800 */
[----:B------:R1:W3:Y:S02]  /*f2c0*/  @P0 LDG.E.U8 R45, desc[UR22][R48.64] ;  /* 0x00000016302d0981 */ /* 0x0002e4000c1e1100 */
[C---:B-1----:R-:W-:Y:S02]  /*f2d0*/  IADD3 R49, P1, PT, R47.reuse, R3, RZ ;  /* 0x000000032f317210 */ /* 0x042fe40007f3e0ff */
[----:B----4-:R-:W-:Y:S02]  /*f2e0*/  STS.U8 [R93+UR10+0x2080], R90 ;  /* 0x0020805a5d007988 */ /* 0x010fe4000800000a */
[----:B------:R-:W-:-:S02]  /*f2f0*/  LEA.HI.X.SX32 R50, R47, R2, 0x1, P1 ;  /* 0x000000022f327211 */ /* 0x000fc400008f0eff */
[----:B------:R1:W-:Y:S01]  /*f300*/  STS.U8 [R93+UR10+0x2480], R75 ;  /* 0x0024804b5d007988 */ /* 0x0003e2000800000a */
[----:B------:R-:W-:Y:S01]  /*f310*/  IMAD R47, R54, UR4, RZ ;  /* 0x00000004362f7c24 */ /* 0x000fe2000f8e02ff */
[----:B------:R-:W-:Y:S01]  /*f320*/  PRMT R48, RZ, 0x7610, R48 ;  /* 0x00007610ff307816 */ /* 0x000fe20000000030 */
[----:B------:R-:W4:Y:S01]  /*f330*/  LDCU UR4, c[0x0][0x3b0] ;  /* 0x00007600ff0477ac */ /* 0x000f220008000800 */
[----:B------:R-:W-:Y:S01]  /*f340*/  @P0 IMAD.MOV.U32 R51, RZ, RZ, R50 ;  /* 0x000000ffff330224 */ /* 0x000fe200078e0032 */
[----:B-1----:R-:W3:Y:S04]  /*f350*/  LDL.LU R75, [R1+0x1ec] ;  /* 0x0001ec00014b7983 */ /* 0x002ee80000300800 */
[----:B------:R-:W-:Y:S04]  /*f360*/  STL [R1+0x408], R49 ;  /* 0x0004083101007387 */ /* 0x000fe80000100800 */
[----:B------:R1:W-:Y:S02]  /*f370*/  STL [R1+0x404], R50 ;  /* 0x0004043201007387 */ /* 0x0003e40000100800 */
[----:B-1----:R-:W-:Y:S01]  /*f380*/  @P0 IMAD.MOV.U32 R50, RZ, RZ, R49 ;  /* 0x000000ffff320224 */ /* 0x002fe200078e0031 */
[C---:B------:R-:W-:Y:S01]  /*f390*/  IADD3 R49, P1, PT, R47.reuse, R3, RZ ;  /* 0x000000032f317210 */ /* 0x040fe20007f3e0ff */
[----:B------:R-:W-:Y:S04]  /*f3a0*/  STS.U8 [R93+UR10+0x2880], R84 ;  /* 0x002880545d007988 */ /* 0x000fe8000800000a */
[----:B------:R1:W4:Y:S04]  /*f3b0*/  @P0 LDG.E.U8 R48, desc[UR22][R50.64] ;  /* 0x0000001632300981 */ /* 0x000328000c1e1100 */
[----:B------:R0:W-:Y:S01]  /*f3c0*/  STS.U8 [R93+UR10+0x2c80], R83 ;  /* 0x002c80535d007988 */ /* 0x0001e2000800000a */
[----:B-1----:R-:W-:-:S02]  /*f3d0*/  LEA.HI.X.SX32 R50, R47, R2, 0x1, P1 ;  /* 0x000000022f327211 */ /* 0x002fc400008f0eff */
[----:B------:R-:W-:Y:S01]  /*f3e0*/  PRMT R47, RZ, 0x7610, R47 ;  /* 0x00007610ff2f7816 */ /* 0x000fe2000000002f */
[----:B0-----:R-:W4:Y:S02]  /*f3f0*/  LDL.LU R83, [R1+0x1bc] ;  /* 0x0001bc0001537983 */ /* 0x001f240000300800 */
[----:B------:R-:W-:Y:S02]  /*f400*/  @P0 IMAD.MOV.U32 R51, RZ, RZ, R50 ;  /* 0x000000ffff330224 */ /* 0x000fe400078e0032 */
[----:B------:R-:W-:Y:S04]  /*f410*/  STL [R1+0x438], R49 ;  /* 0x0004383101007387 */ /* 0x000fe80000100800 */
[----:B------:R0:W-:Y:S02]  /*f420*/  STL [R1+0x434], R50 ;  /* 0x0004343201007387 */ /* 0x0001e40000100800 */
[----:B0-----:R-:W-:-:S02]  /*f430*/  @P0 IMAD.MOV.U32 R50, RZ, RZ, R49 ;  /* 0x000000ffff320224 */ /* 0x001fc400078e0031 */
[----:B------:R-:W-:-:S03]  /*f440*/  IMAD R49, R52, UR5, RZ ;  /* 0x0000000534317c24 */ /* 0x000fc6000f8e02ff */
[----:B------:R0:W4:Y:S04]  /*f450*/  @P0 LDG.E.U8 R47, desc[UR22][R50.64] ;  /* 0x00000016322f0981 */ /* 0x000128000c1e1100 */
[----:B--2---:R-:W-:Y:S01]  /*f460*/  STS.U8 [R93+UR10+0x3080], R88 ;  /* 0x003080585d007988 */ /* 0x004fe2000800000a */
[C---:B0-----:R-:W-:Y:S01]  /*f470*/  IADD3 R50, P1, PT, R49.reuse, R3, RZ ;  /* 0x0000000331327210 */ /* 0x041fe20007f3e0ff */
[----:B------:R-:W0:Y:S03]  /*f480*/  LDCU UR5, c[0x0][0x3b0] ;  /* 0x00007600ff0577ac */ /* 0x000e260008000800 */
[----:B------:R-:W-:Y:S01]  /*f490*/  LEA.HI.X.SX32 R51, R49, R2, 0x1, P1 ;  /* 0x0000000231337211 */ /* 0x000fe200008f0eff */
[----:B------:R1:W-:Y:S01]  /*f4a0*/  STS.U8 [R93+UR10+0x3480], R69 ;  /* 0x003480455d007988 */ /* 0x0003e2000800000a */
[----:B------:R-:W-:-:S03]  /*f4b0*/  IMAD R49, R60, UR9, RZ ;  /* 0x000000093c317c24 */ /* 0x000fc6000f8e02ff */
[----:B-1----:R-:W2:Y:S04]  /*f4c0*/  LDL.LU R69, [R1+0x1ac] ;  /* 0x0001ac0001457983 */ /* 0x002ea80000300800 */
[----:B------:R-:W-:Y:S04]  /*f4d0*/  STL [R1+0x460], R50 ;  /* 0x0004603201007387 */ /* 0x000fe80000100800 */
[----:B------:R-:W-:Y:S04]  /*f4e0*/  STL [R1+0x45c], R51 ;  /* 0x00045c3301007387 */ /* 0x000fe80000100800 */
[----:B------:R-:W2:Y:S04]  /*f4f0*/  LDL.LU R60, [R1+0x724] ;  /* 0x00072400013c7983 */ /* 0x000ea80000300800 */
[----:B------:R1:W-:Y:S04]  /*f500*/  STS.U8 [R93+UR10+0x3880], R76 ;  /* 0x0038804c5d007988 */ /* 0x0003e8000800000a */
[----:B-1----:R-:W2:Y:S01]  /*f510*/  LDL.LU R76, [R1+0x17c] ;  /* 0x00017c00014c7983 */ /* 0x002ea20000300800 */
[----:B------:R-:W-:-:S02]  /*f520*/  PRMT R53, RZ, 0x7610, R53 ;  /* 0x00007610ff357816 */ /* 0x000fc40000000035 */
[----:B------:R-:W-:-:S04]  /*f530*/  PRMT R58, RZ, 0x7610, R58 ;  /* 0x00007610ff3a7816 */ /* 0x000fc8000000003a */
[----:B------:R1:W2:Y:S02]  /*f540*/  @P0 LDG.E.U8 R53, desc[UR22][R50.64] ;  /* 0x0000001632350981 */ /* 0x0002a4000c1e1100 */
[----:B-1----:R-:W-:-:S04]  /*f550*/  IADD3 R50, P1, PT, R49, R3, RZ ;  /* 0x0000000331327210 */ /* 0x002fc80007f3e0ff */
[----:B------:R-:W-:Y:S01]  /*f560*/  LEA.HI.X.SX32 R51, R49, R2, 0x1, P1 ;  /* 0x0000000231337211 */ /* 0x000fe200008f0eff */
[----:B---3--:R-:W-:Y:S01]  /*f570*/  IMAD R49, R75, UR9, RZ ;  /* 0x000000094b317c24 */ /* 0x008fe2000f8e02ff */
[----:B------:R1:W-:Y:S04]  /*f580*/  STL [R1+0xe8], R50 ;  /* 0x0000e83201007387 */ /* 0x0003e80000100800 */
[----:B------:R1:W3:Y:S04]  /*f590*/  @P0 LDG.E.U8 R58, desc[UR22][R50.64] ;  /* 0x00000016323a0981 */ /* 0x0002e8000c1e1100 */
[----:B------:R0:W-:Y:S01]  /*f5a0*/  STL [R1+0xe4], R51 ;  /* 0x0000e43301007387 */ /* 0x0001e20000100800 */
[----:B-1----:R-:W-:-:S04]  /*f5b0*/  IADD3 R50, P1, PT, R49, R3, RZ ;  /* 0x0000000331327210 */ /* 0x002fc80007f3e0ff */
[----:B0-----:R-:W-:Y:S01]  /*f5c0*/  LEA.HI.X.SX32 R51, R49, R2, 0x1, P1 ;  /* 0x0000000231337211 */ /* 0x001fe200008f0eff */
[----:B------:R-:W-:Y:S01]  /*f5d0*/  STS.U8 [R93+UR10+0x3c80], R68 ;  /* 0x003c80445d007988 */ /* 0x000fe2000800000a */
[----:B----4-:R-:W-:-:S03]  /*f5e0*/  IMAD R49, R83, UR9, RZ ;  /* 0x0000000953317c24 */ /* 0x010fc6000f8e02ff */
[----:B------:R0:W-:Y:S04]  /*f5f0*/  STL [R1+0x128], R50 ;  /* 0x0001283201007387 */ /* 0x0001e80000100800 */
[----:B------:R1:W-:Y:S01]  /*f600*/  STL [R1+0x124], R51 ;  /* 0x0001243301007387 */ /* 0x0003e20000100800 */
[----:B------:R-:W-:Y:S02]  /*f610*/  PRMT R55, RZ, 0x7610, R55 ;  /* 0x00007610ff377816 */ /* 0x000fe40000000037 */
[----:B------:R-:W-:Y:S02]  /*f620*/  PRMT R56, RZ, 0x7610, R56 ;  /* 0x00007610ff387816 */ /* 0x000fe40000000038 */
[----:B------:R-:W-:Y:S02]  /*f630*/  PRMT R52, RZ, 0x7610, R52 ;  /* 0x00007610ff347816 */ /* 0x000fe40000000034 */
[----:B------:R-:W-:-:S02]  /*f640*/  PRMT R54, RZ, 0x7610, R54 ;  /* 0x00007610ff367816 */ /* 0x000fc40000000036 */
[----:B------:R-:W-:-:S06]  /*f650*/  PRMT R57, RZ, 0x7610, R57 ;  /* 0x00007610ff397816 */ /* 0x000fcc0000000039 */
[----:B------:R0:W4:Y:S02]  /*f660*/  @P0 LDG.E.U8 R57, desc[UR22][R50.64] ;  /* 0x0000001632390981 */ /* 0x000124000c1e1100 */
[----:B0-----:R-:W-:Y:S02]  /*f670*/  PRMT R50, RZ, 0x7610, R50 ;  /* 0x00007610ff327816 */ /* 0x001fe40000000032 */
[----:B-1----:R-:W-:Y:S01]  /*f680*/  PRMT R51, RZ, 0x7610, R51 ;  /* 0x00007610ff337816 */ /* 0x002fe20000000033 */
[----:B--2---:R0:W-:Y:S04]  /*f690*/  STS.U8 [R77+UR10+0x100], R60 ;  /* 0x0001003c4d007988 */ /* 0x0041e8000800000a */
[----:B------:R1:W-:Y:S01]  /*f6a0*/  STS.U8 [R77+UR10+0x500], R59 ;  /* 0x0005003b4d007988 */ /* 0x0003e2000800000a */
[----:B0-----:R-:W-:-:S03]  /*f6b0*/  IADD3 R60, P1, PT, R49, R3, RZ ;  /* 0x00000003313c7210 */ /* 0x001fc60007f3e0ff */
[----:B------:R0:W-:Y:S01]  /*f6c0*/  STS.U8 [R77+UR10+0x900], R5 ;  /* 0x000900054d007988 */ /* 0x0001e2000800000a */
[----:B------:R-:W-:-:S03]  /*f6d0*/  LEA.HI.X.SX32 R66, R49, R2, 0x1, P1 ;  /* 0x0000000231427211 */ /* 0x000fc600008f0eff */
[----:B------:R2:W-:Y:S01]  /*f6e0*/  STS.U8 [R77+UR10+0xd00], R4 ;  /* 0x000d00044d007988 */ /* 0x0005e2000800000a */
[----:B-1----:R-:W-:Y:S01]  /*f6f0*/  PRMT R59, RZ, 0x7610, R59 ;  /* 0x00007610ff3b7816 */ /* 0x002fe2000000003b */
[----:B0-----:R-:W-:Y:S02]  /*f700*/  @P0 IMAD.MOV.U32 R5, RZ, RZ, R66 ;  /* 0x000000ffff050224 */ /* 0x001fe400078e0042 */
[----:B--2---:R-:W-:-:S05]  /*f710*/  @P0 IMAD.MOV.U32 R4, RZ, RZ, R60 ;  /* 0x000000ffff040224 */ /* 0x004fca00078e003c */
[----:B------:R0:W2:Y:S02]  /*f720*/  @P0 LDG.E.U8 R59, desc[UR22][R4.64] ;  /* 0x00000016043b0981 */ /* 0x0000a4000c1e1100 */
[----:B0-----:R-:W-:Y:S02]  /*f730*/  IMAD R4, R69, UR9, RZ ;  /* 0x0000000945047c24 */ /* 0x001fe4000f8e02ff */
[----:B------:R0:W-:Y:S03]  /*f740*/  STL [R1+0x168], R60 ;  /* 0x0001683c01007387 */ /* 0x0001e60000100800 */
[C---:B------:R-:W-:Y:S01]  /*f750*/  IADD3 R5, P1, PT, R4.reuse, R3, RZ ;  /* 0x0000000304057210 */ /* 0x040fe20007f3e0ff */
[----:B------:R-:W-:Y:S03]  /*f760*/  STL [R1+0x164], R66 ;  /* 0x0001644201007387 */ /* 0x000fe60000100800 */
[----:B0-----:R-:W-:Y:S01]  /*f770*/  LEA.HI.X.SX32 R60, R4, R2, 0x1, P1 ;  /* 0x00000002043c7211 */ /* 0x001fe200008f0eff */
[----:B------:R0:W-:Y:S01]  /*f780*/  STL [R1+0x1b0], R5 ;  /* 0x0001b00501007387 */ /* 0x0001e20000100800 */
[----:B------:R-:W-:-:S03]  /*f790*/  @P0 IMAD.MOV.U32 R4, RZ, RZ, R5 ;  /* 0x000000ffff040224 */ /* 0x000fc600078e0005 */
[----:B0-----:R-:W-:-:S05]  /*f7a0*/  @P0 IMAD.MOV.U32 R5, RZ, RZ, R60 ;  /* 0x000000ffff050224 */ /* 0x001fca00078e003c */
[----:B------:R0:W2:Y:S02]  /*f7b0*/  @P0 LDG.E.U8 R55, desc[UR22][R4.64] ;  /* 0x0000001604370981 */ /* 0x0000a4000c1e1100 */
[----:B0-----:R-:W-:Y:S02]  /*f7c0*/  IMAD R4, R76, UR9, RZ ;  /* 0x000000094c047c24 */ /* 0x001fe4000f8e02ff */
[----:B------:R0:W-:Y:S03]  /*f7d0*/  STL [R1+0x1ac], R60 ;  /* 0x0001ac3c01007387 */ /* 0x0001e60000100800 */
[----:B------:R-:W-:-:S04]  /*f7e0*/  IADD3 R5, P1, PT, R4, R3, RZ ;  /* 0x0000000304057210 */ /* 0x000fc80007f3e0ff */
[----:B0-----:R-:W-:Y:S01]  /*f7f0*/  LEA.HI.X.SX32 R60, R4, R2, 0x1, P1 ;  /* 0x00000002043c7211 */ /* 0x001fe200008f0eff */
[----:B------:R0:W-:Y:S01]  /*f800*/  STL [R1+0x1f0], R5 ;  /* 0x0001f00501007387 */ /* 0x0001e20000100800 */
[----:B------:R-:W-:-:S03]  /*f810*/  @P0 IMAD.MOV.U32 R4, RZ, RZ, R5 ;  /* 0x000000ffff040224 */ /* 0x000fc600078e0005 */
[----:B0-----:R-:W-:Y:S01]  /*f820*/  @P0 IMAD.MOV.U32 R5, RZ, RZ, R60 ;  /* 0x000000ffff050224 */ /* 0x001fe200078e003c */
[----:B------:R-:W-:Y:S04]  /*f830*/  STS.U8 [R77+UR10+0x1100], R7 ;  /* 0x001100074d007988 */ /* 0x000fe8000800000a */
[----:B------:R0:W2:Y:S04]  /*f840*/  @P0 LDG.E.U8 R56, desc[UR22][R4.64] ;  /* 0x0000001604380981 */ /* 0x0000a8000c1e1100 */
[----:B------:R-:W-:Y:S01]  /*f850*/  STS.U8 [R77+UR10+0x1500], R6 ;  /* 0x001500064d007988 */ /* 0x000fe2000800000a */
[----:B0-----:R-:W-:-:S03]  /*f860*/  IMAD R4, R81, UR9, RZ ;  /* 0x0000000951047c24 */ /* 0x001fc6000f8e02ff */
[----:B------:R0:W-:Y:S04]  /*f870*/  STS.U8 [R77+UR10+0x1900], R9 ;  /* 0x001900094d007988 */ /* 0x0001e8000800000a */
[----:B------:R1:W-:Y:S01]  /*f880*/  STL [R1+0x1ec], R60 ;  /* 0x0001ec3c01007387 */ /* 0x0003e20000100800 */
[----:B0-----:R-:W-:-:S04]  /*f890*/  IADD3 R9, P1, PT, R4, R3, RZ ;  /* 0x0000000304097210 */ /* 0x001fc80007f3e0ff */
[----:B-1----:R-:W-:Y:S01]  /*f8a0*/  LEA.HI.X.SX32 R60, R4, R2, 0x1, P1 ;  /* 0x00000002043c7211 */ /* 0x002fe200008f0eff */
[----:B------:R-:W-:-:S04]  /*f8b0*/  @P0 IMAD.MOV.U32 R4, RZ, RZ, R9 ;  /* 0x000000ffff040224 */ /* 0x000fc800078e0009 */
[----:B------:R-:W-:-:S05]  /*f8c0*/  @P0 IMAD.MOV.U32 R5, RZ, RZ, R60 ;  /* 0x000000ffff050224 */ /* 0x000fca00078e003c */
[----:B------:R0:W2:Y:S04]  /*f8d0*/  @P0 LDG.E.U8 R52, desc[UR22][R4.64] ;  /* 0x0000001604340981 */ /* 0x0000a8000c1e1100 */
[----:B------:R1:W-:Y:S01]  /*f8e0*/  STL [R1+0x230], R9 ;  /* 0x0002300901007387 */ /* 0x0003e20000100800 */
[----:B0-----:R-:W-:-:S03]  /*f8f0*/  IMAD R4, R79, UR9, RZ ;  /* 0x000000094f047c24 */ /* 0x001fc6000f8e02ff */
[----:B------:R0:W-:Y:S02]  /*f900*/  STL [R1+0x22c], R60 ;  /* 0x00022c3c01007387 */ /* 0x0001e40000100800 */
[----:B-1----:R-:W-:-:S04]  /*f910*/  IADD3 R9, P1, PT, R4, R3, RZ ;  /* 0x0000000304097210 */ /* 0x002fc80007f3e0ff */
[----:B0-----:R-:W-:Y:S01]  /*f920*/  LEA.HI.X.SX32 R60, R4, R2, 0x1, P1 ;  /* 0x00000002043c7211 */ /* 0x001fe200008f0eff */
[----:B------:R-:W-:-:S04]  /*f930*/  @P0 IMAD.MOV.U32 R4, RZ, RZ, R9 ;  /* 0x000000ffff040224 */ /* 0x000fc800078e0009 */
[----:B------:R-:W-:-:S05]  /*f940*/  @P0 IMAD.MOV.U32 R5, RZ, RZ, R60 ;  /* 0x000000ffff050224 */ /* 0x000fca00078e003c */
[----:B------:R0:W2:Y:S04]  /*f950*/  @P0 LDG.E.U8 R54, desc[UR22][R4.64] ;  /* 0x0000001604360981 */ /* 0x0000a8000c1e1100 */
[----:B------:R-:W-:Y:S01]  /*f960*/  STS.U8 [R77+UR10+0x1d00], R8 ;  /* 0x001d00084d007988 */ /* 0x000fe2000800000a */
[----:B0-----:R-:W-:-:S03]  /*f970*/  IMAD R4, R78, UR9, RZ ;  /* 0x000000094e047c24 */ /* 0x001fc6000f8e02ff */
[----:B------:R0:W-:Y:S04]  /*f980*/  STL [R1+0x270], R9 ;  /* 0x0002700901007387 */ /* 0x0001e80000100800 */
[----:B------:R-:W-:Y:S04]  /*f990*/  STS.U8 [R77+UR10+0x2100], R11 ;  /* 0x0021000b4d007988 */ /* 0x000fe8000800000a */
[----:B------:R-:W-:Y:S01]  /*f9a0*/  STS.U8 [R77+UR10+0x2500], R10 ;  /* 0x0025000a4d007988 */ /* 0x000fe2000800000a */
[----:B0-----:R-:W-:-:S03]  /*f9b0*/  IADD3 R9, P1, PT, R4, R3, RZ ;  /* 0x0000000304097210 */ /* 0x001fc60007f3e0ff */
[----:B------:R-:W-:Y:S04]  /*f9c0*/  STS.U8 [R77+UR10+0x2900], R13 ;  /* 0x0029000d4d007988 */ /* 0x000fe8000800000a */
[----:B------:R0:W-:Y:S02]  /*f9d0*/  STS.U8 [R77+UR10+0x2d00], R12 ;  /* 0x002d000c4d007988 */ /* 0x0001e4000800000a */
[----:B0-----:R-:W-:Y:S01]  /*f9e0*/  LEA.HI.X.SX32 R12, R4, R2, 0x1, P1 ;  /* 0x00000002040c7211 */ /* 0x001fe200008f0eff */
[----:B------:R-:W-:-:S04]  /*f9f0*/  @P0 IMAD.MOV.U32 R4, RZ, RZ, R9 ;  /* 0x000000ffff040224 */ /* 0x000fc800078e0009 */
[----:B------:R-:W-:-:S05]  /*fa00*/  @P0 IMAD.MOV.U32 R5, RZ, RZ, R12 ;  /* 0x000000ffff050224 */ /* 0x000fca00078e000c */
[----:B------:R0:W2:Y:S02]  /*fa10*/  @P0 LDG.E.U8 R50, desc[UR22][R4.64] ;  /* 0x0000001604320981 */ /* 0x0000a4000c1e1100 */
[----:B0-----:R-:W-:Y:S02]  /*fa20*/  IMAD R4, R73, UR9, RZ ;  /* 0x0000000949047c24 */ /* 0x001fe4000f8e02ff */
[----:B------:R-:W-:Y:S03]  /*fa30*/  STL [R1+0x26c], R60 ;  /* 0x00026c3c01007387 */ /* 0x000fe60000100800 */
[C---:B------:R-:W-:Y:S01]  /*fa40*/  IADD3 R5, P1, PT, R4.reuse, R3, RZ ;  /* 0x0000000304057210 */ /* 0x040fe20007f3e0ff */
[----:B------:R0:W-:Y:S04]  /*fa50*/  STL [R1+0x2b0], R9 ;  /* 0x0002b00901007387 */ /* 0x0001e80000100800 */
[----:B------:R-:W-:Y:S01]  /*fa60*/  STL [R1+0x2ac], R12 ;  /* 0x0002ac0c01007387 */ /* 0x000fe20000100800 */
[----:B0-----:R-:W-:-:S03]  /*fa70*/  LEA.HI.X.SX32 R9, R4, R2, 0x1, P1 ;  /* 0x0000000204097211 */ /* 0x001fc600008f0eff */
[----:B------:R0:W-:Y:S01]  /*fa80*/  STL [R1+0x2f0], R5 ;  /* 0x0002f00501007387 */ /* 0x0001e20000100800 */
[----:B------:R-:W-:Y:S02]  /*fa90*/  @P0 IMAD.MOV.U32 R4, RZ, RZ, R5 ;  /* 0x000000ffff040224 */ /* 0x000fe400078e0005 */
[----:B0-----:R-:W-:-:S05]  /*faa0*/  @P0 IMAD.MOV.U32 R5, RZ, RZ, R9 ;  /* 0x000000ffff050224 */ /* 0x001fca00078e0009 */
[----:B------:R0:W2:Y:S04]  /*fab0*/  @P0 LDG.E.U8 R51, desc[UR22][R4.64] ;  /* 0x0000001604330981 */ /* 0x0000a8000c1e1100 */
[----:B------:R1:W-:Y:S01]  /*fac0*/  STL [R1+0x2ec], R9 ;  /* 0x0002ec0901007387 */ /* 0x0003e20000100800 */
[----:B0-----:R-:W-:-:S03]  /*fad0*/  IMAD R4, R72, UR9, RZ ;  /* 0x0000000948047c24 */ /* 0x001fc6000f8e02ff */
[----:B------:R-:W-:Y:S02]  /*fae0*/  STS.U8 [R77+UR10+0x3100], R15 ;  /* 0x0031000f4d007988 */ /* 0x000fe4000800000a */
[C---:B-1----:R-:W-:Y:S02]  /*faf0*/  IADD3 R9, P1, PT, R4.reuse, R3, RZ ;  /* 0x0000000304097210 */ /* 0x042fe40007f3e0ff */
[----:B------:R-:W-:Y:S02]  /*fb00*/  STS.U8 [R77+UR10+0x3500], R14 ;  /* 0x0035000e4d007988 */ /* 0x000fe4000800000a */
[----:B------:R-:W-:Y:S02]  /*fb10*/  LEA.HI.X.SX32 R12, R4, R2, 0x1, P1 ;  /* 0x00000002040c7211 */ /* 0x000fe400008f0eff */
[----:B------:R-:W-:Y:S04]  /*fb20*/  STS.U8 [R77+UR10+0x3900], R17 ;  /* 0x003900114d007988 */ /* 0x000fe8000800000a */
[----:B------:R-:W-:Y:S01]  /*fb30*/  STS.U8 [R77+UR10+0x3d00], R16 ;  /* 0x003d00104d007988 */ /* 0x000fe2000800000a */
[----:B------:R-:W-:-:S03]  /*fb40*/  @P0 IMAD.MOV.U32 R4, RZ, RZ, R9 ;  /* 0x000000ffff040224 */ /* 0x000fc600078e0009 */
[----:B------:R-:W-:Y:S01]  /*fb50*/  STS.U8 [R61+UR10+0x180], R19 ;  /* 0x000180133d007988 */ /* 0x000fe2000800000a */
[----:B------:R-:W-:-:S03]  /*fb60*/  @P0 IMAD.MOV.U32 R5, RZ, RZ, R12 ;  /* 0x000000ffff050224 */ /* 0x000fc600078e000c */
[----:B------:R0:W-:Y:S02]  /*fb70*/  STS.U8 [R61+UR10+0x580], R18 ;  /* 0x000580123d007988 */ /* 0x0001e4000800000a */
[----:B0-----:R-:W-:Y:S02]  /*fb80*/  PRMT R18, RZ, 0x7610, R18 ;  /* 0x00007610ff127816 */ /* 0x001fe40000000012 */
[----:B------:R0:W-:Y:S04]  /*fb90*/  STL [R1+0x330], R9 ;  /* 0x0003300901007387 */ /* 0x0001e80000100800 */
[----:B------:R1:W2:Y:S02]  /*fba0*/  @P0 LDG.E.U8 R18, desc[UR22][R4.64] ;  /* 0x0000001604120981 */ /* 0x0002a4000c1e1100 */
[----:B-1----:R-:W-:-:S02]  /*fbb0*/  IMAD R4, R71, UR4, RZ ;  /* 0x0000000447047c24 */ /* 0x002fc4000f8e02ff */
[----:B------:R1:W-:Y:S01]  /*fbc0*/  STL [R1+0x32c], R12 ;  /* 0x00032c0c01007387 */ /* 0x0003e20000100800 */
[----:B------:R-:W-:Y:S01]  /*fbd0*/  PRMT R49, RZ, 0x7610, R49 ;  /* 0x00007610ff317816 */ /* 0x000fe20000000031 */
[----:B------:R-:W3:Y:S01]  /*fbe0*/  LDCU UR4, c[0x0][0x3b0] ;  /* 0x00007600ff0477ac */ /* 0x000ee20008000800 */
[----:B0-----:R-:W-:-:S04]  /*fbf0*/  IADD3 R9, P1, PT, R4, R3, RZ ;  /* 0x0000000304097210 */ /* 0x001fc80007f3e0ff */
[----:B-1----:R-:W-:Y:S01]  /*fc00*/  LEA.HI.X.SX32 R12, R4, R2, 0x1, P1 ;  /* 0x00000002040c7211 */ /* 0x002fe200008f0eff */
[----:B------:R-:W-:-:S04]  /*fc10*/  @P0 IMAD.MOV.U32 R4, RZ, RZ, R9 ;  /* 0x000000ffff040224 */ /* 0x000fc800078e0009 */
[----:B------:R-:W-:-:S05]  /*fc20*/  @P0 IMAD.MOV.U32 R5, RZ, RZ, R12 ;  /* 0x000000ffff050224 */ /* 0x000fca00078e000c */
[----:B------:R0:W2:Y:S04]  /*fc30*/  @P0 LDG.E.U8 R49, desc[UR22][R4.64] ;  /* 0x0000001604310981 */ /* 0x0000a8000c1e1100 */
[----:B------:R1:W-:Y:S01]  /*fc40*/  STL [R1+0x370], R9 ;  /* 0x0003700901007387 */ /* 0x0003e20000100800 */
[----:B0-----:R-:W-:-:S03]  /*fc50*/  IMAD R4, R70, UR5, RZ ;  /* 0x0000000546047c24 */ /* 0x001fc6000f8e02ff */
[----:B------:R0:W-:Y:S01]  /*fc60*/  STL [R1+0x36c], R12 ;  /* 0x00036c0c01007387 */ /* 0x0001e20000100800 */
[----:B------:R-:W3:Y:S01]  /*fc70*/  LDCU UR5, c[0x0][0x3b0] ;  /* 0x00007600ff0577ac */ /* 0x000ee20008000800 */
[C---:B-1----:R-:W-:Y:S02]  /*fc80*/  IADD3 R9, P1, PT, R4.reuse, R3, RZ ;  /* 0x0000000304097210 */ /* 0x042fe40007f3e0ff */
[----:B------:R1:W-:Y:S02]  /*fc90*/  STS.U8 [R61+UR10+0x980], R21 ;  /* 0x000980153d007988 */ /* 0x0003e4000800000a */
[----:B0-----:R-:W-:Y:S01]  /*fca0*/  LEA.HI.X.SX32 R12, R4, R2, 0x1, P1 ;  /* 0x00000002040c7211 */ /* 0x001fe200008f0eff */
[----:B------:R-:W-:Y:S01]  /*fcb0*/  @P0 IMAD.MOV.U32 R4, RZ, RZ, R9 ;  /* 0x000000ffff040224 */ /* 0x000fe200078e0009 */
[----:B-1----:R-:W-:-:S03]  /*fcc0*/  PRMT R21, RZ, 0x7610, R21 ;  /* 0x00007610ff157816 */ /* 0x002fc60000000015 */
[----:B------:R-:W-:-:S05]  /*fcd0*/  @P0 IMAD.MOV.U32 R5, RZ, RZ, R12 ;  /* 0x000000ffff050224 */ /* 0x000fca00078e000c */
[----:B------:R3:W2:Y:S04]  /*fce0*/  @P0 LDG.E.U8 R21, desc[UR22][R4.64] ;  /* 0x0000001604150981 */ /* 0x0006a8000c1e1100 */
[----:B------:R0:W-:Y:S01]  /*fcf0*/  STL [R1+0x3b0], R9 ;  /* 0x0003b00901007387 */ /* 0x0001e20000100800 */
[----:B---3--:R-:W-:-:S03]  /*fd00*/  IMAD R4, R65, UR4, RZ ;  /* 0x0000000441047c24 */ /* 0x008fc6000f8e02ff */
[----:B------:R1:W-:Y:S01]  /*fd10*/  STL [R1+0x3ac], R12 ;  /* 0x0003ac0c01007387 */ /* 0x0003e20000100800 */
[----:B------:R-:W3:Y:S01]  /*fd20*/  LDCU UR4, c[0x0][0x3b0] ;  /* 0x00007600ff0477ac */ /* 0x000ee20008000800 */
[----:B0-----:R-:W-:-:S04]  /*fd30*/  IADD3 R9, P1, PT, R4, R3, RZ ;  /* 0x0000000304097210 */ /* 0x001fc80007f3e0ff */
[----:B-1----:R-:W-:Y:S01]  /*fd40*/  LEA.HI.X.SX32 R12, R4, R2, 0x1, P1 ;  /* 0x00000002040c7211 */ /* 0x002fe200008f0eff */
[----:B------:R-:W-:Y:S04]  /*fd50*/  STL [R1+0x3e0], R9 ;  /* 0x0003e00901007387 */ /* 0x000fe80000100800 */
[----:B------:R-:W-:Y:S04]  /*fd60*/  STL [R1+0x3dc], R12 ;  /* 0x0003dc0c01007387 */ /* 0x000fe80000100800 */
[----:B------:R-:W2:Y:S01]  /*fd70*/  LDL.LU R77, [R1+0x1f8] ;  /* 0x0001f800014d7983 */ /* 0x000ea20000300800 */
[----:B------:R-:W-:-:S03]  /*fd80*/  @P0 IMAD.MOV.U32 R4, RZ, RZ, R9 ;  /* 0x000000ffff040224 */ /* 0x000fc600078e0009 */
[----:B------:R0:W-:Y:S01]  /*fd90*/  STS.U8 [R61+UR10+0xd80], R20 ;  /* 0x000d80143d007988 */ /* 0x0001e2000800000a */
[----:B------:R-:W-:Y:S01]  /*fda0*/  @P0 IMAD.MOV.U32 R5, RZ, RZ, R12 ;  /* 0x000000ffff050224 */ /* 0x000fe200078e000c */
[----:B0-----:R-:W-:-:S06]  /*fdb0*/  PRMT R20, RZ, 0x7610, R20 ;  /* 0x00007610ff147816 */ /* 0x001fcc0000000014 */
[----:B------:R0:W4:Y:S02]  /*fdc0*/  @P0 LDG.E.U8 R20, desc[UR22][R4.64] ;  /* 0x0000001604140981 */ /* 0x000124000c1e1100 */
[----:B0-----:R-:W-:Y:S01]  /*fdd0*/  IMAD R4, R64, UR5, RZ ;  /* 0x0000000540047c24 */ /* 0x001fe2000f8e02ff */
[----:B------:R-:W-:Y:S01]  /*fde0*/  PRMT R17, RZ, 0x7610, R17 ;  /* 0x00007610ff117816 */ /* 0x000fe20000000011 */
[----:B------:R-:W0:Y:S03]  /*fdf0*/  LDCU UR5, c[0x0][0x3b0] ;  /* 0x00007600ff0577ac */ /* 0x000e260008000800 */
[----:B------:R-:W-:-:S04]  /*fe00*/  IADD3 R9, P1, PT, R4, R3, RZ ;  /* 0x0000000304097210 */ /* 0x000fc80007f3e0ff */
[----:B------:R-:W-:Y:S01]  /*fe10*/  LEA.HI.X.SX32 R12, R4, R2, 0x1, P1 ;  /* 0x00000002040c7211 */ /* 0x000fe200008f0eff */
[----:B------:R-:W-:Y:S01]  /*fe20*/  @P0 IMAD.MOV.U32 R4, RZ, RZ, R9 ;  /* 0x000000ffff040224 */ /* 0x000fe200078e0009 */
[----:B------:R1:W-:Y:S03]  /*fe30*/  STL [R1+0x410], R9 ;  /* 0x0004100901007387 */ /* 0x0003e60000100800 */
[----:B------:R-:W-:Y:S01]  /*fe40*/  @P0 IMAD.MOV.U32 R5, RZ, RZ, R12 ;  /* 0x000000ffff050224 */ /* 0x000fe200078e000c */
[----:B------:R0:W-:Y:S04]  /*fe50*/  STL [R1+0x40c], R12 ;  /* 0x00040c0c01007387 */ /* 0x0001e80000100800 */
[----:B------:R-:W4:Y:S04]  /*fe60*/  LDL.LU R83, [R1+0x200] ;  /* 0x0002000001537983 */ /* 0x000f280000300800 */
[----:B------:R3:W4:Y:S02]  /*fe70*/  @P0 LDG.E.U8 R17, desc[UR22][R4.64] ;  /* 0x0000001604110981 */ /* 0x000724000c1e1100 */
[----:B---3--:R-:W-:Y:S01]  /*fe80*/  IMAD R4, R63, UR4, RZ ;  /* 0x000000043f047c24 */ /* 0x008fe2000f8e02ff */
[----:B------:R-:W-:-:S02]  /*fe90*/  PRMT R16, RZ, 0x7610, R16 ;  /* 0x00007610ff107816 */ /* 0x000fc40000000010 */
[----:B------:R-:W-:Y:S02]  /*fea0*/  PRMT R11, RZ, 0x7610, R11 ;  /* 0x00007610ff0b7816 */ /* 0x000fe4000000000b */
[----:B------:R-:W-:Y:S02]  /*feb0*/  PRMT R8, RZ, 0x7610, R8 ;  /* 0x00007610ff087816 */ /* 0x000fe40000000008 */
[----:B------:R-:W-:Y:S02]  /*fec0*/  PRMT R7, RZ, 0x7610, R7 ;  /* 0x00007610ff077816 */ /* 0x000fe40000000007 */
[----:B------:R-:W-:Y:S02]  /*fed0*/  PRMT R6, RZ, 0x7610, R6 ;  /* 0x00007610ff067816 */ /* 0x000fe40000000006 */
[----:B------:R-:W-:Y:S01]  /*fee0*/  PRMT R10, RZ, 0x7610, R10 ;  /* 0x00007610ff0a7816 */ /* 0x000fe2000000000a */
[----:B------:R-:W-:Y:S01]  /*fef0*/  STS.U8 [R61+UR10+0x1180], R23 ;  /* 0x001180173d007988 */ /* 0x000fe2000800000a */
[C---:B-1----:R-:W-:Y:S01]  /*ff00*/  IADD3 R9, P1, PT, R4.reuse, R3, RZ ;  /* 0x0000000304097210 */ /* 0x042fe20007f3e0ff */
[----:B------:R-:W1:Y:S03]  /*ff10*/  LDCU UR4, c[0x0][0x3b0] ;  /* 0x00007600ff0477ac */ /* 0x000e660008000800 */
[----:B0-----:R-:W-:Y:S01]  /*ff20*/  LEA.HI.X.SX32 R12, R4, R2, 0x1, P1 ;  /* 0x00000002040c7211 */ /* 0x001fe200008f0eff */
[----:B------:R-:W-:Y:S01]  /*ff30*/  @P0 IMAD.MOV.U32 R4, RZ, RZ, R9 ;  /* 0x000000ffff040224 */ /* 0x000fe200078e0009 */
[----:B------:R0:W-:Y:S03]  /*ff40*/  STL [R1+0x440], R9 ;  /* 0x0004400901007387 */ /* 0x0001e60000100800 */
[----:B------:R-:W-:Y:S01]  /*ff50*/  @P0 IMAD.MOV.U32 R5, RZ, RZ, R12 ;  /* 0x000000ffff050224 */ /* 0x000fe200078e000c */
[----:B------:R3:W-:Y:S04]  /*ff60*/  STL [R1+0x43c], R12 ;  /* 0x00043c0c01007387 */ /* 0x0007e80000100800 */
[----:B------:R-:W4:Y:S04]  /*ff70*/  LDL.LU R69, [R1+0x1b8] ;  /* 0x0001b80001457983 */ /* 0x000f280000300800 */
[----:B------:R0:W4:Y:S02]  /*ff80*/  @P0 LDG.E.U8 R16, desc[UR22][R4.64] ;  /* 0x0000001604100981 */ /* 0x000124000c1e1100 */
[----:B0-----:R-:W-:-:S02]  /*ff90*/  IMAD R4, R62, UR5, RZ ;  /* 0x000000053e047c24 */ /* 0x001fc4000f8e02ff */
[----:B------:R-:W-:Y:S01]  /*ffa0*/  STS.U8 [R61+UR10+0x1580], R22 ;  /* 0x001580163d007988 */ /* 0x000fe2000800000a */
[----:B------:R-:W-:Y:S01]  /*ffb0*/  LOP3.LUT R19, R67, 0x40, RZ, 0x3c, !PT ;  /* 0x0000004043137812 */ /* 0x000fe200078e3cff */
[----:B------:R-:W0:Y:S01]  /*ffc0*/  LDCU UR5, c[0x0][0x3b0] ;  /* 0x00007600ff0577ac */ /* 0x000e220008000800 */
[----:B------:R-:W-:-:S04]  /*ffd0*/  IADD3 R9, P1, PT, R4, R3, RZ ;  /* 0x0000000304097210 */ /* 0x000fc80007f3e0ff */
[----:B---3--:R-:W-:Y:S01]  /*ffe0*/  LEA.HI.X.SX32 R12, R4, R2, 0x1, P1 ;  /* 0x00000002040c7211 */ /* 0x008fe200008f0eff */
[----:B------:R3:W-:Y:S04]  /*fff0*/  STL [R1+0x468], R9 ;  /* 0x0004680901007387 */ /* 0x0007e80000100800 */
[----:B------:R-:W-:Y:S04]  /*10000*/  STL [R1+0x464], R12 ;  /* 0x0004640c01007387 */ /* 0x000fe80000100800 */
[----:B------:R-:W4:Y:S01]  /*10010*/  LDL.LU R76, [R1+0x1b4] ;  /* 0x0001b400014c7983 */ /* 0x000f220000300800 */
[----:B------:R-:W-:-:S02]  /*10020*/  @P0 IMAD.MOV.U32 R4, RZ, RZ, R9 ;  /* 0x000000ffff040224 */ /* 0x000fc400078e0009 */
[----:B------:R-:W-:-:S05]  /*10030*/  @P0 IMAD.MOV.U32 R5, RZ, RZ, R12 ;  /* 0x000000ffff050224 */ /* 0x000fca00078e000c */
[----:B------:R2:W4:Y:S02]  /*10040*/  @P0 LDG.E.U8 R11, desc[UR22][R4.64] ;  /* 0x00000016040b0981 */ /* 0x000524000c1e1100 */
[----:B--2---:R-:W-:Y:S02]  /*10050*/  IMAD R4, R77, UR9, RZ ;  /* 0x000000094d047c24 */ /* 0x004fe4000f8e02ff */
[----:B------:R-:W2:Y:S03]  /*10060*/  LDL.LU R77, [R1+0x1f4] ;  /* 0x0001f400014d7983 */ /* 0x000ea60000300800 */
[----:B------:R-:W-:-:S04]  /*10070*/  IADD3 R5, P1, PT, R4, R3, RZ ;  /* 0x0000000304057210 */ /* 0x000fc80007f3e0ff */
[----:B---3--:R-:W-:Y:S01]  /*10080*/  LEA.HI.X.SX32 R9, R4, R2, 0x1, P1 ;  /* 0x0000000204097211 */ /* 0x008fe200008f0eff */
[----:B------:R3:W-:Y:S01]  /*10090*/  STL [R1+0xf0], R5 ;  /* 0x0000f00501007387 */ /* 0x0007e20000100800 */
[----:B------:R-:W-:-:S03]  /*100a0*/  @P0 IMAD.MOV.U32 R4, RZ, RZ, R5 ;  /* 0x000000ffff040224 */ /* 0x000fc600078e0005 */
[----:B---3--:R-:W-:-:S05]  /*100b0*/  @P0 IMAD.MOV.U32 R5, RZ, RZ, R9 ;  /* 0x000000ffff050224 */ /* 0x008fca00078e0009 */
[----:B------:R4:W3:Y:S04]  /*100c0*/  @P0 LDG.E.U8 R8, desc[UR22][R4.64] ;  /* 0x0000001604080981 */ /* 0x0008e8000c1e1100 */
[----:B------:R0:W-:Y:S01]  /*100d0*/  STL [R1+0xec], R9 ;  /* 0x0000ec0901007387 */ /* 0x0001e20000100800 */
[----:B----4-:R-:W-:-:S03]  /*100e0*/  IMAD R4, R83, UR9, RZ ;  /* 0x0000000953047c24 */ /* 0x010fc6000f8e02ff */
[----:B------:R-:W4:Y:S02]  /*100f0*/  LDL.LU R83, [R1+0x1c0] ;  /* 0x0001c00001537983 */ /* 0x000f240000300800 */
[----:B------:R-:W-:-:S04]  /*10100*/  IADD3 R5, P1, PT, R4, R3, RZ ;  /* 0x0000000304057210 */ /* 0x000fc80007f3e0ff */
[----:B0-----:R-:W-:Y:S01]  /*10110*/  LEA.HI.X.SX32 R9, R4, R2, 0x1, P1 ;  /* 0x0000000204097211 */ /* 0x001fe200008f0eff */
[----:B------:R0:W-:Y:S01]  /*10120*/  STL [R1+0x130], R5 ;  /* 0x0001300501007387 */ /* 0x0001e20000100800 */
[----:B------:R-:W-:-:S03]  /*10130*/  @P0 IMAD.MOV.U32 R4, RZ, RZ, R5 ;  /* 0x000000ffff040224 */ /* 0x000fc600078e0005 */
[----:B------:R1:W-:Y:S01]  /*10140*/  STL [R1+0x12c], R9 ;  /* 0x00012c0901007387 */ /* 0x0003e20000100800 */
[----:B0-----:R-:W-:-:S05]  /*10150*/  @P0 IMAD.MOV.U32 R5, RZ, RZ, R9 ;  /* 0x000000ffff050224 */ /* 0x001fca00078e0009 */
[----:B------:R0:W3:Y:S02]  /*10160*/  @P0 LDG.E.U8 R7, desc[UR22][R4.64] ;  /* 0x0000001604070981 */ /* 0x0000e4000c1e1100 */
[----:B0-----:R-:W-:Y:S02]  /*10170*/  IMAD R4, R69, UR9, RZ ;  /* 0x0000000945047c24 */ /* 0x001fe4000f8e02ff */
[----:B------:R-:W3:Y:S03]  /*10180*/  LDL.LU R69, [R1+0x178] ;  /* 0x0001780001457983 */ /* 0x000ee60000300800 */
[----:B------:R-:W-:-:S04]  /*10190*/  IADD3 R5, P1, PT, R4, R3, RZ ;  /* 0x0000000304057210 */ /* 0x000fc80007f3e0ff */
[----:B-1----:R-:W-:Y:S01]  /*101a0*/  LEA.HI.X.SX32 R9, R4, R2, 0x1, P1 ;  /* 0x0000000204097211 */ /* 0x002fe200008f0eff */
[----:B------:R0:W-:Y:S01]  /*101b0*/  STL [R1+0x170], R5 ;  /* 0x0001700501007387 */ /* 0x0001e20000100800 */
[----:B------:R-:W-:-:S03]  /*101c0*/  @P0 IMAD.MOV.U32 R12, RZ, RZ, R5 ;  /* 0x000000ffff0c0224 */ /* 0x000fc600078e0005 */
[----:B------:R1:W-:Y:S01]  /*101d0*/  STL [R1+0x16c], R9 ;  /* 0x00016c0901007387 */ /* 0x0003e20000100800 */
[----:B------:R-:W-:Y:S01]  /*101e0*/  PRMT R4, RZ, 0x7610, R4 ;  /* 0x00007610ff047816 */ /* 0x000fe20000000004 */
[----:B------:R-:W-:-:S05]  /*101f0*/  @P0 IMAD.MOV.U32 R13, RZ, RZ, R9 ;  /* 0x000000ffff0d0224 */ /* 0x000fca00078e0009 */
[----:B------:R0:W3:Y:S02]  /*10200*/  @P0 LDG.E.U8 R4, desc[UR22][R12.64] ;  /* 0x000000160c040981 */ /* 0x0000e4000c1e1100 */
[----:B0-----:R-:W-:Y:S02]  /*10210*/  IMAD R5, R76, UR9, RZ ;  /* 0x000000094c057c24 */ /* 0x001fe4000f8e02ff */
[----:B------:R-:W3:Y:S03]  /*10220*/  LDL.LU R76, [R1+0x174] ;  /* 0x00017400014c7983 */ /* 0x000ee60000300800 */
[----:B-1----:R-:W-:-:S04]  /*10230*/  IADD3 R9, P1, PT, R5, R3, RZ ;  /* 0x0000000305097210 */ /* 0x002fc80007f3e0ff */
[----:B------:R-:W-:Y:S01]  /*10240*/  LEA.HI.X.SX32 R12, R5, R2, 0x1, P1 ;  /* 0x00000002050c7211 */ /* 0x000fe200008f0eff */
[----:B------:R-:W-:Y:S04]  /*10250*/  STL [R1+0x1b8], R9 ;  /* 0x0001b80901007387 */ /* 0x000fe80000100800 */
[----:B------:R0:W-:Y:S01]  /*10260*/  STL [R1+0x1b4], R12 ;  /* 0x0001b40c01007387 */ /* 0x0001e20000100800 */
[----:B------:R-:W-:Y:S02]  /*10270*/  @P0 IMAD.MOV.U32 R13, RZ, RZ, R12 ;  /* 0x000000ffff0d0224 */ /* 0x000fe400078e000c */
[----:B0-----:R-:W-:-:S05]  /*10280*/  @P0 IMAD.MOV.U32 R12, RZ, RZ, R9 ;  /* 0x000000ffff0c0224 */ /* 0x001fca00078e0009 */
[----:B------:R0:W3:Y:S01]  /*10290*/  @P0 LDG.E.U8 R6, desc[UR22][R12.64] ;  /* 0x000000160c060981 */ /* 0x0000e2000c1e1100 */
[----:B--2---:R-:W-:-:S05]  /*102a0*/  IMAD R5, R77, UR9, RZ ;  /* 0x000000094d057c24 */ /* 0x004fca000f8e02ff */
[----:B------:R-:W-:-:S04]  /*102b0*/  IADD3 R9, P1, PT, R5, R3, RZ ;  /* 0x0000000305097210 */ /* 0x000fc80007f3e0ff */
[----:B0-----:R-:W-:Y:S01]  /*102c0*/  LEA.HI.X.SX32 R12, R5, R2, 0x1, P1 ;  /* 0x00000002050c7211 */ /* 0x001fe200008f0eff */
[----:B------:R-:W-:Y:S04]  /*102d0*/  STL [R1+0x1f8], R9 ;  /* 0x0001f80901007387 */ /* 0x000fe80000100800 */
[----:B------:R0:W-:Y:S04]  /*102e0*/  STL [R1+0x1f4], R12 ;  /* 0x0001f40c01007387 */ /* 0x0001e80000100800 */
[----:B------:R-:W2:Y:S01]  /*102f0*/  LDL.LU R77, [R1+0x2bc] ;  /* 0x0002bc00014d7983 */ /* 0x000ea20000300800 */
[----:B------:R-:W-:Y:S01]  /*10300*/  PRMT R5, RZ, 0x7610, R5 ;  /* 0x00007610ff057816 */ /* 0x000fe20000000005 */
[----:B------:R-:W-:-:S02]  /*10310*/  @P0 IMAD.MOV.U32 R13, RZ, RZ, R12 ;  /* 0x000000ffff0d0224 */ /* 0x000fc400078e000c */
[----:B0-----:R-:W-:-:S05]  /*10320*/  @P0 IMAD.MOV.U32 R12, RZ, RZ, R9 ;  /* 0x000000ffff0c0224 */ /* 0x001fca00078e0009 */
[----:B------:R0:W2:Y:S01]  /*10330*/  @P0 LDG.E.U8 R5, desc[UR22][R12.64] ;  /* 0x000000160c050981 */ /* 0x0000a2000c1e1100 */
[----:B----4-:R-:W-:-:S05]  /*10340*/  IMAD R9, R83, UR9, RZ ;  /* 0x0000000953097c24 */ /* 0x010fca000f8e02ff */
[----:B0-----:R-:W-:-:S04]  /*10350*/  IADD3 R12, P1, PT, R9, R3, RZ ;  /* 0x00000003090c7210 */ /* 0x001fc80007f3e0ff */
[----:B------:R-:W-:Y:S01]  /*10360*/  LEA.HI.X.SX32 R13, R9, R2, 0x1, P1 ;  /* 0x00000002090d7211 */ /* 0x000fe200008f0eff */
[----:B------:R0:W-:Y:S04]  /*10370*/  STL [R1+0x238], R12 ;  /* 0x0002380c01007387 */ /* 0x0001e80000100800 */
[----:B------:R1:W-:Y:S04]  /*10380*/  STL [R1+0x234], R13 ;  /* 0x0002340d01007387 */ /* 0x0003e80000100800 */
[----:B------:R-:W4:Y:S04]  /*10390*/  LDL.LU R83, [R1+0x280] ;  /* 0x0002800001537983 */ /* 0x000f280000300800 */
[----:B------:R0:W4:Y:S01]  /*103a0*/  @P0 LDG.E.U8 R10, desc[UR22][R12.64] ;  /* 0x000000160c0a0981 */ /* 0x000122000c1e1100 */
[----:B---3--:R-:W-:-:S05]  /*103b0*/  IMAD R9, R69, UR9, RZ ;  /* 0x0000000945097c24 */ /* 0x008fca000f8e02ff */
[----:B0-----:R-:W-:-:S04]  /*103c0*/  IADD3 R12, P1, PT, R9, R3, RZ ;  /* 0x00000003090c7210 */ /* 0x001fc80007f3e0ff */
[----:B-1----:R-:W-:Y:S02]  /*103d0*/  LEA.HI.X.SX32 R13, R9, R2, 0x1, P1 ;  /* 0x00000002090d7211 */ /* 0x002fe400008f0eff */
[----:B------:R-:W-:Y:S01]  /*103e0*/  PRMT R9, RZ, 0x7610, R9 ;  /* 0x00007610ff097816 */ /* 0x000fe20000000009 */
[----:B------:R0:W-:Y:S04]  /*103f0*/  STL [R1+0x278], R12 ;  /* 0x0002780c01007387 */ /* 0x0001e80000100800 */
[----:B------:R1:W-:Y:S04]  /*10400*/  STL [R1+0x274], R13 ;  /* 0x0002740d01007387 */ /* 0x0003e80000100800 */
[----:B------:R-:W3:Y:S04]  /*10410*/  LDL.LU R69, [R1+0x27c] ;  /* 0x00027c0001457983 */ /* 0x000ee80000300800 */
[----:B------:R0:W3:Y:S02]  /*10420*/  @P0 LDG.E.U8 R9, desc[UR22][R12.64] ;  /* 0x000000160c090981 */ /* 0x0000e4000c1e1100 */
[----:B0-----:R-:W-:-:S05]  /*10430*/  IMAD R12, R76, UR9, RZ ;  /* 0x000000094c0c7c24 */ /* 0x001fca000f8e02ff */
[----:B------:R-:W-:-:S04]  /*10440*/  IADD3 R14, P1, PT, R12, R3, RZ ;  /* 0x000000030c0e7210 */ /* 0x000fc80007f3e0ff */
[----:B------:R-:W-:Y:S01]  /*10450*/  LEA.HI.X.SX32 R15, R12, R2, 0x1, P1 ;  /* 0x000000020c0f7211 */ /* 0x000fe200008f0eff */
[----:B------:R0:W-:Y:S04]  /*10460*/  STL [R1+0x2b8], R14 ;  /* 0x0002b80e01007387 */ /* 0x0001e80000100800 */
[----:B------:R0:W-:Y:S04]  /*10470*/  STL [R1+0x2b4], R15 ;  /* 0x0002b40f01007387 */ /* 0x0001e80000100800 */
[----:B------:R-:W3:Y:S01]  /*10480*/  LDL.LU R76, [R1+0x240] ;  /* 0x00024000014c7983 */ /* 0x000ee20000300800 */
[----:B--2---:R-:W-:-:S03]  /*10490*/  IMAD R12, R77, UR9, RZ ;  /* 0x000000094d0c7c24 */ /* 0x004fc6000f8e02ff */
[----:B------:R-:W2:Y:S01]  /*104a0*/  LDL.LU R77, [R1+0x23c] ;  /* 0x00023c00014d7983 */ /* 0x000ea20000300800 */
[----:B-1----:R-:W-:-:S03]  /*104b0*/  PRMT R13, RZ, 0x7610, R13 ;  /* 0x00007610ff0d7816 */ /* 0x002fc6000000000d */
[----:B------:R-:W-:Y:S04]  /*104c0*/  STS.U8 [R61+UR10+0x1980], R25 ;  /* 0x001980193d007988 */ /* 0x000fe8000800000a */
        /* <DEDUP_REMOVED lines=8> */
[----:B------:R0:W2:Y:S04]  /*10550*/  @P0 LDG.E.U8 R13, desc[UR22][R14.64] ;  /* 0x000000160e0d0981 */ /* 0x0000a8000c1e1100 */
[----:B------:R-:W-:Y:S04]  /*10560*/  STS.U8 [R61+UR10+0x3d80], R32 ;  /* 0x003d80203d007988 */ /* 0x000fe8000800000a */
[----:B------:R-:W-:Y:S01]  /*10570*/  STS.U8 [R19+UR10+0x200], R34 ;  /* 0x0002002213007988 */ /* 0x000fe2000800000a */
[----:B0-----:R-:W-:-:S03]  /*10580*/  IADD3 R14, P1, PT, R12, R3, RZ ;  /* 0x000000030c0e7210 */ /* 0x001fc60007f3e0ff */
[----:B------:R-:W-:Y:S01]  /*10590*/  STS.U8 [R19+UR10+0x600], R36 ;  /* 0x0006002413007988 */ /* 0x000fe2000800000a */
[----:B------:R-:W-:-:S03]  /*105a0*/  LEA.HI.X.SX32 R15, R12, R2, 0x1, P1 ;  /* 0x000000020c0f7211 */ /* 0x000fc600008f0eff */
[----:B------:R-:W-:Y:S01]  /*105b0*/  STS.U8 [R19+UR10+0xa00], R35 ;  /* 0x000a002313007988 */ /* 0x000fe2000800000a */
[----:B------:R-:W-:-:S03]  /*105c0*/  PRMT R12, RZ, 0x7610, R12 ;  /* 0x00007610ff0c7816 */ /* 0x000fc6000000000c */
        /* <DEDUP_REMOVED lines=8> */
[----:B------:R4:W-:Y:S04]  /*10650*/  STL [R1+0x2f8], R14 ;  /* 0x0002f80e01007387 */ /* 0x0009e80000100800 */
[----:B------:R4:W2:Y:S04]  /*10660*/  @P0 LDG.E.U8 R12, desc[UR22][R14.64] ;  /* 0x000000160e0c0981 */ /* 0x0008a8000c1e1100 */
[----:B------:R-:W-:Y:S04]  /*10670*/  STS.U8 [R19+UR10+0x2e00], R46 ;  /* 0x002e002e13007988 */ /* 0x000fe8000800000a */
[----:B------:R-:W-:Y:S01]  /*10680*/  STS.U8 [R19+UR10+0x3200], R45 ;  /* 0x0032002d13007988 */ /* 0x000fe2000800000a */
[----:B----4-:R-:W-:-:S03]  /*10690*/  IMAD R14, R83, UR9, RZ ;  /* 0x00000009530e7c24 */ /* 0x010fc6000f8e02ff */
[----:B------:R-:W-:Y:S04]  /*106a0*/  STS.U8 [R19+UR10+0x3600], R48 ;  /* 0x0036003013007988 */ /* 0x000fe8000800000a */
[----:B------:R-:W-:Y:S04]  /*106b0*/  STS.U8 [R19+UR10+0x3a00], R47 ;  /* 0x003a002f13007988 */ /* 0x000fe8000800000a */
[----:B------:R0:W-:Y:S02]  /*106c0*/  STS.U8 [R19+UR10+0x3e00], R53 ;  /* 0x003e003513007988 */ /* 0x0001e4000800000a */
[----:B0-----:R-:W-:-:S02]  /*106d0*/  IADD3 R19, P1, PT, R14, R3, RZ ;  /* 0x000000030e137210 */ /* 0x001fc40007f3e0ff */
[----:B------:R0:W-:Y:S02]  /*106e0*/  STL [R1+0x2f4], R15 ;  /* 0x0002f40f01007387 */ /* 0x0001e40000100800 */
[----:B------:R-:W-:Y:S01]  /*106f0*/  LEA.HI.X.SX32 R22, R14, R2, 0x1, P1 ;  /* 0x000000020e167211 */ /* 0x000fe200008f0eff */
[----:B---3--:R-:W-:Y:S01]  /*10700*/  IMAD R14, R69, UR4, RZ ;  /* 0x00000004450e7c24 */ /* 0x008fe2000f8e02ff */
[----:B------:R-:W-:Y:S01]  /*10710*/  STL [R1+0x338], R19 ;  /* 0x0003381301007387 */ /* 0x000fe20000100800 */
[----:B------:R-:W2:Y:S02]  /*10720*/  LDCU UR4, c[0x0][0x3b0] ;  /* 0x00007600ff0477ac */ /* 0x000ea40008000800 */
[----:B------:R-:W-:Y:S01]  /*10730*/  @P0 IMAD.MOV.U32 R23, RZ, RZ, R22 ;  /* 0x000000ffff170224 */ /* 0x000fe200078e0016 */
[----:B------:R1:W-:Y:S01]  /*10740*/  STL [R1+0x334], R22 ;  /* 0x0003341601007387 */ /* 0x0003e20000100800 */
[----:B0-----:R-:W-:Y:S01]  /*10750*/  PRMT R15, RZ, 0x7610, R15 ;  /* 0x00007610ff0f7816 */ /* 0x001fe2000000000f */
[----:B-1----:R-:W-:Y:S01]  /*10760*/  @P0 IMAD.MOV.U32 R22, RZ, RZ, R19 ;  /* 0x000000ffff160224 */ /* 0x002fe200078e0013 */
[----:B------:R-:W-:-:S04]  /*10770*/  IADD3 R19, P1, PT, R14, R3, RZ ;  /* 0x000000030e137210 */ /* 0x000fc80007f3e0ff */
[----:B------:R0:W3:Y:S04]  /*10780*/  @P0 LDG.E.U8 R15, desc[UR22][R22.64] ;  /* 0x00000016160f0981 */ /* 0x0000e8000c1e1100 */
[----:B------:R-:W-:Y:S01]  /*10790*/  STL [R1+0x378], R19 ;  /* 0x0003781301007387 */ /* 0x000fe20000100800 */
[----:B0-----:R-:W-:Y:S02]  /*107a0*/  LEA.HI.X.SX32 R22, R14, R2, 0x1, P1 ;  /* 0x000000020e167211 */ /* 0x001fe400008f0eff */
[----:B------:R-:W-:-:S03]  /*107b0*/  PRMT R14, RZ, 0x7610, R14 ;  /* 0x00007610ff0e7816 */ /* 0x000fc6000000000e */
[----:B------:R0:W-:Y:S01]  /*107c0*/  STL [R1+0x374], R22 ;  /* 0x0003741601007387 */ /* 0x0001e20000100800 */
[----:B------:R-:W-:Y:S02]  /*107d0*/  @P0 IMAD.MOV.U32 R23, RZ, RZ, R22 ;  /* 0x000000ffff170224 */ /* 0x000fe400078e0016 */
[----:B0-----:R-:W-:Y:S02]  /*107e0*/  @P0 IMAD.MOV.U32 R22, RZ, RZ, R19 ;  /* 0x000000ffff160224 */ /* 0x001fe400078e0013 */
[----:B------:R-:W-:Y:S01]  /*107f0*/  IMAD R19, R76, UR5, RZ ;  /* 0x000000054c137c24 */ /* 0x000fe2000f8e02ff */
[----:B------:R-:W-:Y:S01]  /*10800*/  LOP3.LUT R24, R67, 0x50, RZ, 0x3c, !PT ;  /* 0x0000005043187812 */ /* 0x000fe200078e3cff */
[----:B------:R-:W0:Y:S01]  /*10810*/  LDCU UR5, c[0x0][0x3b0] ;  /* 0x00007600ff0577ac */ /* 0x000e220008000800 */
[----:B------:R1:W4:Y:S02]  /*10820*/  @P0 LDG.E.U8 R14, desc[UR22][R22.64] ;  /* 0x00000016160e0981 */ /* 0x000324000c1e1100 */
[----:B-1----:R-:W-:-:S04]  /*10830*/  IADD3 R22, P1, PT, R19, R3, RZ ;  /* 0x0000000313167210 */ /* 0x002fc80007f3e0ff */
[----:B------:R-:W-:Y:S02]  /*10840*/  LEA.HI.X.SX32 R23, R19, R2, 0x1, P1 ;  /* 0x0000000213177211 */ /* 0x000fe400008f0eff */
[----:B------:R-:W-:Y:S01]  /*10850*/  PRMT R19, RZ, 0x7610, R19 ;  /* 0x00007610ff137816 */ /* 0x000fe20000000013 */
[----:B------:R-:W-:Y:S05]  /*10860*/  STL [R1+0x3b8], R22 ;  /* 0x0003b81601007387 */ /* 0x000fea0000100800 */
[----:B------:R2:W3:Y:S04]  /*10870*/  @P0 LDG.E.U8 R19, desc[UR22][R22.64] ;  /* 0x0000001616130981 */ /* 0x0004e8000c1e1100 */
[----:B------:R-:W-:Y:S04]  /*10880*/  STS.U8 [R24+UR10+0x280], R58 ;  /* 0x0002803a18007988 */ /* 0x000fe8000800000a */
[----:B------:R-:W-:Y:S04]  /*10890*/  STS.U8 [R24+UR10+0x680], R57 ;  /* 0x0006803918007988 */ /* 0x000fe8000800000a */
[----:B------:R-:W-:Y:S04]  /*108a0*/  STL [R1+0x3b4], R23 ;  /* 0x0003b41701007387 */ /* 0x000fe80000100800 */
[----:B------:R-:W-:Y:S04]  /*108b0*/  STS.U8 [R24+UR10+0xa80], R59 ;  /* 0x000a803b18007988 */ /* 0x000fe8000800000a */
[----:B------:R-:W-:Y:S04]  /*108c0*/  STS.U8 [R24+UR10+0xe80], R55 ;  /* 0x000e803718007988 */ /* 0x000fe8000800000a */
[----:B------:R-:W-:Y:S04]  /*108d0*/  STS.U8 [R24+UR10+0x1280], R56 ;  /* 0x0012803818007988 */ /* 0x000fe8000800000a */
[----:B------:R-:W-:Y:S04]  /*108e0*/  STS.U8 [R24+UR10+0x1680], R52 ;  /* 0x0016803418007988 */ /* 0x000fe8000800000a */
[----:B------:R-:W-:Y:S04]  /*108f0*/  STS.U8 [R24+UR10+0x1a80], R54 ;  /* 0x001a803618007988 */ /* 0x000fe8000800000a */
[----:B------:R-:W-:Y:S04]  /*10900*/  STS.U8 [R24+UR10+0x1e80], R50 ;  /* 0x001e803218007988 */ /* 0x000fe8000800000a */
[----:B------:R-:W-:Y:S04]  /*10910*/  STS.U8 [R24+UR10+0x2280], R51 ;  /* 0x0022803318007988 */ /* 0x000fe8000800000a */
[----:B------:R1:W-:Y:S02]  /*10920*/  STS.U8 [R24+UR10+0x2680], R18 ;  /* 0x0026801218007988 */ /* 0x0003e4000800000a */
[----:B-1----:R-:W-:-:S02]  /*10930*/  PRMT R18, RZ, 0x7610, R18 ;  /* 0x00007610ff127816 */ /* 0x002fc40000000012 */
[----:B------:R-:W-:Y:S04]  /*10940*/  STS.U8 [R24+UR10+0x2a80], R49 ;  /* 0x002a803118007988 */ /* 0x000fe8000800000a */
[----:B------:R-:W-:Y:S01]  /*10950*/  STS.U8 [R24+UR10+0x2e80], R21 ;  /* 0x002e801518007988 */ /* 0x000fe2000800000a */
[----:B--2---:R-:W-:Y:S01]  /*10960*/  IMAD R22, R77, UR4, RZ ;  /* 0x000000044d167c24 */ /* 0x004fe2000f8e02ff */
[----:B------:R-:W1:Y:S04]  /*10970*/  LDCU UR4, c[0x0][0x3b0] ;  /* 0x00007600ff0477ac */ /* 0x000e680008000800 */
[----:B------:R-:W-:-:S04]  /*10980*/  IADD3 R23, P1, PT, R22, R3, RZ ;  /* 0x0000000316177210 */ /* 0x000fc80007f3e0ff */
[----:B------:R-:W-:Y:S01]  /*10990*/  LEA.HI.X.SX32 R25, R22, R2, 0x1, P1 ;  /* 0x0000000216197211 */ /* 0x000fe200008f0eff */
[----:B------:R2:W-:Y:S01]  /*109a0*/  STL [R1+0x3e8], R23 ;  /* 0x0003e81701007387 */ /* 0x0005e20000100800 */
[----:B------:R-:W-:-:S03]  /*109b0*/  @P0 IMAD.MOV.U32 R22, RZ, RZ, R23 ;  /* 0x000000ffff160224 */ /* 0x000fc600078e0017 */
[----:B------:R0:W-:Y:S04]  /*109c0*/  STL [R1+0x3e4], R25 ;  /* 0x0003e41901007387 */ /* 0x0001e80000100800 */
[----:B------:R-:W3:Y:S01]  /*109d0*/  LDL.LU R76, [R1+0x2fc] ;  /* 0x0002fc00014c7983 */ /* 0x000ee20000300800 */
[----:B--2---:R-:W-:-:S05]  /*109e0*/  @P0 IMAD.MOV.U32 R23, RZ, RZ, R25 ;  /* 0x000000ffff170224 */ /* 0x004fca00078e0019 */
[----:B------:R0:W2:Y:S02]  /*109f0*/  @P0 LDG.E.U8 R18, desc[UR22][R22.64] ;  /* 0x0000001616120981 */ /* 0x0000a4000c1e1100 */
[----:B0-----:R-:W-:Y:S01]  /*10a00*/  IMAD R22, R87, UR5, RZ ;  /* 0x0000000557167c24 */ /* 0x001fe2000f8e02ff */
[----:B------:R-:W-:Y:S01]  /*10a10*/  PRMT R21, RZ, 0x7610, R21 ;  /* 0x00007610ff157816 */ /* 0x000fe20000000015 */
[----:B------:R-:W-:Y:S01]  /*10a20*/  STS.U8 [R24+UR10+0x3280], R20 ;  /* 0x0032801418007988 */ /* 0x000fe2000800000a */
[----:B------:R-:W0:Y:S02]  /*10a30*/  LDCU UR5, c[0x0][0x3b0] ;  /* 0x00007600ff0577ac */ /* 0x000e240008000800 */
[----:B------:R-:W-:-:S04]  /*10a40*/  IADD3 R25, P1, PT, R22, R3, RZ ;  /* 0x0000000316197210 */ /* 0x000fc80007f3e0ff */
[----:B------:R-:W-:Y:S01]  /*10a50*/  LEA.HI.X.SX32 R26, R22, R2, 0x1, P1 ;  /* 0x00000002161a7211 */ /* 0x000fe200008f0eff */
[----:B------:R0:W-:Y:S01]  /*10a60*/  STL [R1+0x418], R25 ;  /* 0x0004181901007387 */ /* 0x0001e20000100800 */
[----:B------:R-:W-:-:S03]  /*10a70*/  @P0 IMAD.MOV.U32 R22, RZ, RZ, R25 ;  /* 0x000000ffff160224 */ /* 0x000fc600078e0019 */
[----:B------:R0:W-:Y:S01]  /*10a80*/  STL [R1+0x414], R26 ;  /* 0x0004141a01007387 */ /* 0x0001e20000100800 */
[----:B------:R-:W-:-:S03]  /*10a90*/  @P0 IMAD.MOV.U32 R23, RZ, RZ, R26 ;  /* 0x000000ffff170224 */ /* 0x000fc600078e001a */
[----:B------:R-:W2:Y:S04]  /*10aa0*/  LDL.LU R83, [R1+0x3bc] ;  /* 0x0003bc0001537983 */ /* 0x000ea80000300800 */
[----:B------:R1:W4:Y:S02]  /*10ab0*/  @P0 LDG.E.U8 R21, desc[UR22][R22.64] ;  /* 0x0000001616150981 */ /* 0x000324000c1e1100 */
[----:B-1----:R-:W-:Y:S01]  /*10ac0*/  IMAD R22, R86, UR4, RZ ;  /* 0x0000000456167c24 */ /* 0x002fe2000f8e02ff */
[----:B------:R-:W1:Y:S04]  /*10ad0*/  LDCU UR4, c[0x0][0x3b0] ;  /* 0x00007600ff0477ac */ /* 0x000e680008000800 */
[----:B0-----:R-:W-:-:S04]  /*10ae0*/  IADD3 R25, P1, PT, R22, R3, RZ ;  /* 0x0000000316197210 */ /* 0x001fc80007f3e0ff */
[----:B------:R-:W-:Y:S01]  /*10af0*/  LEA.HI.X.SX32 R26, R22, R2, 0x1, P1 ;  /* 0x00000002161a7211 */ /* 0x000fe200008f0eff */
[----:B------:R-:W-:Y:S04]  /*10b00*/  STL [R1+0x448], R25 ;  /* 0x0004481901007387 */ /* 0x000fe80000100800 */
[----:B------:R-:W-:Y:S04]  /*10b10*/  STL [R1+0x444], R26 ;  /* 0x0004441a01007387 */ /* 0x000fe80000100800 */
[----:B------:R-:W4:Y:S04]  /*10b20*/  LDL.LU R77, [R1+0x380] ;  /* 0x00038000014d7983 */ /* 0x000f280000300800 */
[----:B------:R-:W4:Y:S01]  /*10b30*/  LDL.LU R69, [R1+0x37c] ;  /* 0x00037c0001457983 */ /* 0x000f220000300800 */
[----:B------:R-:W-:-:S03]  /*10b40*/  @P0 IMAD.MOV.U32 R22, RZ, RZ, R25 ;  /* 0x000000ffff160224 */ /* 0x000fc600078e0019 */
[----:B------:R0:W-:Y:S01]  /*10b50*/  STS.U8 [R24+UR10+0x3680], R17 ;  /* 0x0036801118007988 */ /* 0x0001e2000800000a */
[----:B------:R-:W-:-:S03]  /*10b60*/  @P0 IMAD.MOV.U32 R23, RZ, RZ, R26 ;  /* 0x000000ffff170224 */ /* 0x000fc600078e001a */
[----:B------:R-:W-:Y:S04]  /*10b70*/  STS.U8 [R24+UR10+0x3a80], R16 ;  /* 0x003a801018007988 */ /* 0x000fe8000800000a */
[----:B------:R1:W-:Y:S01]  /*10b80*/  STS.U8 [R24+UR10+0x3e80], R11 ;  /* 0x003e800b18007988 */ /* 0x0003e2000800000a */
[----:B0-----:R-:W-:-:S06]  /*10b90*/  PRMT R17, RZ, 0x7610, R17 ;  /* 0x00007610ff117816 */ /* 0x001fcc0000000011 */
[----:B------:R0:W4:Y:S01]  /*10ba0*/  @P0 LDG.E.U8 R17, desc[UR22][R22.64] ;  /* 0x0000001616110981 */ /* 0x000122000c1e1100 */
[----:B-1----:R-:W-:Y:S01]  /*10bb0*/  IMAD R11, R80, UR4, RZ ;  /* 0x00000004500b7c24 */ /* 0x002fe2000f8e02ff */
[----:B------:R-:W-:Y:S01]  /*10bc0*/  LOP3.LUT R24, R67, 0x60, RZ, 0x3c, !PT ;  /* 0x0000006043187812 */ /* 0x000fe200078e3cff */
[----:B------:R-:W1:Y:S03]  /*10bd0*/  LDCU UR4, c[0x0][0x3b0] ;  /* 0x00007600ff0477ac */ /* 0x000e660008000800 */
[----:B0-----:R-:W-:-:S04]  /*10be0*/  IADD3 R22, P1, PT, R11, R3, RZ ;  /* 0x000000030b167210 */ /* 0x001fc80007f3e0ff */
[----:B------:R-:W-:Y:S01]  /*10bf0*/  LEA.HI.X.SX32 R23, R11, R2, 0x1, P1 ;  /* 0x000000020b177211 */ /* 0x000fe200008f0eff */
[----:B------:R3:W-:Y:S01]  /*10c00*/  STS.U8 [R24+UR10+0x300], R8 ;  /* 0x0003000818007988 */ /* 0x0007e2000800000a */
[----:B------:R-:W-:-:S03]  /*10c10*/  PRMT R16, RZ, 0x7610, R16 ;  /* 0x00007610ff107816 */ /* 0x000fc60000000010 */
[----:B------:R0:W-:Y:S04]  /*10c20*/  STL [R1+0x470], R22 ;  /* 0x0004701601007387 */ /* 0x0001e80000100800 */
[----:B------:R0:W-:Y:S04]  /*10c30*/  STL [R1+0x46c], R23 ;  /* 0x00046c1701007387 */ /* 0x0001e80000100800 */
[----:B------:R0:W4:Y:S01]  /*10c40*/  @P0 LDG.E.U8 R16, desc[UR22][R22.64] ;  /* 0x0000001616100981 */ /* 0x000122000c1e1100 */
[----:B------:R-:W-:-:S03]  /*10c50*/  PRMT R11, RZ, 0x7610, R11 ;  /* 0x00007610ff0b7816 */ /* 0x000fc6000000000b */
[----:B------:R-:W-:Y:S04]  /*10c60*/  STS.U8 [R24+UR10+0x700], R7 ;  /* 0x0007000718007988 */ /* 0x000fe8000800000a */
[----:B------:R2:W-:Y:S01]  /*10c70*/  STS.U8 [R24+UR10+0xb00], R4 ;  /* 0x000b000418007988 */ /* 0x0005e2000800000a */
[----:B------:R-:W-:-:S03]  /*10c80*/  PRMT R20, RZ, 0x7610, R20 ;  /* 0x00007610ff147816 */ /* 0x000fc60000000014 */
[----:B------:R-:W-:Y:S04]  /*10c90*/  STS.U8 [R24+UR10+0xf00], R6 ;  /* 0x000f000618007988 */ /* 0x000fe8000800000a */
[----:B------:R-:W-:Y:S01]  /*10ca0*/  STS.U8 [R24+UR10+0x1300], R5 ;  /* 0x0013000518007988 */ /* 0x000fe2000800000a */
[----:B---3--:R-:W-:-:S03]  /*10cb0*/  IMAD R8, R76, UR9, RZ ;  /* 0x000000094c087c24 */ /* 0x008fc6000f8e02ff */
[----:B------:R-:W3:Y:S02]  /*10cc0*/  LDL.LU R76, [R1+0x340] ;  /* 0x00034000014c7983 */ /* 0x000ee40000300800 */
[----:B0-----:R-:W-:-:S04]  /*10cd0*/  IADD3 R22, P1, PT, R8, R3, RZ ;  /* 0x0000000308167210 */ /* 0x001fc80007f3e0ff */
[----:B------:R-:W-:Y:S01]  /*10ce0*/  LEA.HI.X.SX32 R23, R8, R2, 0x1, P1 ;  /* 0x0000000208177211 */ /* 0x000fe200008f0eff */
[----:B------:R0:W-:Y:S04]  /*10cf0*/  STL [R1+0xf8], R22 ;  /* 0x0000f81601007387 */ /* 0x0001e80000100800 */
[----:B------:R0:W3:Y:S04]  /*10d00*/  @P0 LDG.E.U8 R11, desc[UR22][R22.64] ;  /* 0x00000016160b0981 */ /* 0x0000e8000c1e1100 */
[----:B------:R0:W-:Y:S01]  /*10d10*/  STL [R1+0xf4], R23 ;  /* 0x0000f41701007387 */ /* 0x0001e20000100800 */
[----:B--2---:R-:W-:-:S03]  /*10d20*/  IMAD R4, R83, UR9, RZ ;  /* 0x0000000953047c24 */ /* 0x004fc6000f8e02ff */
[----:B------:R-:W2:Y:S02]  /*10d30*/  LDL.LU R83, [R1+0x33c] ;  /* 0x00033c0001537983 */ /* 0x000ea40000300800 */
[----:B0-----:R-:W-:-:S04]  /*10d40*/  IADD3 R22, P1, PT, R4, R3, RZ ;  /* 0x0000000304167210 */ /* 0x001fc80007f3e0ff */
[----:B------:R-:W-:Y:S01]  /*10d50*/  LEA.HI.X.SX32 R23, R4, R2, 0x1, P1 ;  /* 0x0000000204177211 */ /* 0x000fe200008f0eff */
[----:B------:R-:W-:-:S04]  /*10d60*/  @P0 IMAD.MOV.U32 R4, RZ, RZ, R22 ;  /* 0x000000ffff040224 */ /* 0x000fc800078e0016 */
[----:B------:R-:W-:Y:S01]  /*10d70*/  @P0 IMAD.MOV.U32 R5, RZ, RZ, R23 ;  /* 0x000000ffff050224 */ /* 0x000fe200078e0017 */
[----:B------:R0:W-:Y:S04]  /*10d80*/  STL [R1+0x138], R22 ;  /* 0x0001381601007387 */ /* 0x0001e80000100800 */
[----:B------:R4:W2:Y:S04]  /*10d90*/  @P0 LDG.E.U8 R20, desc[UR22][R4.64] ;  /* 0x0000001604140981 */ /* 0x0008a8000c1e1100 */
[----:B------:R-:W-:Y:S01]  /*10da0*/  STL [R1+0x134], R23 ;  /* 0x0001341701007387 */ /* 0x000fe20000100800 */
[----:B----4-:R-:W-:-:S03]  /*10db0*/  IMAD R4, R77, UR9, RZ ;  /* 0x000000094d047c24 */ /* 0x010fc6000f8e02ff */
[----:B------:R-:W4:Y:S02]  /*10dc0*/  LDL.LU R77, [R1+0x300] ;  /* 0x00030000014d7983 */ /* 0x000f240000300800 */
[----:B------:R-:W-:-:S04]  /*10dd0*/  IADD3 R5, P1, PT, R4, R3, RZ ;  /* 0x0000000304057210 */ /* 0x000fc80007f3e0ff */
[----:B0-----:R-:W-:Y:S01]  /*10de0*/  LEA.HI.X.SX32 R22, R4, R2, 0x1, P1 ;  /* 0x0000000204167211 */ /* 0x001fe200008f0eff */
[----:B------:R0:W-:Y:S01]  /*10df0*/  STL [R1+0x178], R5 ;  /* 0x0001780501007387 */ /* 0x0001e20000100800 */
[----:B------:R-:W-:Y:S01]  /*10e00*/  PRMT R7, RZ, 0x7610, R7 ;  /* 0x00007610ff077816 */ /* 0x000fe20000000007 */
[----:B------:R-:W-:Y:S02]  /*10e10*/  @P0 IMAD.MOV.U32 R4, RZ, RZ, R5 ;  /* 0x000000ffff040224 */ /* 0x000fe400078e0005 */
[----:B0-----:R-:W-:-:S05]  /*10e20*/  @P0 IMAD.MOV.U32 R5, RZ, RZ, R22 ;  /* 0x000000ffff050224 */ /* 0x001fca00078e0016 */
[----:B------:R0:W4:Y:S02]  /*10e30*/  @P0 LDG.E.U8 R7, desc[UR22][R4.64] ;  /* 0x0000001604070981 */ /* 0x000124000c1e1100 */
[----:B0-----:R-:W-:Y:S02]  /*10e40*/  IMAD R4, R69, UR9, RZ ;  /* 0x0000000945047c24 */ /* 0x001fe4000f8e02ff */
[----:B------:R-:W-:Y:S03]  /*10e50*/  STS.U8 [R24+UR10+0x1700], R10 ;  /* 0x0017000a18007988 */ /* 0x000fe6000800000a */
[----:B------:R-:W-:Y:S01]  /*10e60*/  IADD3 R5, P1, PT, R4, R3, RZ ;  /* 0x0000000304057210 */ /* 0x000fe20007f3e0ff */
[----:B------:R0:W-:Y:S01]  /*10e70*/  STS.U8 [R24+UR10+0x1b00], R9 ;  /* 0x001b000918007988 */ /* 0x0001e2000800000a */
[----:B------:R-:W-:-:S03]  /*10e80*/  PRMT R8, RZ, 0x7610, R8 ;  /* 0x00007610ff087816 */ /* 0x000fc60000000008 */
[----:B------:R-:W-:Y:S01]  /*10e90*/  STL [R1+0x174], R22 ;  /* 0x0001741601007387 */ /* 0x000fe20000100800 */
[----:B0-----:R-:W-:-:S03]  /*10ea0*/  LEA.HI.X.SX32 R9, R4, R2, 0x1, P1 ;  /* 0x0000000204097211 */ /* 0x001fc600008f0eff */
[----:B------:R0:W-:Y:S01]  /*10eb0*/  STL [R1+0x1c0], R5 ;  /* 0x0001c00501007387 */ /* 0x0001e20000100800 */
[----:B------:R-:W-:-:S03]  /*10ec0*/  @P0 IMAD.MOV.U32 R4, RZ, RZ, R5 ;  /* 0x000000ffff040224 */ /* 0x000fc600078e0005 */
[----:B------:R1:W-:Y:S04]  /*10ed0*/  STL [R1+0x1bc], R9 ;  /* 0x0001bc0901007387 */ /* 0x0003e80000100800 */
[----:B------:R-:W4:Y:S01]  /*10ee0*/  LDL.LU R75, [R1+0x718] ;  /* 0x00071800014b7983 */ /* 0x000f220000300800 */
[----:B0-----:R-:W-:-:S03]  /*10ef0*/  @P0 IMAD.MOV.U32 R5, RZ, RZ, R9 ;  /* 0x000000ffff050224 */ /* 0x001fc600078e0009 */
[----:B------:R-:W4:Y:S04]  /*10f00*/  LDL.LU R69, [R1+0x2c0] ;  /* 0x0002c00001457983 */ /* 0x000f280000300800 */
[----:B------:R3:W4:Y:S04]  /*10f10*/  @P0 LDG.E.U8 R8, desc[UR22][R4.64] ;  /* 0x0000001604080981 */ /* 0x000728000c1e1100 */
[----:B------:R-:W-:Y:S04]  /*10f20*/  STS.U8 [R24+UR10+0x1f00], R13 ;  /* 0x001f000d18007988 */ /* 0x000fe8000800000a */
[----:B------:R0:W-:Y:S01]  /*10f30*/  STS.U8 [R24+UR10+0x2300], R12 ;  /* 0x0023000c18007988 */ /* 0x0001e2000800000a */
[----:B---3--:R-:W-:-:S05]  /*10f40*/  IMAD R4, R76, UR9, RZ ;  /* 0x000000094c047c24 */ /* 0x008fca000f8e02ff */
[----:B------:R-:W-:-:S04]  /*10f50*/  IADD3 R5, P1, PT, R4, R3, RZ ;  /* 0x0000000304057210 */ /* 0x000fc80007f3e0ff */
[----:B-1----:R-:W-:Y:S01]  /*10f60*/  LEA.HI.X.SX32 R9, R4, R2, 0x1, P1 ;  /* 0x0000000204097211 */ /* 0x002fe200008f0eff */
[----:B------:R2:W-:Y:S04]  /*10f70*/  STL [R1+0x200], R5 ;  /* 0x0002000501007387 */ /* 0x0005e80000100800 */
[----:B------:R1:W-:Y:S04]  /*10f80*/  STL [R1+0x1fc], R9 ;  /* 0x0001fc0901007387 */ /* 0x0003e80000100800 */
[----:B------:R-:W3:Y:S01]  /*10f90*/  LDL.LU R76, [R1+0x714] ;  /* 0x00071400014c7983 */ /* 0x000ee20000300800 */
[----:B0-----:R-:W-:-:S02]  /*10fa0*/  @P0 IMAD.MOV.U32 R12, RZ, RZ, R5 ;  /* 0x000000ffff0c0224 */ /* 0x001fc400078e0005 */
[----:B------:R-:W-:Y:S01]  /*10fb0*/  @P0 IMAD.MOV.U32 R13, RZ, RZ, R9 ;  /* 0x000000ffff0d0224 */ /* 0x000fe200078e0009 */
[----:B------:R-:W-:-:S06]  /*10fc0*/  PRMT R4, RZ, 0x7610, R4 ;  /* 0x00007610ff047816 */ /* 0x000fcc0000000004 */
[----:B------:R0:W3:Y:S01]  /*10fd0*/  @P0 LDG.E.U8 R4, desc[UR22][R12.64] ;  /* 0x000000160c040981 */ /* 0x0000e2000c1e1100 */
[----:B--2---:R-:W-:-:S05]  /*10fe0*/  IMAD R5, R83, UR9, RZ ;  /* 0x0000000953057c24 */ /* 0x004fca000f8e02ff */
[----:B-1----:R-:W-:-:S04]  /*10ff0*/  IADD3 R9, P1, PT, R5, R3, RZ ;  /* 0x0000000305097210 */ /* 0x002fc80007f3e0ff */
[----:B------:R-:W-:Y:S01]  /*11000*/  LEA.HI.X.SX32 R10, R5, R2, 0x1, P1 ;  /* 0x00000002050a7211 */ /* 0x000fe200008f0eff */
[----:B------:R1:W-:Y:S04]  /*11010*/  STL [R1+0x240], R9 ;  /* 0x0002400901007387 */ /* 0x0003e80000100800 */
[----:B------:R2:W-:Y:S01]  /*11020*/  STL [R1+0x23c], R10 ;  /* 0x00023c0a01007387 */ /* 0x0005e20000100800 */
[----:B0-----:R-:W-:Y:S02]  /*11030*/  @P0 IMAD.MOV.U32 R12, RZ, RZ, R9 ;  /* 0x000000ffff0c0224 */ /* 0x001fe400078e0009 */
[----:B------:R-:W-:Y:S02]  /*11040*/  @P0 IMAD.MOV.U32 R13, RZ, RZ, R10 ;  /* 0x000000ffff0d0224 */ /* 0x000fe400078e000a */
[----:B----4-:R-:W-:-:S02]  /*11050*/  IMAD R5, R77, UR9, RZ ;  /* 0x000000094d057c24 */ /* 0x010fc4000f8e02ff */
[----:B------:R-:W4:Y:S03]  /*11060*/  LDL.LU R77, [R1+0x710] ;  /* 0x00071000014d7983 */ /* 0x000f260000300800 */
[----:B-1----:R-:W-:-:S04]  /*11070*/  IADD3 R9, P1, PT, R5, R3, RZ ;  /* 0x0000000305097210 */ /* 0x002fc80007f3e0ff */
[----:B--2---:R-:W-:Y:S01]  /*11080*/  LEA.HI.X.SX32 R10, R5, R2, 0x1, P1 ;  /* 0x00000002050a7211 */ /* 0x004fe200008f0eff */
[----:B------:R0:W-:Y:S04]  /*11090*/  STL [R1+0x280], R9 ;  /* 0x0002800901007387 */ /* 0x0001e80000100800 */
[----:B------:R1:W-:Y:S04]  /*110a0*/  STL [R1+0x27c], R10 ;  /* 0x00027c0a01007387 */ /* 0x0003e80000100800 */
[----:B------:R-:W2:Y:S01]  /*110b0*/  LDL.LU R83, [R1+0x3f0] ;  /* 0x0003f00001537983 */ /* 0x000ea20000300800 */
[----:B------:R-:W-:-:S02]  /*110c0*/  PRMT R6, RZ, 0x7610, R6 ;  /* 0x00007610ff067816 */ /* 0x000fc40000000006 */
[----:B------:R-:W-:-:S04]  /*110d0*/  PRMT R5, RZ, 0x7610, R5 ;  /* 0x00007610ff057816 */ /* 0x000fc80000000005 */
[----:B------:R0:W2:Y:S04]  /*110e0*/  @P0 LDG.E.U8 R6, desc[UR22][R12.64] ;  /* 0x000000160c060981 */ /* 0x0000a8000c1e1100 */
[----:B------:R-:W-:Y:S01]  /*110f0*/  STS.U8 [R24+UR10+0x2700], R15 ;  /* 0x0027000f18007988 */ /* 0x000fe2000800000a */
[----:B0-----:R-:W-:Y:S02]  /*11100*/  @P0 IMAD.MOV.U32 R12, RZ, RZ, R9 ;  /* 0x000000ffff0c0224 */ /* 0x001fe400078e0009 */
[----:B------:R-:W-:Y:S01]  /*11110*/  @P0 IMAD.MOV.U32 R13, RZ, RZ, R10 ;  /* 0x000000ffff0d0224 */ /* 0x000fe200078e000a */
[----:B------:R-:W-:Y:S04]  /*11120*/  STS.U8 [R24+UR10+0x2b00], R14 ;  /* 0x002b000e18007988 */ /* 0x000fe8000800000a */
[----:B------:R0:W2:Y:S04]  /*11130*/  @P0 LDG.E.U8 R5, desc[UR22][R12.64] ;  /* 0x000000160c050981 */ /* 0x0000a8000c1e1100 */
[----:B------:R-:W-:Y:S04]  /*11140*/  STS.U8 [R24+UR10+0x2f00], R19 ;  /* 0x002f001318007988 */ /* 0x000fe8000800000a */
[----:B------:R-:W-:Y:S01]  /*11150*/  STS.U8 [R24+UR10+0x3300], R18 ;  /* 0x0033001218007988 */ /* 0x000fe2000800000a */
[----:B------:R-:W-:Y:S01]  /*11160*/  IMAD R9, R75, UR9, RZ ;  /* 0x000000094b097c24 */ /* 0x000fe2000f8e02ff */
[----:B0-----:R-:W-:-:S04]  /*11170*/  LOP3.LUT R12, R67, 0x70, RZ, 0x3c, !PT ;  /* 0x00000070430c7812 */ /* 0x001fc800078e3cff */
[C---:B-1----:R-:W-:Y:S01]  /*11180*/  IADD3 R10, P1, PT, R9.reuse, R3, RZ ;  /* 0x00000003090a7210 */ /* 0x042fe20007f3e0ff */
[----:B------:R-:W-:Y:S03]  /*11190*/  STS.U8 [R24+UR10+0x3700], R21 ;  /* 0x0037001518007988 */ /* 0x000fe6000800000a */
[----:B------:R-:W-:Y:S01]  /*111a0*/  LEA.HI.X.SX32 R13, R9, R2, 0x1, P1 ;  /* 0x00000002090d7211 */ /* 0x000fe200008f0eff */
[----:B------:R-:W-:Y:S01]  /*111b0*/  STS.U8 [R24+UR10+0x3b00], R17 ;  /* 0x003b001118007988 */ /* 0x000fe2000800000a */
[----:B------:R-:W-:-:S03]  /*111c0*/  PRMT R9, RZ, 0x7610, R9 ;  /* 0x00007610ff097816 */ /* 0x000fc60000000009 */
[----:B------:R-:W-:Y:S04]  /*111d0*/  STS.U8 [R24+UR10+0x3f00], R16 ;  /* 0x003f001018007988 */ /* 0x000fe8000800000a */
[----:B------:R-:W-:Y:S04]  /*111e0*/  STS.U8 [R12+UR10+0x3f80], R69 ;  /* 0x003f80450c007988 */ /* 0x000fe8000800000a */
[----:B------:R0:W-:Y:S04]  /*111f0*/  STS.U8 [R12+UR10+0x380], R11 ;  /* 0x0003800b0c007988 */ /* 0x0001e8000800000a */
[----:B------:R-:W-:Y:S01]  /*11200*/  STL [R1+0x2c0], R10 ;  /* 0x0002c00a01007387 */ /* 0x000fe20000100800 */
[----:B0-----:R-:W-:-:S05]  /*11210*/  @P0 IMAD.MOV.U32 R11, RZ, RZ, R13 ;  /* 0x000000ffff0b0224 */ /* 0x001fca00078e000d */
[----:B------:R3:W2:Y:S04]  /*11220*/  @P0 LDG.E.U8 R9, desc[UR22][R10.64] ;  /* 0x000000160a090981 */ /* 0x0006a8000c1e1100 */
[----:B------:R-:W-:Y:S04]  /*11230*/  STL [R1+0x2bc], R13 ;  /* 0x0002bc0d01007387 */ /* 0x000fe80000100800 */
[----:B------:R-:W2:Y:S04]  /*11240*/  LDL.LU R69, [R1+0x3c0] ;  /* 0x0003c00001457983 */ /* 0x000ea80000300800 */
[----:B------:R-:W-:Y:S04]  /*11250*/  STS.U8 [R12+UR10+0x780], R20 ;  /* 0x000780140c007988 */ /* 0x000fe8000800000a */
[----:B------:R0:W-:Y:S02]  /*11260*/  STS.U8 [R12+UR10+0xb80], R7 ;  /* 0x000b80070c007988 */ /* 0x0001e4000800000a */
[----:B0-----:R-:W-:-:S02]  /*11270*/  PRMT R7, RZ, 0x7610, R7 ;  /* 0x00007610ff077816 */ /* 0x001fc40000000007 */
[----:B------:R0:W-:Y:S02]  /*11280*/  STS.U8 [R12+UR10+0xf80], R8 ;  /* 0x000f80080c007988 */ /* 0x0001e4000800000a */
[----:B0-----:R-:W-:Y:S01]  /*11290*/  PRMT R8, RZ, 0x7610, R8 ;  /* 0x00007610ff087816 */ /* 0x001fe20000000008 */
[----:B---3--:R-:W-:Y:S02]  /*112a0*/  IMAD R10, R76, UR9, RZ ;  /* 0x000000094c0a7c24 */ /* 0x008fe4000f8e02ff */
[----:B------:R-:W3:Y:S03]  /*112b0*/  LDL.LU R76, [R1+0x3ec] ;  /* 0x0003ec00014c7983 */ /* 0x000ee60000300800 */
[----:B------:R-:W-:-:S04]  /*112c0*/  IADD3 R11, P1, PT, R10, R3, RZ ;  /* 0x000000030a0b7210 */ /* 0x000fc80007f3e0ff */
[----:B------:R-:W-:Y:S01]  /*112d0*/  LEA.HI.X.SX32 R13, R10, R2, 0x1, P1 ;  /* 0x000000020a0d7211 */ /* 0x000fe200008f0eff */
[----:B------:R0:W-:Y:S01]  /*112e0*/  STL [R1+0x300], R11 ;  /* 0x0003000b01007387 */ /* 0x0001e20000100800 */
[----:B------:R-:W-:-:S03]  /*112f0*/  @P0 IMAD.MOV.U32 R10, RZ, RZ, R11 ;  /* 0x000000ffff0a0224 */ /* 0x000fc600078e000b */
[----:B0-----:R-:W-:-:S05]  /*11300*/  @P0 IMAD.MOV.U32 R11, RZ, RZ, R13 ;  /* 0x000000ffff0b0224 */ /* 0x001fca00078e000d */
[----:B------:R4:W3:Y:S04]  /*11310*/  @P0 LDG.E.U8 R7, desc[UR22][R10.64] ;  /* 0x000000160a070981 */ /* 0x0008e8000c1e1100 */
[----:B------:R0:W-:Y:S04]  /*11320*/  STL [R1+0x2fc], R13 ;  /* 0x0002fc0d01007387 */ /* 0x0001e80000100800 */
[----:B------:R2:W-:Y:S01]  /*11330*/  STS.U8 [R12+UR10+0x1380], R4 ;  /* 0x001380040c007988 */ /* 0x0005e2000800000a */
[----:B----4-:R-:W-:Y:S01]  /*11340*/  IMAD R10, R77, UR4, RZ ;  /* 0x000000044d0a7c24 */ /* 0x010fe2000f8e02ff */
[----:B------:R-:W1:Y:S02]  /*11350*/  LDCU UR4, c[0x0][0x3b0] ;  /* 0x00007600ff0477ac */ /* 0x000e640008000800 */
[----:B------:R-:W4:Y:S02]  /*11360*/  LDL.LU R77, [R1+0x420] ;  /* 0x00042000014d7983 */ /* 0x000f240000300800 */
[----:B------:R-:W-:-:S04]  /*11370*/  IADD3 R11, P1, PT, R10, R3, RZ ;  /* 0x000000030a0b7210 */ /* 0x000fc80007f3e0ff */
[----:B0-----:R-:W-:Y:S01]  /*11380*/  LEA.HI.X.SX32 R13, R10, R2, 0x1, P1 ;  /* 0x000000020a0d7211 */ /* 0x001fe200008f0eff */
[----:B------:R0:W-:Y:S01]  /*11390*/  STL [R1+0x340], R11 ;  /* 0x0003400b01007387 */ /* 0x0001e20000100800 */
[----:B------:R-:W-:Y:S02]  /*113a0*/  @P0 IMAD.MOV.U32 R10, RZ, RZ, R11 ;  /* 0x000000ffff0a0224 */ /* 0x000fe400078e000b */
[----:B--2---:R-:W-:Y:S01]  /*113b0*/  IMAD R4, R83, UR5, RZ ;  /* 0x0000000553047c24 */ /* 0x004fe2000f8e02ff */
[----:B------:R-:W2:Y:S01]  /*113c0*/  LDCU UR5, c[0x0][0x3b0] ;  /* 0x00007600ff0577ac */ /* 0x000ea20008000800 */
[----:B0-----:R-:W-:-:S05]  /*113d0*/  @P0 IMAD.MOV.U32 R11, RZ, RZ, R13 ;  /* 0x000000ffff0b0224 */ /* 0x001fca00078e000d */
[----:B------:R0:W4:Y:S02]  /*113e0*/  @P0 LDG.E.U8 R8, desc[UR22][R10.64] ;  /* 0x000000160a080981 */ /* 0x000124000c1e1100 */
[----:B0-----:R-:W-:-:S04]  /*113f0*/  IADD3 R10, P1, PT, R4, R3, RZ ;  /* 0x00000003040a7210 */ /* 0x001fc80007f3e0ff */
[----:B------:R-:W-:Y:S02]  /*11400*/  LEA.HI.X.SX32 R11, R4, R2, 0x1, P1 ;  /* 0x00000002040b7211 */ /* 0x000fe400008f0eff */
[----:B------:R-:W-:-:S06]  /*11410*/  PRMT R4, RZ, 0x7610, R4 ;  /* 0x00007610ff047816 */ /* 0x000fcc0000000004 */
[----:B------:R0:W4:Y:S04]  /*11420*/  @P0 LDG.E.U8 R4, desc[UR22][R10.64] ;  /* 0x000000160a040981 */ /* 0x000128000c1e1100 */
[----:B------:R-:W-:Y:S04]  /*11430*/  STS.U8 [R12+UR10+0x1780], R6 ;  /* 0x001780060c007988 */ /* 0x000fe8000800000a */
[----:B------:R1:W-:Y:S04]  /*11440*/  STS.U8 [R12+UR10+0x1b80], R5 ;  /* 0x001b80050c007988 */ /* 0x0003e8000800000a */
[----:B------:R-:W-:Y:S04]  /*11450*/  STL [R1+0x33c], R13 ;  /* 0x00033c0d01007387 */ /* 0x000fe80000100800 */
[----:B------:R0:W-:Y:S04]  /*11460*/  STL [R1+0x380], R10 ;  /* 0x0003800a01007387 */ /* 0x0001e80000100800 */
[----:B------:R-:W-:Y:S01]  /*11470*/  STL [R1+0x37c], R11 ;  /* 0x00037c0b01007387 */ /* 0x000fe20000100800 */
[----:B-1----:R-:W-:-:S03]  /*11480*/  IMAD R5, R69, UR4, RZ ;  /* 0x0000000445057c24 */ /* 0x002fc6000f8e02ff */
[----:B------:R-:W-:Y:S01]  /*11490*/  STS.U8 [R12+UR10+0x1f80], R9 ;  /* 0x001f80090c007988 */ /* 0x000fe2000800000a */
[----:B------:R-:W1:Y:S01]  /*114a0*/  LDCU UR4, c[0x0][0x3b0] ;  /* 0x00007600ff0477ac */ /* 0x000e620008000800 */
[----:B------:R-:W-:-:S04]  /*114b0*/  IADD3 R6, P1, PT, R5, R3, RZ ;  /* 0x0000000305067210 */ /* 0x000fc80007f3e0ff */
[----:B0-----:R-:W-:Y:S02]  /*114c0*/  LEA.HI.X.SX32 R10, R5, R2, 0x1, P1 ;  /* 0x00000002050a7211 */ /* 0x001fe400008f0eff */
[----:B------:R-:W-:Y:S01]  /*114d0*/  PRMT R5, RZ, 0x7610, R5 ;  /* 0x00007610ff057816 */ /* 0x000fe20000000005 */
[----:B------:R-:W-:Y:S04]  /*114e0*/  STL [R1+0x3c0], R6 ;  /* 0x0003c00601007387 */ /* 0x000fe80000100800 */
[----:B------:R-:W-:Y:S04]  /*114f0*/  STL [R1+0x3bc], R10 ;  /* 0x0003bc0a01007387 */ /* 0x000fe80000100800 */
[----:B---3--:R0:W-:Y:S02]  /*11500*/  STS.U8 [R12+UR10+0x2380], R7 ;  /* 0x002380070c007988 */ /* 0x0081e4000800000a */
[----:B0-----:R-:W-:-:S05]  /*11510*/  @P0 IMAD.MOV.U32 R7, RZ, RZ, R10 ;  /* 0x000000ffff070224 */ /* 0x001fca00078e000a */
[----:B------:R2:W3:Y:S02]  /*11520*/  @P0 LDG.E.U8 R5, desc[UR22][R6.64] ;  /* 0x0000001606050981 */ /* 0x0004e4000c1e1100 */
[----:B--2---:R-:W-:Y:S01]  /*11530*/  IMAD R6, R76, UR5, RZ ;  /* 0x000000054c067c24 */ /* 0x004fe2000f8e02ff */
[----:B------:R-:W0:Y:S04]  /*11540*/  LDCU UR5, c[0x0][0x3b0] ;  /* 0x00007600ff0577ac */ /* 0x000e280008000800 */
[----:B------:R-:W-:-:S04]  /*11550*/  IADD3 R7, P1, PT, R6, R3, RZ ;  /* 0x0000000306077210 */ /* 0x000fc80007f3e0ff */
[----:B------:R-:W-:Y:S01]  /*11560*/  LEA.HI.X.SX32 R9, R6, R2, 0x1, P1 ;  /* 0x0000000206097211 */ /* 0x000fe200008f0eff */
[----:B------:R2:W-:Y:S01]  /*11570*/  STL [R1+0x3f0], R7 ;  /* 0x0003f00701007387 */ /* 0x0005e20000100800 */
[----:B------:R-:W-:-:S03]  /*11580*/  @P0 IMAD.MOV.U32 R6, RZ, RZ, R7 ;  /* 0x000000ffff060224 */ /* 0x000fc600078e0007 */
[----:B--2---:R-:W-:Y:S01]  /*11590*/  @P0 IMAD.MOV.U32 R7, RZ, RZ, R9 ;  /* 0x000000ffff070224 */ /* 0x004fe200078e0009 */
[----:B----4-:R-:W-:Y:S04]  /*115a0*/  STS.U8 [R12+UR10+0x2780], R8 ;  /* 0x002780080c007988 */ /* 0x010fe8000800000a */
[----:B------:R2:W-:Y:S02]  /*115b0*/  STS.U8 [R12+UR10+0x2b80], R4 ;  /* 0x002b80040c007988 */ /* 0x0005e4000800000a */
[----:B--2---:R-:W-:-:S06]  /*115c0*/  PRMT R4, RZ, 0x7610, R4 ;  /* 0x00007610ff047816 */ /* 0x004fcc0000000004 */
[----:B------:R1:W2:Y:S02]  /*115d0*/  @P0 LDG.E.U8 R4, desc[UR22][R6.64] ;  /* 0x0000001606040981 */ /* 0x0002a4000c1e1100 */
[----:B-1----:R-:W-:-:S05]  /*115e0*/  IMAD R6, R77, UR4, RZ ;  /* 0x000000044d067c24 */ /* 0x002fca000f8e02ff */
[CC--:B------:R-:W-:Y:S01]  /*115f0*/  IADD3 R7, P1, PT, R6.reuse, R3.reuse, RZ ;  /* 0x0000000306077210 */ /* 0x0c0fe20007f3e0ff */
[----:B------:R-:W-:Y:S03]  /*11600*/  STL [R1+0x3ec], R9 ;  /* 0x0003ec0901007387 */ /* 0x000fe60000100800 */
[----:B------:R-:W-:Y:S01]  /*11610*/  LEA.HI.X.SX32 R6, R6, R2, 0x1, P1 ;  /* 0x0000000206067211 */ /* 0x000fe200008f0eff */
[----:B---3--:R0:W-:Y:S02]  /*11620*/  STS.U8 [R12+UR10+0x2f80], R5 ;  /* 0x002f80050c007988 */ /* 0x0081e4000800000a */
[----:B0-----:R-:W-:Y:S02]  /*11630*/  IMAD R5, R0, UR5, RZ ;  /* 0x0000000500057c24 */ /* 0x001fe4000f8e02ff */
[----:B------:R-:W5:Y:S04]  /*11640*/  LDL.LU R0, [R1+0x720] ;  /* 0x0007200001007983 */ /* 0x000f680000300800 */
[----:B------:R0:W-:Y:S01]  /*11650*/  STL [R1+0x420], R7 ;  /* 0x0004200701007387 */ /* 0x0001e20000100800 */
[----:B------:R-:W-:-:S03]  /*11660*/  IADD3 R3, P1, PT, R5, R3, RZ ;  /* 0x0000000305037210 */ /* 0x000fc60007f3e0ff */
[----:B------:R1:W-:Y:S01]  /*11670*/  STL [R1+0x41c], R6 ;  /* 0x00041c0601007387 */ /* 0x0003e20000100800 */
[----:B0-----:R-:W-:-:S04]  /*11680*/  @P0 LOP3.LUT R7, R7, R6, RZ, 0x3c, !PT ;  /* 0x0000000607070212 */ /* 0x001fc800078e3cff */
[----:B-1----:R-:W-:Y:S02]  /*11690*/  @P0 LOP3.LUT R6, R7, R6, RZ, 0x3c, !PT ;  /* 0x0000000607060212 */ /* 0x002fe400078e3cff */
[----:B------:R-:W-:Y:S02]  /*116a0*/  LEA.HI.X.SX32 R8, R5, R2, 0x1, P1 ;  /* 0x0000000205087211 */ /* 0x000fe400008f0eff */
[----:B------:R-:W-:Y:S02]  /*116b0*/  @P0 LOP3.LUT R7, R7, R6, RZ, 0x3c, !PT ;  /* 0x0000000607070212 */ /* 0x000fe400078e3cff */
[----:B------:R-:W-:Y:S01]  /*116c0*/  PRMT R2, RZ, 0x7610, R2 ;  /* 0x00007610ff027816 */ /* 0x000fe20000000002 */
[----:B--2---:R0:W-:Y:S02]  /*116d0*/  STS.U8 [R12+UR10+0x3380], R4 ;  /* 0x003380040c007988 */ /* 0x0041e4000800000a */
[----:B0-----:R-:W-:-:S06]  /*116e0*/  PRMT R4, RZ, 0x7610, R4 ;  /* 0x00007610ff047816 */ /* 0x001fcc0000000004 */
[----:B------:R0:W2:Y:S02]  /*116f0*/  @P0 LDG.E.U8 R4, desc[UR22][R6.64] ;  /* 0x0000001606040981 */ /* 0x0000a4000c1e1100 */
[----:B0-----:R-:W-:Y:S02]  /*11700*/  @P0 IMAD.MOV.U32 R6, RZ, RZ, R3 ;  /* 0x000000ffff060224 */ /* 0x001fe400078e0003 */
[----:B------:R-:W-:-:S05]  /*11710*/  @P0 IMAD.MOV.U32 R7, RZ, RZ, R8 ;  /* 0x000000ffff070224 */ /* 0x000fca00078e0008 */
[----:B------:R-:W3:Y:S04]  /*11720*/  @P0 LDG.E.U8 R2, desc[UR22][R6.64] ;  /* 0x0000001606020981 */ /* 0x000ee8000c1e1100 */
[----:B------:R0:W-:Y:S04]  /*11730*/  STL [R1+0x180], R3 ;  /* 0x0001800301007387 */ /* 0x0001e80000100800 */
[----:B------:R0:W-:Y:S01]  /*11740*/  STL [R1+0x17c], R8 ;  /* 0x00017c0801007387 */ /* 0x0001e20000100800 */
[----:B------:R-:W-:-:S04]  /*11750*/  UISETP.NE.U32.AND UP1, UPT, UR6, URZ, UPT ;  /* 0x000000ff0600728c */ /* 0x000fc8000bf25070 */
[----:B------:R-:W-:Y:S02]  /*11760*/  UISETP.LT.OR UP3, UPT, UR25, 0x80, UP1 ;  /* 0x000000801900788c */ /* 0x000fe40008f61670 */
[----:B------:R-:W-:Y:S01]  /*11770*/  UISETP.GE.AND UP2, UPT, UR25, 0x100, UPT ;  /* 0x000001001900788c */ /* 0x000fe2000bf46270 */
[----:B--2---:R0:W-:Y:S04]  /*11780*/  STS.U8 [R12+UR10+0x3780], R4 ;  /* 0x003780040c007988 */ /* 0x0041e8000800000a */
[----:B---3--:R0:W-:Y:S01]  /*11790*/  STS.U8 [R12+UR10+0x3b80], R2 ;  /* 0x003b80020c007988 */ /* 0x0081e2000800000a */
[----:B------:R1:W-:Y:S06]  /*117a0*/  MEMBAR.ALL.CTA ;  /* 0x0000000000007992 */ /* 0x0003ec0000008000 */
[----:B-1----:R-:W1:Y:S02]  /*117b0*/  FENCE.VIEW.ASYNC.S ;  /* 0x00000000000073c6 */ /* 0x002e640000000000 */
[----:B-1----:R-:W-:Y:S06]  /*117c0*/  BAR.SYNC.DEFER_BLOCKING 0x0 ;  /* 0x0000000000007b1d */ /* 0x002fec0000010000 */
[----:B------:R-:W-:Y:S05]  /*117d0*/  BRA.U UP3, `(.L_x_6) ;  /* 0x0000000103847547 */ /* 0x000fea000b800000 */
[----:B------:R-:W-:Y:S02]  /*117e0*/  UIADD3 UR4, UPT, UPT, UR10, 0x8000, URZ ;  /* 0x000080000a047890 */ /* 0x000fe4000fffe0ff */
[----:B------:R-:W-:Y:S02]  /*117f0*/  USHF.R.U32.HI UR16, URZ, 0x4, UR10 ;  /* 0x00000004ff107899 */ /* 0x000fe4000801160a */
[----:B------:R-:W-:Y:S02]  /*11800*/  USHF.R.U32.HI UR4, URZ, 0x4, UR4 ;  /* 0x00000004ff047899 */ /* 0x000fe40008011604 */
[----:B------:R-:W-:Y:S02]  /*11810*/  USGXT.U32 UR16, UR16, 0xe ;  /* 0x0000000e1010789a */ /* 0x000fe40008000000 */
[----:B------:R-:W-:Y:S02]  /*11820*/  USGXT.U32 UR14, UR4, 0xe ;  /* 0x0000000e040e789a */ /* 0x000fe40008000000 */
[----:B------:R-:W-:-:S02]  /*11830*/  UIADD3 UR32, UP4, UPT, UR16, 0x2, URZ ;  /* 0x0000000210207890 */ /* 0x000fc4000ff9e0ff */
[----:B------:R-:W-:Y:S01]  /*11840*/  UIADD3 UR30, UP3, UPT, UR14, 0x80, URZ ;  /* 0x000000800e1e7890 */ /* 0x000fe2000ff7e0ff */
[----:B------:R-:W-:Y:S01]  /*11850*/  UMOV UR4, URZ ;  /* 0x000000ff00047c82 */ /* 0x000fe20008000000 */
[----:B------:R-:W-:Y:S01]  /*11860*/  UMOV UR34, 0x0 ;  /* 0x0000000000227882 */ /* 0x000fe20000000000 */
[----:B------:R-:W-:Y:S02]  /*11870*/  UIADD3.X UR33, UPT, UPT, UR4, 0x40004040, URZ, UP4, !UPT ;  /* 0x4000404004217890 */ /* 0x000fe4000a7fe4ff */
[----:B------:R-:W-:Y:S02]  /*11880*/  UIADD3.X UR31, UPT, UPT, UR4, -0x7fffbfe0, URZ, UP3, !UPT ;  /* 0x80004020041f7890 */ /* 0x000fe40009ffe4ff */
[----:B------:R-:W-:Y:S02]  /*11890*/  UIADD3.64 UR20, UPT, UPT, UR32, 0x2, URZ ;  /* 0x0000000220147897 */ /* 0x000fe4000fffe0ff */
[----:B------:R-:W-:Y:S02]  /*118a0*/  UIADD3.64 UR18, UPT, UPT, UR30, 0x80, URZ ;  /* 0x000000801e127897 */ /* 0x000fe4000fffe0ff */
[----:B------:R-:W-:-:S02]  /*118b0*/  UIADD3.64 UR28, UPT, UPT, UR32, 0x4, URZ ;  /* 0x00000004201c7897 */ /* 0x000fc4000fffe0ff */
[----:B------:R-:W-:Y:S01]  /*118c0*/  UIADD3.64 UR26, UPT, UPT, UR30, 0x100, URZ ;  /* 0x000001001e1a7897 */ /* 0x000fe2000fffe0ff */
[----:B------:R-:W-:Y:S01]  /*118d0*/  UMOV UR35, 0x4208010 ;  /* 0x0420801000237882 */ /* 0x000fe20000000000 */
[----:B------:R-:W-:Y:S01]  /*118e0*/  UMOV UR17, 0x40004040 ;  /* 0x4000404000117882 */ /* 0x000fe20000000000 */
[----:B------:R-:W-:Y:S01]  /*118f0*/  UMOV UR15, 0x80004020 ;  /* 0x80004020000f7882 */ /* 0x000fe20000000000 */
[----:B------:R-:W-:Y:S01]  /*11900*/  UMOV UR36, 0x0 ;  /* 0x0000000000247882 */ /* 0x000fe20000000000 */
[----:B------:R-:W-:Y:S01]  /*11910*/  UMOV UR37, 0x4208010 ;  /* 0x0420801000257882 */ /* 0x000fe20000000000 */
[----:B------:R-:W-:Y:S01]  /*11920*/  UMOV UR38, 0x0 ;  /* 0x0000000000267882 */ /* 0x000fe20000000000 */
[----:B------:R-:W-:Y:S01]  /*11930*/  UMOV UR39, 0x4208010 ;  /* 0x0420801000277882 */ /* 0x000fe20000000000 */
[----:B------:R-:W-:Y:S01]  /*11940*/  UMOV UR4, UR8 ;  /* 0x0000000800047c82 */ /* 0x000fe20008000000 */
[----:B------:R-:W-:Y:S01]  /*11950*/  UMOV UR5, URZ ;  /* 0x000000ff00057c82 */ /* 0x000fe20008000000 */
[----:B------:R1:W-:Y:S01]  /*11960*/  UTCQMMA gdesc[UR14], gdesc[UR16], tmem[UR7], tmem[UR34], idesc[UR35], !UPT ;  /* 0x00ff22100e0075ea */ /* 0x0003e2000f800307 */
[----:B------:R-:W-:Y:S01]  /*11970*/  UMOV UR40, 0x0 ;  /* 0x0000000000287882 */ /* 0x000fe20000000000 */
[----:B------:R-:W-:Y:S01]  /*11980*/  UMOV UR41, 0x4208010 ;  /* 0x0420801000297882 */ /* 0x000fe20000000000 */
[----:B------:R1:W-:Y:S01]  /*11990*/  UTCQMMA gdesc[UR30], gdesc[UR32], tmem[UR7], tmem[UR36], idesc[UR37], UPT ;  /* 0x00ff24201e0075ea */ /* 0x0003e2000b800307 */
[----:B------:R-:W-:Y:S01]  /*119a0*/  UMOV UR4, UR4 ;  /* 0x0000000400047c82 */ /* 0x000fe20008000000 */
[----:B------:R1:W-:Y:S01]  /*119b0*/  UTCQMMA gdesc[UR18], gdesc[UR20], tmem[UR7], tmem[UR38], idesc[UR39], UPT ;  /* 0x00ff2614120075ea */ /* 0x0003e2000b800307 */
[----:B------:R1:W-:Y:S01]  /*119c0*/  UTCQMMA gdesc[UR26], gdesc[UR28], tmem[UR7], tmem[UR40], idesc[UR41], UPT ;  /* 0x00ff281c1a0075ea */ /* 0x0003e2000b800307 */
[----:B------:R1:W-:Y:S01]  /*119d0*/  UTCBAR [UR4], URZ ;  /* 0x000000ff040073e9 */ /* 0x0003e200080000ff */
[----:B------:R-:W-:Y:S01]  /*119e0*/  NOP ;  /* 0x0000000000007918 */ /* 0x000fe20000000000 */
.L_x_6:
[----:B-1----:R-:W-:Y:S01]  /*119f0*/  UMOV UR4, URZ ;  /* 0x000000ff00047c82 */ /* 0x002fe20008000000 */
[----:B------:R-:W-:Y:S05]  /*11a00*/  BRA.U !UP2, `(.L_x_7) ;  /* 0x000000b90a087547 */ /* 0x000fea000b800000 */
[----:B------:R-:W-:Y:S01]  /*11a10*/  USHF.R.S32.HI UR6, URZ, 0x1f, UR25 ;  /* 0x0000001fff067899 */ /* 0x000fe20008011419 */
[----:B0-----:R-:W-:Y:S01]  /*11a20*/  IMAD.MOV.U32 R2, RZ, RZ, RZ ;  /* 0x000000ffff027224 */ /* 0x001fe200078e00ff */
[----:B------:R-:W-:Y:S02]  /*11a30*/  USHF.L.U32 UR18, UR12, 0x7, URZ ;  /* 0x000000070c127899 */ /* 0x000fe400080006ff */
[----:B------:R-:W-:Y:S02]  /*11a40*/  UIADD3 UR9, UPT, UPT, UR10, 0xa000, URZ ;  /* 0x0000a0000a097890 */ /* 0x000fe4000fffe0ff */
[----:B------:R-:W-:Y:S02]  /*11a50*/  UIADD3 UR12, UPT, UPT, UR10, 0x4000, URZ ;  /* 0x000040000a0c7890 */ /* 0x000fe4000fffe0ff */
[----:B------:R-:W-:Y:S02]  /*11a60*/  ULEA.HI UR6, UR6, UR25, URZ, 0x7 ;  /* 0x0000001906067291 */ /* 0x000fe4000f8f38ff */
[----:B------:R-:W-:-:S02]  /*11a70*/  USHF.R.U32.HI UR9, URZ, 0x4, UR9 ;  /* 0x00000004ff097899 */ /* 0x000fc40008011609 */
[----:B------:R-:W-:Y:S02]  /*11a80*/  USHF.R.U32.HI UR14, URZ, 0x4, UR12 ;  /* 0x00000004ff0e7899 */ /* 0x000fe4000801160c */
[----:B------:R-:W-:Y:S02]  /*11a90*/  USHF.R.S32.HI UR6, URZ, 0x7, UR6 ;  /* 0x00000007ff067899 */ /* 0x000fe40008011406 */
[----:B------:R-:W-:Y:S02]  /*11aa0*/  USGXT.U32 UR12, UR9, 0xe ;  /* 0x0000000e090c789a */ /* 0x000fe40008000000 */
[----:B------:R-:W-:Y:S02]  /*11ab0*/  USGXT.U32 UR14, UR14, 0xe ;  /* 0x0000000e0e0e789a */ /* 0x000fe40008000000 */
[----:B------:R-:W-:Y:S02]  /*11ac0*/  UISETP.LT.AND UP4, UPT, UR6, 0x2, UPT ;  /* 0x000000020600788c */ /* 0x000fe4000bf81270 */
[----:B------:R-:W-:-:S02]  /*11ad0*/  UIADD3 UR28, UP2, UPT, UR12, 0x80, URZ ;  /* 0x000000800c1c7890 */ /* 0x000fc4000ff5e0ff */
[----:B------:R-:W-:Y:S02]  /*11ae0*/  UIADD3 UR26, UP3, UPT, UR14, 0x2, URZ ;  /* 0x000000020e1a7890 */ /* 0x000fe4000ff7e0ff */
[----:B------:R-:W-:Y:S01]  /*11af0*/  USEL UR6, UR6, 0x2, !UP4 ;  /* 0x0000000206067887 */ /* 0x000fe2000e000000 */
[----:B------:R-:W-:Y:S01]  /*11b00*/  UMOV UR4, URZ ;  /* 0x000000ff00047c82 */ /* 0x000fe20008000000 */
[----:B------:R-:W-:Y:S01]  /*11b10*/  UMOV UR5, URZ ;  /* 0x000000ff00057c82 */ /* 0x000fe20008000000 */
[----:B------:R-:W-:Y:S02]  /*11b20*/  USHF.L.U32 UR19, UR13, 0x7, URZ ;  /* 0x000000070d137899 */ /* 0x000fe400080006ff */
[----:B------:R-:W-:Y:S02]  /*11b30*/  UIADD3.X UR29, UPT, UPT, UR4, -0x7fffbfe0, URZ, UP2, !UPT ;  /* 0x80004020041d7890 */ /* 0x000fe400097fe4ff */
[----:B------:R-:W-:Y:S02]  /*11b40*/  UIADD3.X UR27, UPT, UPT, UR5, 0x40004040, URZ, UP3, !UPT ;  /* 0x40004040051b7890 */ /* 0x000fe40009ffe4ff */
[----:B------:R-:W-:Y:S01]  /*11b50*/  UIADD3 UR20, UPT, UPT, UR6, -0x2, URZ ;  /* 0xfffffffe06147890 */ /* 0x000fe2000fffe0ff */
[----:B------:R-:W0:Y:S01]  /*11b60*/  LDCU UR40, c[0x0][0x3a0] ;  /* 0x00007400ff2877ac */ /* 0x000e220008000800 */
[----:B------:R-:W-:-:S02]  /*11b70*/  USHF.R.S32.HI UR38, URZ, 0x1f, UR18 ;  /* 0x0000001fff267899 */ /* 0x000fc40008011412 */
[----:B------:R-:W-:Y:S02]  /*11b80*/  USHF.R.S32.HI UR39, URZ, 0x1f, UR19 ;  /* 0x0000001fff277899 */ /* 0x000fe40008011413 */
[----:B------:R-:W-:Y:S02]  /*11b90*/  UIADD3.64 UR30, UPT, UPT, UR28, 0x80, URZ ;  /* 0x000000801c1e7897 */ /* 0x000fe4000fffe0ff */
[----:B------:R-:W-:Y:S02]  /*11ba0*/  UIADD3.64 UR32, UPT, UPT, UR26, 0x2, URZ ;  /* 0x000000021a207897 */ /* 0x000fe4000fffe0ff */
[----:B------:R-:W-:Y:S02]  /*11bb0*/  UIADD3.64 UR34, UPT, UPT, UR28, 0x100, URZ ;  /* 0x000001001c227897 */ /* 0x000fe4000fffe0ff */
[----:B------:R-:W-:Y:S01]  /*11bc0*/  UIADD3.64 UR36, UPT, UPT, UR26, 0x4, URZ ;  /* 0x000000041a247897 */ /* 0x000fe2000fffe0ff */
[----:B------:R-:W-:Y:S01]  /*11bd0*/  UMOV UR21, 0x1 ;  /* 0x0000000100157882 */ /* 0x000fe20000000000 */
[----:B------:R-:W-:-:S10]  /*11be0*/  UMOV UR6, URZ ;  /* 0x000000ff00067c82 */ /* 0x000fd40008000000 */
.L_x_10:
        /* <DEDUP_REMOVED lines=11> */
[----:B------:R-:W1:Y:S03]  /*11ca0*/  S2R R8, SR_TID.X ;  /* 0x0000000000087919 */ /* 0x000e660000002100 */
[----:B------:R-:W4:Y:S04]  /*11cb0*/  LDL.LU R7, [R1+0x45c] ;  /* 0x00045c0001077983 */ /* 0x000f280000300800 */
[----:B------:R-:W4:Y:S01]  /*11cc0*/  LDL.LU R6, [R1+0x180] ;  /* 0x0001800001067983 */ /* 0x000f220000300800 */
[----:B------:R-:W-:Y:S01]  /*11cd0*/  UIADD3 UR24, UPT, UPT, UR6, 0x1, URZ ;  /* 0x0000000106187890 */ /* 0x000fe2000fffe0ff */
[----:B------:R-:W-:-:S03]  /*11ce0*/  IMAD.U32 R2, R2, -0x80000000, RZ ;  /* 0x8000000002027824 */ /* 0x000fc600078e00ff */
[----:B0-----:R-:W-:Y:S01]  /*11cf0*/  UIMAD UR4, UR24, -0x80, UR40 ;  /* 0xffffff80180478a4 */ /* 0x001fe2000f8e0228 */
[----:B-1----:R-:W-:-:S04]  /*11d00*/  SHF.R.U32.HI R3, RZ, 0x6, R8 ;  /* 0x00000006ff037819 */ /* 0x002fc80000011608 */
[----:B------:R-:W-:-:S04]  /*11d10*/  SGXT.U32 R3, R3, 0x1 ;  /* 0x000000010303781a */ /* 0x000fc80000000000 */
[----:B------:R-:W-:Y:S02]  /*11d20*/  ISETP.GE.AND P0, PT, R3, UR4, PT ;  /* 0x0000000403007c0c */ /* 0x000fe4000bf06270 */
[----:B--2---:R-:W-:Y:S02]  /*11d30*/  IADD3 R17, P6, PT, R17, UR19, RZ ;  /* 0x0000001311117c10 */ /* 0x004fe4000ffde0ff */
[----:B---3--:R-:W-:-:S03]  /*11d40*/  IADD3 R16, P1, PT, R16, UR19, RZ ;  /* 0x0000001310107c10 */ /* 0x008fc6000ff3e0ff */
[----:B------:R-:W-:Y:S01]  /*11d50*/  STL [R1+0x4b8], R17 ;  /* 0x0004b81101007387 */ /* 0x000fe20000100800 */
[----:B----4-:R-:W-:-:S03]  /*11d60*/  IADD3 R15, P3, PT, R15, UR19, RZ ;  /* 0x000000130f0f7c10 */ /* 0x010fc6000ff7e0ff */
[----:B------:R-:W-:Y:S01]  /*11d70*/  STL [R1+0x470], R16 ;  /* 0x0004701001007387 */ /* 0x000fe20000100800 */
[----:B------:R-:W-:-:S03]  /*11d80*/  IADD3 R14, P4, PT, R14, UR19, RZ ;  /* 0x000000130e0e7c10 */ /* 0x000fc6000ff9e0ff */
[----:B------:R-:W-:Y:S01]  /*11d90*/  STL [R1+0x468], R15 ;  /* 0x0004680f01007387 */ /* 0x000fe20000100800 */
[----:B------:R-:W-:-:S03]  /*11da0*/  IADD3 R13, P5, PT, R13, UR19, RZ ;  /* 0x000000130d0d7c10 */ /* 0x000fc6000ffbe0ff */
[----:B------:R-:W-:Y:S01]  /*11db0*/  STL [R1+0x460], R14 ;  /* 0x0004600e01007387 */ /* 0x000fe20000100800 */
[----:B------:R-:W-:-:S03]  /*11dc0*/  IADD3.X R12, PT, PT, R12, UR39, RZ, P6, !PT ;  /* 0x000000270c0c7c10 */ /* 0x000fc6000b7fe4ff */
[----:B------:R-:W-:Y:S01]  /*11dd0*/  STL [R1+0x458], R13 ;  /* 0x0004580d01007387 */ /* 0x000fe20000100800 */
[----:B------:R-:W-:Y:S02]  /*11de0*/  IADD3 R9, P6, PT, R9, UR19, RZ ;  /* 0x0000001309097c10 */ /* 0x000fe4000ffde0ff */
[----:B------:R-:W-:-:S03]  /*11df0*/  IADD3.X R5, PT, PT, R5, UR39, RZ, P1, !PT ;  /* 0x0000002705057c10 */ /* 0x000fc60008ffe4ff */
[----:B------:R0:W-:Y:S01]  /*11e00*/  STL [R1+0x450], R9 ;  /* 0x0004500901007387 */ /* 0x0001e20000100800 */
[----:B------:R-:W-:-:S03]  /*11e10*/  IADD3 R11, P1, PT, R11, UR19, RZ ;  /* 0x000000130b0b7c10 */ /* 0x000fc6000ff3e0ff */
[----:B------:R-:W-:Y:S01]  /*11e20*/  STL [R1+0x4b4], R12 ;  /* 0x0004b40c01007387 */ /* 0x000fe20000100800 */
[----:B------:R-:W-:-:S03]  /*11e30*/  IADD3.X R10, PT, PT, R10, UR39, RZ, P3, !PT ;  /* 0x000000270a0a7c10 */ /* 0x000fc60009ffe4ff */
[----:B0-----:R-:W2:Y:S01]  /*11e40*/  LDL.LU R9, [R1+0x454] ;  /* 0x0004540001097983 */ /* 0x001ea20000300800 */
[----:B------:R-:W-:-:S03]  /*11e50*/  IADD3 R4, P3, PT, R4, UR19, RZ ;  /* 0x0000001304047c10 */ /* 0x000fc6000ff7e0ff */
[----:B------:R0:W-:Y:S04]  /*11e60*/  STL [R1+0x46c], R5 ;  /* 0x00046c0501007387 */ /* 0x0001e80000100800 */
[----:B0-----:R-:W3:Y:S04]  /*11e70*/  LDL.LU R5, [R1+0x448] ;  /* 0x0004480001057983 */ /* 0x001ee80000300800 */
[----:B------:R-:W4:Y:S04]  /*11e80*/  LDL.LU R30, [R1+0x44c] ;  /* 0x00044c00011e7983 */ /* 0x000f280000300800 */
[----:B------:R-:W-:Y:S04]  /*11e90*/  STL [R1+0x478], R11 ;  /* 0x0004780b01007387 */ /* 0x000fe80000100800 */
[----:B------:R0:W-:Y:S04]  /*11ea0*/  STL [R1+0x4b0], R4 ;  /* 0x0004b00401007387 */ /* 0x0001e80000100800 */
[----:B------:R-:W-:Y:S04]  /*11eb0*/  STL [R1+0x464], R10 ;  /* 0x0004640a01007387 */ /* 0x000fe80000100800 */
[----:B0-----:R-:W4:Y:S01]  /*11ec0*/  LDL.LU R4, [R1+0x440] ;  /* 0x0004400001047983 */ /* 0x001f220000300800 */
[----:B------:R-:W-:-:S03]  /*11ed0*/  IADD3.X R7, PT, PT, R7, UR39, RZ, P4, !PT ;  /* 0x0000002707077c10 */ /* 0x000fc6000a7fe4ff */
[----:B------:R-:W4:Y:S01]  /*11ee0*/  LDL.LU R3, [R1+0x474] ;  /* 0x0004740001037983 */ /* 0x000f220000300800 */
[----:B------:R-:W-:-:S03]  /*11ef0*/  IADD3 R6, P4, PT, R6, UR19, RZ ;  /* 0x0000001306067c10 */ /* 0x000fc6000ff9e0ff */
[----:B------:R-:W4:Y:S04]  /*11f00*/  LDL.LU R29, [R1+0x438] ;  /* 0x00043800011d7983 */ /* 0x000f280000300800 */
[----:B------:R0:W-:Y:S04]  /*11f10*/  STL [R1+0x45c], R7 ;  /* 0x00045c0701007387 */ /* 0x0001e80000100800 */
[----:B------:R-:W4:Y:S04]  /*11f20*/  LDL.LU R28, [R1+0x4ac] ;  /* 0x0004ac00011c7983 */ /* 0x000f280000300800 */
[----:B------:R-:W4:Y:S04]  /*11f30*/  LDL.LU R27, [R1+0x430] ;  /* 0x00043000011b7983 */ /* 0x000f280000300800 */
[----:B------:R1:W-:Y:S04]  /*11f40*/  STL [R1+0x180], R6 ;  /* 0x0001800601007387 */ /* 0x0003e80000100800 */
        /* <DEDUP_REMOVED lines=16> */
[----:B0-----:R-:W4:Y:S04]  /*12050*/  LDL.LU R7, [R1+0x41c] ;  /* 0x00041c0001077983 */ /* 0x001f280000300800 */
[----:B-1----:R-:W4:Y:S04]  /*12060*/  LDL.LU R6, [R1+0x3f8] ;  /* 0x0003f80001067983 */ /* 0x002f280000300800 */
[----:B------:R-:W4:Y:S01]  /*12070*/  LDL.LU R10, [R1+0x414] ;  /* 0x00041400010a7983 */ /* 0x000f220000300800 */
[----:B--2---:R-:W-:-:S05]  /*12080*/  IADD3.X R9, PT, PT, R9, UR39, RZ, P5, !PT ;  /* 0x0000002709097c10 */ /* 0x004fca000affe4ff */
[----:B------:R0:W-:Y:S01]  /*12090*/  STL [R1+0x454], R9 ;  /* 0x0004540901007387 */ /* 0x0001e20000100800 */
[----:B---3--:R-:W-:-:S03]  /*120a0*/  IADD3 R5, P5, PT, R5, UR19, RZ ;  /* 0x0000001305057c10 */ /* 0x008fc6000ffbe0ff */
[----:B0-----:R-:W2:Y:S01]  /*120b0*/  LDL.LU R9, [R1+0x498] ;  /* 0x0004980001097983 */ /* 0x001ea20000300800 */
[----:B----4-:R-:W-:-:S03]  /*120c0*/  IADD3.X R30, PT, PT, R30, UR39, RZ, P6, !PT ;  /* 0x000000271e1e7c10 */ /* 0x010fc6000b7fe4ff */
[----:B------:R0:W-:Y:S04]  /*120d0*/  STL [R1+0x448], R5 ;  /* 0x0004480501007387 */ /* 0x0001e80000100800 */
[----:B0-----:R-:W3:Y:S01]  /*120e0*/  LDL.LU R5, [R1+0x40c] ;  /* 0x00040c0001057983 */ /* 0x001ee20000300800 */
[----:B------:R-:W-:Y:S02]  /*120f0*/  IADD3 R4, P6, PT, R4, UR19, RZ ;  /* 0x0000001304047c10 */ /* 0x000fe4000ffde0ff */
[----:B------:R-:W-:-:S03]  /*12100*/  IADD3.X R3, PT, PT, R3, UR39, RZ, P1, !PT ;  /* 0x0000002703037c10 */ /* 0x000fc60008ffe4ff */
[----:B------:R0:W-:Y:S04]  /*12110*/  STL [R1+0x440], R4 ;  /* 0x0004400401007387 */ /* 0x0001e80000100800 */
[----:B0-----:R-:W4:Y:S04]  /*12120*/  LDL.LU R4, [R1+0x490] ;  /* 0x0004900001047983 */ /* 0x001f280000300800 */
[----:B------:R-:W-:Y:S04]  /*12130*/  STL [R1+0x44c], R30 ;  /* 0x00044c1e01007387 */ /* 0x000fe80000100800 */
[----:B------:R0:W-:Y:S04]  /*12140*/  STL [R1+0x474], R3 ;  /* 0x0004740301007387 */ /* 0x0001e80000100800 */
[----:B0-----:R-:W4:Y:S01]  /*12150*/  LDL.LU R3, [R1+0x404] ;  /* 0x0004040001037983 */ /* 0x001f220000300800 */
[----:B------:R-:W-:-:S02]  /*12160*/  IADD3 R29, P1, PT, R29, UR19, RZ ;  /* 0x000000131d1d7c10 */ /* 0x000fc4000ff3e0ff */
[----:B------:R-:W-:Y:S02]  /*12170*/  IADD3.X R28, PT, PT, R28, UR39, RZ, P3, !PT ;  /* 0x000000271c1c7c10 */ /* 0x000fe40009ffe4ff */
[----:B------:R-:W-:Y:S02]  /*12180*/  IADD3 R27, P3, PT, R27, UR19, RZ ;  /* 0x000000131b1b7c10 */ /* 0x000fe4000ff7e0ff */
[----:B------:R-:W-:Y:S01]  /*12190*/  IADD3.X R26, PT, PT, R26, UR39, RZ, P4, !PT ;  /* 0x000000271a1a7c10 */ /* 0x000fe2000a7fe4ff */
[----:B------:R-:W-:Y:S01]  /*121a0*/  STL [R1+0x438], R29 ;  /* 0x0004381d01007387 */ /* 0x000fe20000100800 */
[----:B------:R-:W-:Y:S02]  /*121b0*/  IADD3 R25, P4, PT, R25, UR19, RZ ;  /* 0x0000001319197c10 */ /* 0x000fe4000ff9e0ff */
[----:B------:R-:W-:Y:S01]  /*121c0*/  IADD3.X R24, PT, PT, R24, UR39, RZ, P5, !PT ;  /* 0x0000002718187c10 */ /* 0x000fe2000affe4ff */
[----:B------:R-:W-:Y:S01]  /*121d0*/  STL [R1+0x4ac], R28 ;  /* 0x0004ac1c01007387 */ /* 0x000fe20000100800 */
[----:B------:R-:W-:-:S02]  /*121e0*/  IADD3 R23, P5, PT, R23, UR19, RZ ;  /* 0x0000001317177c10 */ /* 0x000fc4000ffbe0ff */
[----:B------:R-:W-:Y:S01]  /*121f0*/  IADD3.X R22, PT, PT, R22, UR39, RZ, P6, !PT ;  /* 0x0000002716167c10 */ /* 0x000fe2000b7fe4ff */
[----:B------:R-:W-:Y:S01]  /*12200*/  STL [R1+0x430], R27 ;  /* 0x0004301b01007387 */ /* 0x000fe20000100800 */
[----:B------:R-:W-:Y:S02]  /*12210*/  IADD3 R21, P6, PT, R21, UR19, RZ ;  /* 0x0000001315157c10 */ /* 0x000fe4000ffde0ff */
[----:B------:R-:W-:Y:S01]  /*12220*/  IADD3.X R20, PT, PT, R20, UR39, RZ, P1, !PT ;  /* 0x0000002714147c10 */ /* 0x000fe20008ffe4ff */
[----:B------:R-:W-:Y:S01]  /*12230*/  STL [R1+0x17c], R26 ;  /* 0x00017c1a01007387 */ /* 0x000fe20000100800 */
[----:B------:R-:W-:-:S03]  /*12240*/  IADD3 R19, P1, PT, R19, UR19, RZ ;  /* 0x0000001313137c10 */ /* 0x000fc6000ff3e0ff */
[----:B------:R-:W-:Y:S01]  /*12250*/  STL [R1+0x428], R25 ;  /* 0x0004281901007387 */ /* 0x000fe20000100800 */
[----:B------:R-:W-:-:S03]  /*12260*/  IADD3.X R18, PT, PT, R18, UR39, RZ, P3, !PT ;  /* 0x0000002712127c10 */ /* 0x000fc60009ffe4ff */
        /* <DEDUP_REMOVED lines=12> */
[----:B------:R-:W-:Y:S04]  /*12330*/  STL [R1+0x42c], R18 ;  /* 0x00042c1201007387 */ /* 0x000fe80000100800 */
[----:B------:R-:W-:Y:S01]  /*12340*/  STL [R1+0x418], R17 ;  /* 0x0004181101007387 */ /* 0x000fe20000100800 */
[----:B------:R-:W-:Y:S02]  /*12350*/  IADD3 R11, P6, PT, R11, UR19, RZ ;  /* 0x000000130b0b7c10 */ /* 0x000fe4000ffde0ff */
[----:B------:R-:W-:Y:S01]  /*12360*/  IADD3.X R7, PT, PT, R7, UR39, RZ, P1, !PT ;  /* 0x0000002707077c10 */ /* 0x000fe20008ffe4ff */
[----:B------:R-:W-:Y:S04]  /*12370*/  STL [R1+0x424], R16 ;  /* 0x0004241001007387 */ /* 0x000fe80000100800 */
[----:B------:R-:W-:Y:S01]  /*12380*/  STL [R1+0x410], R15 ;  /* 0x0004100f01007387 */ /* 0x000fe20000100800 */
[----:B------:R-:W-:-:S03]  /*12390*/  IADD3 R6, P1, PT, R6, UR19, RZ ;  /* 0x0000001306067c10 */ /* 0x000fc6000ff3e0ff */
[----:B------:R-:W-:Y:S04]  /*123a0*/  STL [R1+0x4a4], R14 ;  /* 0x0004a40e01007387 */ /* 0x000fe80000100800 */
[----:B------:R-:W-:Y:S01]  /*123b0*/  STL [R1+0x408], R13 ;  /* 0x0004080d01007387 */ /* 0x000fe20000100800 */
[----:B------:R-:W-:-:S03]  /*123c0*/  IADD3.X R10, PT, PT, R10, UR39, RZ, P3, !PT ;  /* 0x000000270a0a7c10 */ /* 0x000fc60009ffe4ff */
[----:B------:R-:W-:Y:S04]  /*123d0*/  STL [R1+0x49c], R12 ;  /* 0x00049c0c01007387 */ /* 0x000fe80000100800 */
[----:B------:R0:W-:Y:S04]  /*123e0*/  STL [R1+0x41c], R7 ;  /* 0x00041c0701007387 */ /* 0x0001e80000100800 */
[----:B------:R-:W-:Y:S04]  /*123f0*/  STL [R1+0x400], R11 ;  /* 0x0004000b01007387 */ /* 0x000fe80000100800 */
[----:B0-----:R-:W4:Y:S04]  /*12400*/  LDL.LU R7, [R1+0x3f0] ;  /* 0x0003f00001077983 */ /* 0x001f280000300800 */
[----:B------:R0:W-:Y:S04]  /*12410*/  STL [R1+0x3f8], R6 ;  /* 0x0003f80601007387 */ /* 0x0001e80000100800 */
[----:B0-----:R-:W4:Y:S04]  /*12420*/  LDL.LU R6, [R1+0x3fc] ;  /* 0x0003fc0001067983 */ /* 0x001f280000300800 */
[----:B------:R-:W4:Y:S04]  /*12430*/  LDL.LU R30, [R1+0x3e8] ;  /* 0x0003e800011e7983 */ /* 0x000f280000300800 */
[----:B------:R-:W-:Y:S01]  /*12440*/  STL [R1+0x414], R10 ;  /* 0x0004140a01007387 */ /* 0x000fe20000100800 */
[----:B--2---:R-:W-:-:S02]  /*12450*/  IADD3 R9, P3, PT, R9, UR19, RZ ;  /* 0x0000001309097c10 */ /* 0x004fc4000ff7e0ff */
[----:B---3--:R-:W-:-:S05]  /*12460*/  IADD3.X R5, PT, PT, R5, UR39, RZ, P4, !PT ;  /* 0x0000002705057c10 */ /* 0x008fca000a7fe4ff */
[----:B------:R0:W-:Y:S04]  /*12470*/  STL [R1+0x40c], R5 ;  /* 0x00040c0501007387 */ /* 0x0001e80000100800 */
[----:B------:R-:W-:Y:S04]  /*12480*/  STL [R1+0x498], R9 ;  /* 0x0004980901007387 */ /* 0x000fe80000100800 */
[----:B0-----:R-:W2:Y:S01]  /*12490*/  LDL.LU R5, [R1+0x3f4] ;  /* 0x0003f40001057983 */ /* 0x001ea20000300800 */
[----:B----4-:R-:W-:-:S05]  /*124a0*/  IADD3 R4, P4, PT, R4, UR19, RZ ;  /* 0x0000001304047c10 */ /* 0x010fca000ff9e0ff */
[----:B------:R0:W-:Y:S04]  /*124b0*/  STL [R1+0x490], R4 ;  /* 0x0004900401007387 */ /* 0x0001e80000100800 */
[----:B0-----:R-:W3:Y:S01]  /*124c0*/  LDL.LU R4, [R1+0x3e0] ;  /* 0x0003e00001047983 */ /* 0x001ee20000300800 */
[----:B------:R-:W-:-:S03]  /*124d0*/  IADD3.X R3, PT, PT, R3, UR39, RZ, P5, !PT ;  /* 0x0000002703037c10 */ /* 0x000fc6000affe4ff */
[----:B------:R-:W4:Y:S04]  /*124e0*/  LDL.LU R29, [R1+0x494] ;  /* 0x00049400011d7983 */ /* 0x000f280000300800 */
        /* <DEDUP_REMOVED lines=21> */
[----:B------:R-:W4:Y:S01]  /*12640*/  LDL.LU R10, [R1+0x398] ;  /* 0x00039800010a7983 */ /* 0x000f220000300800 */
[----:B------:R-:W-:-:S05]  /*12650*/  IADD3 R7, P5, PT, R7, UR19, RZ ;  /* 0x0000001307077c10 */ /* 0x000fca000ffbe0ff */
[----:B------:R0:W-:Y:S01]  /*12660*/  STL [R1+0x3f0], R7 ;  /* 0x0003f00701007387 */ /* 0x0001e20000100800 */
[----:B------:R-:W-:-:S03]  /*12670*/  IADD3.X R6, PT, PT, R6, UR39, RZ, P6, !PT ;  /* 0x0000002706067c10 */ /* 0x000fc6000b7fe4ff */
[----:B0-----:R-:W4:Y:S04]  /*12680*/  LDL.LU R7, [R1+0x3b4] ;  /* 0x0003b40001077983 */ /* 0x001f280000300800 */
[----:B------:R0:W-:Y:S01]  /*12690*/  STL [R1+0x3fc], R6 ;  /* 0x0003fc0601007387 */ /* 0x0001e20000100800 */
[----:B------:R-:W-:-:S03]  /*126a0*/  IADD3 R30, P6, PT, R30, UR19, RZ ;  /* 0x000000131e1e7c10 */ /* 0x000fc6000ffde0ff */
[----:B0-----:R-:W4:Y:S01]  /*126b0*/  LDL.LU R6, [R1+0x390] ;  /* 0x0003900001067983 */ /* 0x001f220000300800 */
[----:B--2---:R-:W-:-:S05]  /*126c0*/  IADD3.X R5, PT, PT, R5, UR39, RZ, P1, !PT ;  /* 0x0000002705057c10 */ /* 0x004fca0008ffe4ff */
[----:B------:R0:W-:Y:S04]  /*126d0*/  STL [R1+0x3f4], R5 ;  /* 0x0003f40501007387 */ /* 0x0001e80000100800 */
[----:B0-----:R-:W2:Y:S01]  /*126e0*/  LDL.LU R5, [R1+0x3ac] ;  /* 0x0003ac0001057983 */ /* 0x001ea20000300800 */
[----:B---3--:R-:W-:-:S03]  /*126f0*/  IADD3 R4, P1, PT, R4, UR19, RZ ;  /* 0x0000001304047c10 */ /* 0x008fc6000ff3e0ff */
[----:B------:R-:W-:Y:S01]  /*12700*/  STL [R1+0x3e8], R30 ;  /* 0x0003e81e01007387 */ /* 0x000fe20000100800 */
[----:B----4-:R-:W-:-:S03]  /*12710*/  IADD3.X R29, PT, PT, R29, UR39, RZ, P3, !PT ;  /* 0x000000271d1d7c10 */ /* 0x010fc60009ffe4ff */
[----:B------:R0:W-:Y:S01]  /*12720*/  STL [R1+0x3e0], R4 ;  /* 0x0003e00401007387 */ /* 0x0001e20000100800 */
[----:B------:R-:W-:Y:S02]  /*12730*/  IADD3 R28, P3, PT, R28, UR19, RZ ;  /* 0x000000131c1c7c10 */ /* 0x000fe4000ff7e0ff */
[----:B------:R-:W-:Y:S01]  /*12740*/  IADD3.X R27, PT, PT, R27, UR39, RZ, P4, !PT ;  /* 0x000000271b1b7c10 */ /* 0x000fe2000a7fe4ff */
[----:B0-----:R-:W3:Y:S01]  /*12750*/  LDL.LU R4, [R1+0x388] ;  /* 0x0003880001047983 */ /* 0x001ee20000300800 */
        /* <DEDUP_REMOVED lines=36> */
[----:B------:R0:W-:Y:S04]  /*129a0*/  STL [R1+0x3a0], R9 ;  /* 0x0003a00901007387 */ /* 0x0001e80000100800 */
[----:B------:R-:W-:Y:S04]  /*129b0*/  STL [R1+0x47c], R11 ;  /* 0x00047c0b01007387 */ /* 0x000fe80000100800 */
[----:B0-----:R-:W4:Y:S04]  /*129c0*/  LDL.LU R9, [R1+0x3a4] ;  /* 0x0003a40001097983 */ /* 0x001f280000300800 */
[----:B------:R0:W-:Y:S04]  /*129d0*/  STL [R1+0x3bc], R3 ;  /* 0x0003bc0301007387 */ /* 0x0001e80000100800 */
[----:B0-----:R-:W4:Y:S01]  /*129e0*/  LDL.LU R3, [R1+0x380] ;  /* 0x0003800001037983 */ /* 0x001f220000300800 */
[----:B------:R-:W-:-:S02]  /*129f0*/  IADD3 R10, P3, PT, R10, UR19, RZ ;  /* 0x000000130a0a7c10 */ /* 0x000fc4000ff7e0ff */
[----:B------:R-:W-:Y:S01]  /*12a00*/  IADD3.X R7, PT, PT, R7, UR39, RZ, P4, !PT ;  /* 0x0000002707077c10 */ /* 0x000fe2000a7fe4ff */
[----:B------:R-:W4:Y:S01]  /*12a10*/  LDL.LU R30, [R1+0x39c] ;  /* 0x00039c00011e7983 */ /* 0x000f220000300800 */
[----:B------:R-:W-:-:S03]  /*12a20*/  IADD3 R6, P4, PT, R6, UR19, RZ ;  /* 0x0000001306067c10 */ /* 0x000fc6000ff9e0ff */
[----:B------:R-:W-:Y:S04]  /*12a30*/  STL [R1+0x398], R10 ;  /* 0x0003980a01007387 */ /* 0x000fe80000100800 */
[----:B------:R0:W-:Y:S04]  /*12a40*/  STL [R1+0x390], R6 ;  /* 0x0003900601007387 */ /* 0x0001e80000100800 */
[----:B------:R-:W-:Y:S04]  /*12a50*/  STL [R1+0x3b4], R7 ;  /* 0x0003b40701007387 */ /* 0x000fe80000100800 */
[----:B0-----:R-:W4:Y:S01]  /*12a60*/  LDL.LU R6, [R1+0x378] ;  /* 0x0003780001067983 */ /* 0x001f220000300800 */
[----:B--2---:R-:W-:-:S05]  /*12a70*/  IADD3.X R5, PT, PT, R5, UR39, RZ, P5, !PT ;  /* 0x0000002705057c10 */ /* 0x004fca000affe4ff */
[----:B------:R0:W-:Y:S04]  /*12a80*/  STL [R1+0x3ac], R5 ;  /* 0x0003ac0501007387 */ /* 0x0001e80000100800 */
[----:B0-----:R-:W2:Y:S04]  /*12a90*/  LDL.LU R5, [R1+0x394] ;  /* 0x0003940001057983 */ /* 0x001ea80000300800 */
[----:B------:R-:W2:Y:S01]  /*12aa0*/  LDL.LU R29, [R1+0x370] ;  /* 0x00037000011d7983 */ /* 0x000ea20000300800 */
[----:B---3--:R-:W-:-:S03]  /*12ab0*/  IADD3 R4, P5, PT, R4, UR19, RZ ;  /* 0x0000001304047c10 */ /* 0x008fc6000ffbe0ff */
[----:B------:R-:W3:Y:S04]  /*12ac0*/  LDL.LU R28, [R1+0x38c] ;  /* 0x00038c00011c7983 */ /* 0x000ee80000300800 */
[----:B------:R-:W3:Y:S04]  /*12ad0*/  LDL.LU R27, [R1+0x368] ;  /* 0x00036800011b7983 */ /* 0x000ee80000300800 */
[----:B------:R0:W-:Y:S04]  /*12ae0*/  STL [R1+0x388], R4 ;  /* 0x0003880401007387 */ /* 0x0001e80000100800 */
[----:B------:R-:W3:Y:S04]  /*12af0*/  LDL.LU R26, [R1+0x384] ;  /* 0x00038400011a7983 */ /* 0x000ee80000300800 */
        /* <DEDUP_REMOVED lines=16> */
[----:B0-----:R-:W3:Y:S04]  /*12c00*/  LDL.LU R4, [R1+0x320] ;  /* 0x0003200001047983 */ /* 0x001ee80000300800 */
[----:B------:R-:W3:Y:S01]  /*12c10*/  LDL.LU R10, [R1+0x33c] ;  /* 0x00033c00010a7983 */ /* 0x000ee20000300800 */
[----:B----4-:R-:W-:-:S05]  /*12c20*/  IADD3.X R9, PT, PT, R9, UR39, RZ, P6, !PT ;  /* 0x0000002709097c10 */ /* 0x010fca000b7fe4ff */
[----:B------:R0:W-:Y:S01]  /*12c30*/  STL [R1+0x3a4], R9 ;  /* 0x0003a40901007387 */ /* 0x0001e20000100800 */
[----:B------:R-:W-:-:S03]  /*12c40*/  IADD3 R3, P6, PT, R3, UR19, RZ ;  /* 0x0000001303037c10 */ /* 0x000fc6000ffde0ff */
[----:B0-----:R-:W4:Y:S04]  /*12c50*/  LDL.LU R9, [R1+0x318] ;  /* 0x0003180001097983 */ /* 0x001f280000300800 */
[----:B------:R0:W-:Y:S04]  /*12c60*/  STL [R1+0x380], R3 ;  /* 0x0003800301007387 */ /* 0x0001e80000100800 */
[----:B0-----:R-:W4:Y:S01]  /*12c70*/  LDL.LU R3, [R1+0x334] ;  /* 0x0003340001037983 */ /* 0x001f220000300800 */
[----:B------:R-:W-:Y:S02]  /*12c80*/  IADD3.X R30, PT, PT, R30, UR39, RZ, P1, !PT ;  /* 0x000000271e1e7c10 */ /* 0x000fe40008ffe4ff */
[----:B------:R-:W-:-:S05]  /*12c90*/  IADD3 R6, P1, PT, R6, UR19, RZ ;  /* 0x0000001306067c10 */ /* 0x000fca000ff3e0ff */
[----:B------:R0:W-:Y:S04]  /*12ca0*/  STL [R1+0x378], R6 ;  /* 0x0003780601007387 */ /* 0x0001e80000100800 */
[----:B0-----:R-:W4:Y:S04]  /*12cb0*/  LDL.LU R6, [R1+0x310] ;  /* 0x0003100001067983 */ /* 0x001f280000300800 */
[----:B------:R-:W-:Y:S01]  /*12cc0*/  STL [R1+0x39c], R30 ;  /* 0x00039c1e01007387 */ /* 0x000fe20000100800 */
[----:B--2---:R-:W-:Y:S02]  /*12cd0*/  IADD3.X R5, PT, PT, R5, UR39, RZ, P3, !PT ;  /* 0x0000002705057c10 */ /* 0x004fe40009ffe4ff */
[----:B------:R-:W-:-:S03]  /*12ce0*/  IADD3 R29, P3, PT, R29, UR19, RZ ;  /* 0x000000131d1d7c10 */ /* 0x000fc6000ff7e0ff */
[----:B------:R0:W-:Y:S01]  /*12cf0*/  STL [R1+0x394], R5 ;  /* 0x0003940501007387 */ /* 0x0001e20000100800 */
[----:B---3--:R-:W-:Y:S02]  /*12d00*/  IADD3.X R28, PT, PT, R28, UR39, RZ, P4, !PT ;  /* 0x000000271c1c7c10 */ /* 0x008fe4000a7fe4ff */
[----:B------:R-:W-:Y:S01]  /*12d10*/  IADD3 R27, P4, PT, R27, UR19, RZ ;  /* 0x000000131b1b7c10 */ /* 0x000fe2000ff9e0ff */
[----:B0-----:R-:W2:Y:S01]  /*12d20*/  LDL.LU R5, [R1+0x32c] ;  /* 0x00032c0001057983 */ /* 0x001ea20000300800 */
        /* <DEDUP_REMOVED lines=35> */
[----:B------:R-:W-:Y:S04]  /*12f60*/  STL [R1+0x34c], R12 ;  /* 0x00034c0c01007387 */ /* 0x000fe80000100800 */
[----:B------:R0:W-:Y:S01]  /*12f70*/  STL [R1+0x344], R7 ;  /* 0x0003440701007387 */ /* 0x0001e20000100800 */
[----:B------:R-:W-:-:S03]  /*12f80*/  IADD3.X R10, PT, PT, R10, UR39, RZ, P4, !PT ;  /* 0x000000270a0a7c10 */ /* 0x000fc6000a7fe4ff */
[----:B------:R-:W-:Y:S04]  /*12f90*/  STL [R1+0x328], R11 ;  /* 0x0003280b01007387 */ /* 0x000fe80000100800 */
[----:B0-----:R-:W3:Y:S04]  /*12fa0*/  LDL.LU R7, [R1+0x308] ;  /* 0x0003080001077983 */ /* 0x001ee80000300800 */
[----:B------:R0:W-:Y:S01]  /*12fb0*/  STL [R1+0x320], R4 ;  /* 0x0003200401007387 */ /* 0x0001e20000100800 */
[----:B----4-:R-:W-:-:S03]  /*12fc0*/  IADD3 R9, P4, PT, R9, UR19, RZ ;  /* 0x0000001309097c10 */ /* 0x010fc6000ff9e0ff */
[----:B0-----:R-:W4:Y:S04]  /*12fd0*/  LDL.LU R4, [R1+0x324] ;  /* 0x0003240001047983 */ /* 0x001f280000300800 */
[----:B------:R-:W4:Y:S01]  /*12fe0*/  LDL.LU R30, [R1+0x300] ;  /* 0x00030000011e7983 */ /* 0x000f220000300800 */
[----:B------:R-:W-:-:S03]  /*12ff0*/  IADD3.X R3, PT, PT, R3, UR39, RZ, P5, !PT ;  /* 0x0000002703037c10 */ /* 0x000fc6000affe4ff */
[----:B------:R-:W-:Y:S04]  /*13000*/  STL [R1+0x33c], R10 ;  /* 0x00033c0a01007387 */ /* 0x000fe80000100800 */
[----:B------:R0:W-:Y:S04]  /*13010*/  STL [R1+0x334], R3 ;  /* 0x0003340301007387 */ /* 0x0001e80000100800 */
[----:B------:R-:W-:Y:S04]  /*13020*/  STL [R1+0x318], R9 ;  /* 0x0003180901007387 */ /* 0x000fe80000100800 */
[----:B0-----:R-:W4:Y:S01]  /*13030*/  LDL.LU R3, [R1+0x31c] ;  /* 0x00031c0001037983 */ /* 0x001f220000300800 */
[----:B------:R-:W-:-:S05]  /*13040*/  IADD3 R6, P5, PT, R6, UR19, RZ ;  /* 0x0000001306067c10 */ /* 0x000fca000ffbe0ff */
[----:B------:R0:W-:Y:S04]  /*13050*/  STL [R1+0x310], R6 ;  /* 0x0003100601007387 */ /* 0x0001e80000100800 */
[----:B0-----:R-:W4:Y:S04]  /*13060*/  LDL.LU R6, [R1+0x2f8] ;  /* 0x0002f80001067983 */ /* 0x001f280000300800 */
[----:B------:R-:W4:Y:S04]  /*13070*/  LDL.LU R29, [R1+0x314] ;  /* 0x00031400011d7983 */ /* 0x000f280000300800 */
[----:B------:R-:W4:Y:S04]  /*13080*/  LDL.LU R28, [R1+0x2f0] ;  /* 0x0002f000011c7983 */ /* 0x000f280000300800 */
[----:B------:R-:W4:Y:S01]  /*13090*/  LDL.LU R27, [R1+0x30c] ;  /* 0x00030c00011b7983 */ /* 0x000f220000300800 */
[----:B--2---:R-:W-:-:S05]  /*130a0*/  IADD3.X R5, PT, PT, R5, UR39, RZ, P6, !PT ;  /* 0x0000002705057c10 */ /* 0x004fca000b7fe4ff */
[----:B------:R0:W-:Y:S04]  /*130b0*/  STL [R1+0x32c], R5 ;  /* 0x00032c0501007387 */ /* 0x0001e80000100800 */
[----:B------:R-:W2:Y:S04]  /*130c0*/  LDL.LU R26, [R1+0x2e8] ;  /* 0x0002e800011a7983 */ /* 0x000ea80000300800 */
        /* <DEDUP_REMOVED lines=16> */
[----:B0-----:R-:W2:Y:S04]  /*131d0*/  LDL.LU R5, [R1+0x2c4] ;  /* 0x0002c40001057983 */ /* 0x001ea80000300800 */
[----:B------:R-:W2:Y:S01]  /*131e0*/  LDL.LU R10, [R1+0x2a0] ;  /* 0x0002a000010a7983 */ /* 0x000ea20000300800 */
[----:B---3--:R-:W-:-:S05]  /*131f0*/  IADD3 R7, P6, PT, R7, UR19, RZ ;  /* 0x0000001307077c10 */ /* 0x008fca000ffde0ff */
[----:B------:R0:W-:Y:S01]  /*13200*/  STL [R1+0x308], R7 ;  /* 0x0003080701007387 */ /* 0x0001e20000100800 */
[----:B----4-:R-:W-:-:S03]  /*13210*/  IADD3.X R4, PT, PT, R4, UR39, RZ, P1, !PT ;  /* 0x0000002704047c10 */ /* 0x010fc60008ffe4ff */
[----:B0-----:R-:W3:Y:S04]  /*13220*/  LDL.LU R7, [R1+0x2bc] ;  /* 0x0002bc0001077983 */ /* 0x001ee80000300800 */
[----:B------:R0:W-:Y:S04]  /*13230*/  STL [R1+0x324], R4 ;  /* 0x0003240401007387 */ /* 0x0001e80000100800 */
[----:B0-----:R-:W4:Y:S01]  /*13240*/  LDL.LU R4, [R1+0x298] ;  /* 0x0002980001047983 */ /* 0x001f220000300800 */
[----:B------:R-:W-:-:S05]  /*13250*/  IADD3.X R3, PT, PT, R3, UR39, RZ, P3, !PT ;  /* 0x0000002703037c10 */ /* 0x000fca0009ffe4ff */
[----:B------:R0:W-:Y:S04]  /*13260*/  STL [R1+0x31c], R3 ;  /* 0x00031c0301007387 */ /* 0x0001e80000100800 */
[----:B0-----:R-:W4:Y:S01]  /*13270*/  LDL.LU R3, [R1+0x2b4] ;  /* 0x0002b40001037983 */ /* 0x001f220000300800 */
[----:B------:R-:W-:Y:S02]  /*13280*/  IADD3 R30, P1, PT, R30, UR19, RZ ;  /* 0x000000131e1e7c10 */ /* 0x000fe4000ff3e0ff */
[----:B------:R-:W-:-:S03]  /*13290*/  IADD3 R6, P3, PT, R6, UR19, RZ ;  /* 0x0000001306067c10 */ /* 0x000fc6000ff7e0ff */
[----:B------:R-:W-:Y:S01]  /*132a0*/  STL [R1+0x300], R30 ;  /* 0x0003001e01007387 */ /* 0x000fe20000100800 */
[----:B------:R-:W-:-:S03]  /*132b0*/  IADD3.X R29, PT, PT, R29, UR39, RZ, P4, !PT ;  /* 0x000000271d1d7c10 */ /* 0x000fc6000a7fe4ff */
[----:B------:R0:W-:Y:S01]  /*132c0*/  STL [R1+0x2f8], R6 ;  /* 0x0002f80601007387 */ /* 0x0001e20000100800 */
[----:B------:R-:W-:Y:S02]  /*132d0*/  IADD3 R28, P4, PT, R28, UR19, RZ ;  /* 0x000000131c1c7c10 */ /* 0x000fe4000ff9e0ff */
[----:B------:R-:W-:Y:S01]  /*132e0*/  IADD3.X R27, PT, PT, R27, UR39, RZ, P5, !PT ;  /* 0x000000271b1b7c10 */ /* 0x000fe2000affe4ff */
[----:B0-----:R-:W4:Y:S04]  /*132f0*/  LDL.LU R6, [R1+0x290] ;  /* 0x0002900001067983 */ /* 0x001f280000300800 */
[----:B------:R-:W-:Y:S04]  /*13300*/  STL [R1+0x314], R29 ;  /* 0x0003141d01007387 */ /* 0x000fe80000100800 */
[----:B------:R-:W-:Y:S04]  /*13310*/  STL [R1+0x2f0], R28 ;  /* 0x0002f01c01007387 */ /* 0x000fe80000100800 */
[----:B------:R-:W-:Y:S01]  /*13320*/  STL [R1+0x30c], R27 ;  /* 0x00030c1b01007387 */ /* 0x000fe20000100800 */
[----:B--2---:R-:W-:-:S02]  /*13330*/  IADD3 R26, P5, PT, R26, UR19, RZ ;  /* 0x000000131a1a7c10 */ /* 0x004fc4000ffbe0ff */
        /* <DEDUP_REMOVED lines=26> */
[----:B------:R-:W-:Y:S02]  /*134e0*/  IADD3 R12, P1, PT, R12, UR19, RZ ;  /* 0x000000130c0c7c10 */ /* 0x000fe4000ff3e0ff */
[----:B------:R-:W-:Y:S01]  /*134f0*/  IADD3.X R11, PT, PT, R11, UR39, RZ, P3, !PT ;  /* 0x000000270b0b7c10 */ /* 0x000fe20009ffe4ff */
[----:B------:R-:W-:Y:S01]  /*13500*/  STL [R1+0x2d4], R13 ;  /* 0x0002d40d01007387 */ /* 0x000fe20000100800 */
[----:B------:R-:W-:-:S03]  /*13510*/  IADD3 R9, P3, PT, R9, UR19, RZ ;  /* 0x0000001309097c10 */ /* 0x000fc6000ff7e0ff */
[----:B------:R-:W-:Y:S01]  /*13520*/  STL [R1+0x2b0], R12 ;  /* 0x0002b00c01007387 */ /* 0x000fe20000100800 */
[----:B------:R-:W-:-:S03]  /*13530*/  IADD3.X R5, PT, PT, R5, UR39, RZ, P4, !PT ;  /* 0x0000002705057c10 */ /* 0x000fc6000a7fe4ff */
[----:B------:R0:W-:Y:S01]  /*13540*/  STL [R1+0x2a8], R9 ;  /* 0x0002a80901007387 */ /* 0x0001e20000100800 */
[----:B------:R-:W-:-:S03]  /*13550*/  IADD3 R10, P4, PT, R10, UR19, RZ ;  /* 0x000000130a0a7c10 */ /* 0x000fc6000ff9e0ff */
[----:B------:R-:W-:Y:S04]  /*13560*/  STL [R1+0x2cc], R11 ;  /* 0x0002cc0b01007387 */ /* 0x000fe80000100800 */
[----:B0-----:R-:W2:Y:S04]  /*13570*/  LDL.LU R9, [R1+0x2ac] ;  /* 0x0002ac0001097983 */ /* 0x001ea80000300800 */
[----:B------:R0:W-:Y:S04]  /*13580*/  STL [R1+0x2c4], R5 ;  /* 0x0002c40501007387 */ /* 0x0001e80000100800 */
[----:B0-----:R-:W2:Y:S01]  /*13590*/  LDL.LU R5, [R1+0x288] ;  /* 0x0002880001057983 */ /* 0x001ea20000300800 */
[----:B---3--:R-:W-:-:S03]  /*135a0*/  IADD3.X R7, PT, PT, R7, UR39, RZ, P5, !PT ;  /* 0x0000002707077c10 */ /* 0x008fc6000affe4ff */
[----:B------:R-:W3:Y:S04]  /*135b0*/  LDL.LU R30, [R1+0x2a4] ;  /* 0x0002a400011e7983 */ /* 0x000ee80000300800 */
[----:B------:R-:W-:Y:S01]  /*135c0*/  STL [R1+0x2a0], R10 ;  /* 0x0002a00a01007387 */ /* 0x000fe20000100800 */
[----:B----4-:R-:W-:-:S05]  /*135d0*/  IADD3 R4, P5, PT, R4, UR19, RZ ;  /* 0x0000001304047c10 */ /* 0x010fca000ffbe0ff */
[----:B------:R0:W-:Y:S04]  /*135e0*/  STL [R1+0x298], R4 ;  /* 0x0002980401007387 */ /* 0x0001e80000100800 */
[----:B------:R-:W-:Y:S04]  /*135f0*/  STL [R1+0x2bc], R7 ;  /* 0x0002bc0701007387 */ /* 0x000fe80000100800 */
[----:B0-----:R-:W4:Y:S01]  /*13600*/  LDL.LU R4, [R1+0x280] ;  /* 0x0002800001047983 */ /* 0x001f220000300800 */
[----:B------:R-:W-:-:S05]  /*13610*/  IADD3.X R3, PT, PT, R3, UR39, RZ, P6, !PT ;  /* 0x0000002703037c10 */ /* 0x000fca000b7fe4ff */
[----:B------:R0:W-:Y:S04]  /*13620*/  STL [R1+0x2b4], R3 ;  /* 0x0002b40301007387 */ /* 0x0001e80000100800 */
[----:B0-----:R-:W4:Y:S04]  /*13630*/  LDL.LU R3, [R1+0x29c] ;  /* 0x00029c0001037983 */ /* 0x001f280000300800 */
[----:B------:R-:W4:Y:S01]  /*13640*/  LDL.LU R29, [R1+0x278] ;  /* 0x00027800011d7983 */ /* 0x000f220000300800 */
[----:B------:R-:W-:-:S03]  /*13650*/  IADD3 R6, P6, PT, R6, UR19, RZ ;  /* 0x0000001306067c10 */ /* 0x000fc6000ffde0ff */
        /* <DEDUP_REMOVED lines=22> */
[----:B--2---:R-:W-:-:S05]  /*137c0*/  IADD3.X R9, PT, PT, R9, UR39, RZ, P1, !PT ;  /* 0x0000002709097c10 */ /* 0x004fca0008ffe4ff */
[----:B------:R0:W-:Y:S01]  /*137d0*/  STL [R1+0x2ac], R9 ;  /* 0x0002ac0901007387 */ /* 0x0001e20000100800 */
[----:B------:R-:W-:-:S03]  /*137e0*/  IADD3 R5, P1, PT, R5, UR19, RZ ;  /* 0x0000001305057c10 */ /* 0x000fc6000ff3e0ff */
[----:B0-----:R-:W2:Y:S01]  /*137f0*/  LDL.LU R9, [R1+0x220] ;  /* 0x0002200001097983 */ /* 0x001ea20000300800 */
[----:B---3--:R-:W-:-:S03]  /*13800*/  IADD3.X R30, PT, PT, R30, UR39, RZ, P3, !PT ;  /* 0x000000271e1e7c10 */ /* 0x008fc60009ffe4ff */
[----:B------:R0:W-:Y:S04]  /*13810*/  STL [R1+0x288], R5 ;  /* 0x0002880501007387 */ /* 0x0001e80000100800 */
[----:B0-----:R-:W3:Y:S01]  /*13820*/  LDL.LU R5, [R1+0x23c] ;  /* 0x00023c0001057983 */ /* 0x001ee20000300800 */
[----:B----4-:R-:W-:-:S05]  /*13830*/  IADD3 R4, P3, PT, R4, UR19, RZ ;  /* 0x0000001304047c10 */ /* 0x010fca000ff7e0ff */
[----:B------:R0:W-:Y:S04]  /*13840*/  STL [R1+0x280], R4 ;  /* 0x0002800401007387 */ /* 0x0001e80000100800 */
[----:B0-----:R-:W4:Y:S01]  /*13850*/  LDL.LU R4, [R1+0x218] ;  /* 0x0002180001047983 */ /* 0x001f220000300800 */
[----:B------:R-:W-:-:S03]  /*13860*/  IADD3.X R3, PT, PT, R3, UR39, RZ, P4, !PT ;  /* 0x0000002703037c10 */ /* 0x000fc6000a7fe4ff */
[----:B------:R-:W-:Y:S04]  /*13870*/  STL [R1+0x2a4], R30 ;  /* 0x0002a41e01007387 */ /* 0x000fe80000100800 */
[----:B------:R0:W-:Y:S04]  /*13880*/  STL [R1+0x29c], R3 ;  /* 0x00029c0301007387 */ /* 0x0001e80000100800 */
[----:B0-----:R-:W4:Y:S01]  /*13890*/  LDL.LU R3, [R1+0x234] ;  /* 0x0002340001037983 */ /* 0x001f220000300800 */
[----:B------:R-:W-:Y:S02]  /*138a0*/  IADD3 R29, P4, PT, R29, UR19, RZ ;  /* 0x000000131d1d7c10 */ /* 0x000fe4000ff9e0ff */
[----:B------:R-:W-:-:S02]  /*138b0*/  IADD3.X R28, PT, PT, R28, UR39, RZ, P5, !PT ;  /* 0x000000271c1c7c10 */ /* 0x000fc4000affe4ff */
        /* <DEDUP_REMOVED lines=35> */
[----:B------:R-:W-:Y:S04]  /*13af0*/  STL [R1+0x238], R13 ;  /* 0x0002380d01007387 */ /* 0x000fe80000100800 */
[----:B------:R-:W-:Y:S01]  /*13b00*/  STL [R1+0x254], R12 ;  /* 0x0002540c01007387 */ /* 0x000fe20000100800 */
[----:B------:R-:W-:-:S03]  /*13b10*/  IADD3.X R10, PT, PT, R10, UR39, RZ, P5, !PT ;  /* 0x000000270a0a7c10 */ /* 0x000fc6000affe4ff */
        /* <DEDUP_REMOVED lines=14> */
[----:B0-----:R-:W3:Y:S04]  /*13c00*/  LDL.LU R4, [R1+0x200] ;  /* 0x0002000001047983 */ /* 0x001ee80000300800 */
[----:B------:R-:W4:Y:S01]  /*13c10*/  LDL.LU R29, [R1+0x21c] ;  /* 0x00021c00011d7983 */ /* 0x000f220000300800 */
[----:B------:R-:W-:-:S03]  /*13c20*/  IADD3.X R3, PT, PT, R3, UR39, RZ, P1, !PT ;  /* 0x0000002703037c10 */ /* 0x000fc60008ffe4ff */
        /* <DEDUP_REMOVED lines=31> */
[----:B0-----:R-:W2:Y:S04]  /*13e20*/  LDL.LU R5, [R1+0x1bc] ;  /* 0x0001bc0001057983 */ /* 0x001ea80000300800 */
[----:B------:R-:W-:Y:S01]  /*13e30*/  STL [R1+0x208], R30 ;  /* 0x0002081e01007387 */ /* 0x000fe20000100800 */
[----:B---3--:R-:W-:Y:S02]  /*13e40*/  IADD3 R4, P4, PT, R4, UR19, RZ ;  /* 0x0000001304047c10 */ /* 0x008fe4000ff9e0ff */
        /* <DEDUP_REMOVED lines=57> */
[----:B------:R-:W2:Y:S04]  /*141e0*/  LDL.LU R29, [R1+0x178] ;  /* 0x00017800011d7983 */ /* 0x000ea80000300800 */
[----:B------:R-:W2:Y:S04]  /*141f0*/  LDL.LU R28, [R1+0x19c] ;  /* 0x00019c00011c7983 */ /* 0x000ea80000300800 */
[----:B------:R-:W2:Y:S01]  /*14200*/  LDL.LU R27, [R1+0x170] ;  /* 0x00017000011b7983 */ /* 0x000ea20000300800 */
[----:B---3--:R-:W-:-:S05]  /*14210*/  IADD3 R4, P1, PT, R4, UR19, RZ ;  /* 0x0000001304047c10 */ /* 0x008fca000ff3e0ff */
        /* <DEDUP_REMOVED lines=34> */
[----:B------:R-:W-:Y:S02]  /*14440*/  IADD3.X R28, PT, PT, R28, UR39, RZ, P6, !PT ;  /* 0x000000271c1c7c10 */ /* 0x000fe4000b7fe4ff */
[----:B------:R-:W-:Y:S01]  /*14450*/  IADD3 R27, P6, PT, R27, UR19, RZ ;  /* 0x000000131b1b7c10 */ /* 0x000fe2000ffde0ff */
[----:B0-----:R-:W2:Y:S04]  /*14460*/  LDL.LU R5, [R1+0x134] ;  /* 0x0001340001057983 */ /* 0x001ea80000300800 */
[----:B------:R-:W-:Y:S01]  /*14470*/  STL [R1+0x178], R29 ;  /* 0x0001781d01007387 */ /* 0x000fe20000100800 */
[----:B---3--:R-:W-:-:S03]  /*14480*/  IADD3.X R26, PT, PT, R26, UR39, RZ, P1, !PT ;  /* 0x000000271a1a7c10 */ /* 0x008fc60008ffe4ff */
        /* <DEDUP_REMOVED lines=34> */
[----:B------:R0:W-:Y:S01]  /*146b0*/  STL [R1+0x14c], R7 ;  /* 0x00014c0701007387 */ /* 0x0001e20000100800 */
[----:B------:R-:W-:-:S03]  /*146c0*/  IADD3.X R10, PT, PT, R10, UR39, RZ, P6, !PT ;  /* 0x000000270a0a7c10 */ /* 0x000fc6000b7fe4ff */
[----:B------:R-:W-:Y:S04]  /*146d0*/  STL [R1+0x130], R11 ;  /* 0x0001300b01007387 */ /* 0x000fe80000100800 */
[----:B0-----:R-:W3:Y:S04]  /*146e0*/  LDL.LU R7, [R1+0x110] ;  /* 0x0001100001077983 */ /* 0x001ee80000300800 */
[----:B------:R0:W-:Y:S04]  /*146f0*/  STL [R1+0x128], R4 ;  /* 0x0001280401007387 */ /* 0x0001e80000100800 */
[----:B0-----:R-:W3:Y:S01]  /*14700*/  LDL.LU R4, [R1+0x12c] ;  /* 0x00012c0001047983 */ /* 0x001ee20000300800 */
[----:B----4-:R-:W-:-:S03]  /*14710*/  IADD3 R9, P6, PT, R9, UR19, RZ ;  /* 0x0000001309097c10 */ /* 0x010fc6000ffde0ff */
[----:B------:R-:W4:Y:S04]  /*14720*/  LDL.LU R30, [R1+0x108] ;  /* 0x00010800011e7983 */ /* 0x000f280000300800 */
[----:B------:R-:W-:Y:S01]  /*14730*/  STL [R1+0x144], R10 ;  /* 0x0001440a01007387 */ /* 0x000fe20000100800 */
[----:B------:R-:W-:-:S05]  /*14740*/  IADD3.X R3, PT, PT, R3, UR39, RZ, P1, !PT ;  /* 0x0000002703037c10 */ /* 0x000fca0008ffe4ff */
        /* <DEDUP_REMOVED lines=32> */
[----:B------:R-:W-:-:S03]  /*14950*/  IADD3.X R4, PT, PT, R4, UR39, RZ, P4, !PT ;  /* 0x0000002704047c10 */ /* 0x000fc6000a7fe4ff */
[----:B0-----:R-:W3:Y:S04]  /*14960*/  LDL.LU R7, [R1+0xc4] ;  /* 0x0000c40001077983 */ /* 0x001ee80000300800 */
[----:B------:R0:W-:Y:S04]  /*14970*/  STL [R1+0x12c], R4 ;  /* 0x00012c0401007387 */ /* 0x0001e80000100800 */
[----:B0-----:R-:W3:Y:S01]  /*14980*/  LDL.LU R4, [R1+0x60c] ;  /* 0x00060c0001047983 */ /* 0x001ee20000300800 */
[----:B----4-:R-:W-:-:S05]  /*14990*/  IADD3.X R3, PT, PT, R3, UR39, RZ, P5, !PT ;  /* 0x0000002703037c10 */ /* 0x010fca000affe4ff */
[----:B------:R0:W-:Y:S04]  /*149a0*/  STL [R1+0x124], R3 ;  /* 0x0001240301007387 */ /* 0x0001e80000100800 */
[----:B0-----:R-:W4:Y:S01]  /*149b0*/  LDL.LU R3, [R1+0xbc] ;  /* 0x0000bc0001037983 */ /* 0x001f220000300800 */
[----:B------:R-:W-:-:S05]  /*149c0*/  IADD3 R30, P4, PT, R30, UR19, RZ ;  /* 0x000000131e1e7c10 */ /* 0x000fca000ff9e0ff */
[----:B------:R-:W-:Y:S01]  /*149d0*/  STL [R1+0x108], R30 ;  /* 0x0001081e01007387 */ /* 0x000fe20000100800 */
[----:B------:R-:W-:Y:S02]  /*149e0*/  IADD3 R6, P5, PT, R6, UR19, RZ ;  /* 0x0000001306067c10 */ /* 0x000fe4000ffbe0ff */
        /* <DEDUP_REMOVED lines=50> */
[----:B------:R-:W-:-:S05]  /*14d10*/  IADD3 R4, P1, PT, R4, UR18, RZ ;  /* 0x0000001204047c10 */ /* 0x000fca000ff3e0ff */
[----:B------:R0:W-:Y:S04]  /*14d20*/  STL [R1+0x60c], R4 ;  /* 0x00060c0401007387 */ /* 0x0001e80000100800 */
[----:B------:R-:W-:Y:S04]  /*14d30*/  STL [R1+0xc4], R7 ;  /* 0x0000c40701007387 */ /* 0x000fe80000100800 */
[----:B0-----:R-:W3:Y:S01]  /*14d40*/  LDL.LU R4, [R1+0x5fc] ;  /* 0x0005fc0001047983 */ /* 0x001ee20000300800 */
[----:B----4-:R-:W-:-:S05]  /*14d50*/  IADD3.X R3, PT, PT, R3, UR39, RZ, P3, !PT ;  /* 0x0000002703037c10 */ /* 0x010fca0009ffe4ff */
[----:B------:R0:W-:Y:S04]  /*14d60*/  STL [R1+0xbc], R3 ;  /* 0x0000bc0301007387 */ /* 0x0001e80000100800 */
[----:B0-----:R-:W4:Y:S04]  /*14d70*/  LDL.LU R3, [R1+0x610] ;  /* 0x0006100001037983 */ /* 0x001f280000300800 */
[----:B------:R-:W4:Y:S04]  /*14d80*/  LDL.LU R29, [R1+0x5f4] ;  /* 0x0005f400011d7983 */ /* 0x000f280000300800 */
[----:B------:R-:W4:Y:S01]  /*14d90*/  LDL.LU R28, [R1+0x608] ;  /* 0x00060800011c7983 */ /* 0x000f220000300800 */
[----:B------:R-:W-:-:S03]  /*14da0*/  IADD3 R6, P3, PT, R6, UR18, RZ ;  /* 0x0000001206067c10 */ /* 0x000fc6000ff7e0ff */
        /* <DEDUP_REMOVED lines=28> */
[----:B------:R-:W-:-:S05]  /*14f70*/  IADD3 R4, P5, PT, R4, UR18, RZ ;  /* 0x0000001204047c10 */ /* 0x000fca000ffbe0ff */
[----:B------:R0:W-:Y:S04]  /*14f80*/  STL [R1+0x5fc], R4 ;  /* 0x0005fc0401007387 */ /* 0x0001e80000100800 */
[----:B0-----:R-:W3:Y:S04]  /*14f90*/  LDL.LU R4, [R1+0x5a4] ;  /* 0x0005a40001047983 */ /* 0x001ee80000300800 */
[----:B------:R-:W-:Y:S01]  /*14fa0*/  STL [R1+0x618], R30 ;  /* 0x0006181e01007387 */ /* 0x000fe20000100800 */
[----:B----4-:R-:W-:-:S05]  /*14fb0*/  IADD3.X R3, PT, PT, R3, UR38, RZ, P6, !PT ;  /* 0x0000002603037c10 */ /* 0x010fca000b7fe4ff */
[----:B------:R0:W-:Y:S04]  /*14fc0*/  STL [R1+0x610], R3 ;  /* 0x0006100301007387 */ /* 0x0001e80000100800 */
[----:B0-----:R-:W4:Y:S01]  /*14fd0*/  LDL.LU R3, [R1+0x5b8] ;  /* 0x0005b80001037983 */ /* 0x001f220000300800 */
[----:B------:R-:W-:Y:S02]  /*14fe0*/  IADD3 R29, P6, PT, R29, UR18, RZ ;  /* 0x000000121d1d7c10 */ /* 0x000fe4000ffde0ff */
[----:B------:R-:W-:Y:S02]  /*14ff0*/  IADD3.X R28, PT, PT, R28, UR38, RZ, P1, !PT ;  /* 0x000000261c1c7c10 */ /* 0x000fe40008ffe4ff */
        /* <DEDUP_REMOVED lines=50> */
[----:B------:R-:W-:-:S05]  /*15320*/  IADD3 R4, P3, PT, R4, UR18, RZ ;  /* 0x0000001204047c10 */ /* 0x000fca000ff7e0ff */
[----:B------:R0:W-:Y:S04]  /*15330*/  STL [R1+0x5a4], R4 ;  /* 0x0005a40401007387 */ /* 0x0001e80000100800 */
[----:B0-----:R-:W3:Y:S04]  /*15340*/  LDL.LU R4, [R1+0x58c] ;  /* 0x00058c0001047983 */ /* 0x001ee80000300800 */
[----:B------:R-:W3:Y:S04]  /*15350*/  LDL.LU R29, [R1+0x5a8] ;  /* 0x0005a800011d7983 */ /* 0x000ee80000300800 */
[----:B------:R-:W3:Y:S04]  /*15360*/  LDL.LU R28, [R1+0x56c] ;  /* 0x00056c00011c7983 */ /* 0x000ee80000300800 */
[----:B------:R-:W3:Y:S01]  /*15370*/  LDL.LU R27, [R1+0x5a0] ;  /* 0x0005a000011b7983 */ /* 0x000ee20000300800 */
[----:B----4-:R-:W-:-:S05]  /*15380*/  IADD3.X R3, PT, PT, R3, UR38, RZ, P4, !PT ;  /* 0x0000002603037c10 */ /* 0x010fca000a7fe4ff */
        /* <DEDUP_REMOVED lines=23> */
[----:B0-----:R-:W4:Y:S01]  /*15500*/  LDL.LU R7, [R1+0x530] ;  /* 0x0005300001077983 */ /* 0x001f220000300800 */
[----:B------:R-:W-:-:S03]  /*15510*/  IADD3 R30, P5, PT, R30, UR18, RZ ;  /* 0x000000121e1e7c10 */ /* 0x000fc6000ffbe0ff */
[----:B------:R0:W-:Y:S04]  /*15520*/  STL [R1+0x574], R6 ;  /* 0x0005740601007387 */ /* 0x0001e80000100800 */
[----:B0-----:R-:W4:Y:S01]  /*15530*/  LDL.LU R6, [R1+0x50c] ;  /* 0x00050c0001067983 */ /* 0x001f220000300800 */
[----:B--2---:R-:W-:-:S05]  /*15540*/  IADD3.X R5, PT, PT, R5, UR38, RZ, P6, !PT ;  /* 0x0000002605057c10 */ /* 0x004fca000b7fe4ff */
[----:B------:R0:W-:Y:S04]  /*15550*/  STL [R1+0x5b0], R5 ;  /* 0x0005b00501007387 */ /* 0x0001e80000100800 */
[----:B0-----:R-:W2:Y:S04]  /*15560*/  LDL.LU R5, [R1+0x528] ;  /* 0x0005280001057983 */ /* 0x001ea80000300800 */
[----:B------:R-:W-:Y:S01]  /*15570*/  STL [R1+0x594], R30 ;  /* 0x0005941e01007387 */ /* 0x000fe20000100800 */
[----:B---3--:R-:W-:Y:S02]  /*15580*/  IADD3 R4, P6, PT, R4, UR18, RZ ;  /* 0x0000001204047c10 */ /* 0x008fe4000ffde0ff */
[----:B------:R-:W-:-:S03]  /*15590*/  IADD3.X R29, PT, PT, R29, UR38, RZ, P1, !PT ;  /* 0x000000261d1d7c10 */ /* 0x000fc60008ffe4ff */
[----:B------:R0:W-:Y:S01]  /*155a0*/  STL [R1+0x58c], R4 ;  /* 0x00058c0401007387 */ /* 0x0001e20000100800 */
[----:B------:R-:W-:Y:S02]  /*155b0*/  IADD3 R28, P1, PT, R28, UR18, RZ ;  /* 0x000000121c1c7c10 */ /* 0x000fe4000ff3e0ff */
[----:B------:R-:W-:Y:S01]  /*155c0*/  IADD3.X R27, PT, PT, R27, UR38, RZ, P3, !PT ;  /* 0x000000261b1b7c10 */ /* 0x000fe20009ffe4ff */
[----:B0-----:R-:W3:Y:S04]  /*155d0*/  LDL.LU R4, [R1+0x504] ;  /* 0x0005040001047983 */ /* 0x001ee80000300800 */
[----:B------:R-:W-:Y:S01]  /*155e0*/  STL [R1+0x5a8], R29 ;  /* 0x0005a81d01007387 */ /* 0x000fe20000100800 */
[----:B----4-:R-:W-:-:S03]  /*155f0*/  IADD3 R26, P3, PT, R26, UR18, RZ ;  /* 0x000000121a1a7c10 */ /* 0x010fc6000ff7e0ff */
        /* <DEDUP_REMOVED lines=34> */
[----:B------:R0:W-:Y:S04]  /*15820*/  STL [R1+0x51c], R9 ;  /* 0x00051c0901007387 */ /* 0x0001e80000100800 */
[----:B------:R-:W-:Y:S04]  /*15830*/  STL [R1+0x548], R11 ;  /* 0x0005480b01007387 */ /* 0x000fe80000100800 */
[----:B0-----:R-:W4:Y:S04]  /*15840*/  LDL.LU R9, [R1+0x520] ;  /* 0x0005200001097983 */ /* 0x001f280000300800 */
[----:B------:R0:W-:Y:S04]  /*15850*/  STL [R1+0x540], R3 ;  /* 0x0005400301007387 */ /* 0x0001e80000100800 */
[----:B0-----:R-:W4:Y:S01]  /*15860*/  LDL.LU R3, [R1+0x4fc] ;  /* 0x0004fc0001037983 */ /* 0x001f220000300800 */
[----:B------:R-:W-:-:S03]  /*15870*/  IADD3 R10, P1, PT, R10, UR18, RZ ;  /* 0x000000120a0a7c10 */ /* 0x000fc6000ff3e0ff */
[----:B------:R-:W4:Y:S01]  /*15880*/  LDL.LU R30, [R1+0x518] ;  /* 0x00051800011e7983 */ /* 0x000f220000300800 */
[----:B------:R-:W-:-:S03]  /*15890*/  IADD3.X R7, PT, PT, R7, UR38, RZ, P3, !PT ;  /* 0x0000002607077c10 */ /* 0x000fc60009ffe4ff */
[----:B------:R-:W-:Y:S04]  /*158a0*/  STL [R1+0x514], R10 ;  /* 0x0005140a01007387 */ /* 0x000fe80000100800 */
[----:B------:R0:W-:Y:S01]  /*158b0*/  STL [R1+0x530], R7 ;  /* 0x0005300701007387 */ /* 0x0001e20000100800 */
[----:B------:R-:W-:-:S03]  /*158c0*/  IADD3 R6, P3, PT, R6, UR18, RZ ;  /* 0x0000001206067c10 */ /* 0x000fc6000ff7e0ff */
[----:B0-----:R-:W4:Y:S04]  /*158d0*/  LDL.LU R7, [R1+0x4f4] ;  /* 0x0004f40001077983 */ /* 0x001f280000300800 */
[----:B------:R0:W-:Y:S04]  /*158e0*/  STL [R1+0x50c], R6 ;  /* 0x00050c0601007387 */ /* 0x0001e80000100800 */
[----:B0-----:R-:W4:Y:S04]  /*158f0*/  LDL.LU R6, [R1+0x510] ;  /* 0x0005100001067983 */ /* 0x001f280000300800 */
[----:B------:R-:W4:Y:S01]  /*15900*/  LDL.LU R29, [R1+0x4ec] ;  /* 0x0004ec00011d7983 */ /* 0x000f220000300800 */
[----:B--2---:R-:W-:-:S05]  /*15910*/  IADD3.X R5, PT, PT, R5, UR38, RZ, P4, !PT ;  /* 0x0000002605057c10 */ /* 0x004fca000a7fe4ff */
[----:B------:R0:W-:Y:S04]  /*15920*/  STL [R1+0x528], R5 ;  /* 0x0005280501007387 */ /* 0x0001e80000100800 */
        /* <DEDUP_REMOVED lines=21> */
[----:B-1----:R-:W3:Y:S04]  /*15a80*/  LDL.LU R4, [R1+0x9c] ;  /* 0x00009c0001047983 */ /* 0x002ee80000300800 */
        /* <DEDUP_REMOVED lines=9> */
[----:B------:R0:W-:Y:S01]  /*15b20*/  STL [R1+0x4f4], R7 ;  /* 0x0004f40701007387 */ /* 0x0001e20000100800 */
[----:B------:R-:W-:-:S03]  /*15b30*/  IADD3.X R6, PT, PT, R6, UR38, RZ, P1, !PT ;  /* 0x0000002606067c10 */ /* 0x000fc60008ffe4ff */
[----:B0-----:R-:W4:Y:S01]  /*15b40*/  LDL.LU R7, [R1+0x8c] ;  /* 0x00008c0001077983 */ /* 0x001f220000300800 */
[----:B------:R-:W-:-:S03]  /*15b50*/  IADD3 R29, P1, PT, R29, UR18, RZ ;  /* 0x000000121d1d7c10 */ /* 0x000fc6000ff3e0ff */
[----:B------:R-:W-:Y:S04]  /*15b60*/  STL [R1+0x518], R30 ;  /* 0x0005181e01007387 */ /* 0x000fe80000100800 */
[----:B------:R0:W-:Y:S04]  /*15b70*/  STL [R1+0x510], R6 ;  /* 0x0005100601007387 */ /* 0x0001e80000100800 */
[----:B0-----:R-:W4:Y:S04]  /*15b80*/  LDL.LU R6, [R1+0xa8] ;  /* 0x0000a80001067983 */ /* 0x001f280000300800 */
[----:B------:R-:W-:Y:S01]  /*15b90*/  STL [R1+0x4ec], R29 ;  /* 0x0004ec1d01007387 */ /* 0x000fe20000100800 */
[----:B--2---:R-:W-:-:S02]  /*15ba0*/  IADD3.X R28, PT, PT, R28, UR38, RZ, P3, !PT ;  /* 0x000000261c1c7c10 */ /* 0x004fc40009ffe4ff */
[----:B------:R-:W-:-:S03]  /*15bb0*/  IADD3 R27, P3, PT, R27, UR18, RZ ;  /* 0x000000121b1b7c10 */ /* 0x000fc6000ff7e0ff */
[----:B------:R-:W-:Y:S04]  /*15bc0*/  STL [R1+0x508], R28 ;  /* 0x0005081c01007387 */ /* 0x000fe80000100800 */
[----:B------:R-:W-:Y:S01]  /*15bd0*/  STL [R1+0x4e4], R27 ;  /* 0x0004e41b01007387 */ /* 0x000fe20000100800 */
[----:B---3--:R-:W-:Y:S02]  /*15be0*/  IADD3.X R26, PT, PT, R26, UR38, RZ, P4, !PT ;  /* 0x000000261a1a7c10 */ /* 0x008fe4000a7fe4ff */
        /* <DEDUP_REMOVED lines=32> */
[----:B------:R0:W-:Y:S01]  /*15df0*/  STL [R1+0x4c0], R5 ;  /* 0x0004c00501007387 */ /* 0x0001e20000100800 */
[----:B------:R-:W-:-:S03]  /*15e00*/  IADD3.X R10, PT, PT, R10, UR38, RZ, P3, !PT ;  /* 0x000000260a0a7c10 */ /* 0x000fc60009ffe4ff */
[----:B------:R-:W-:Y:S04]  /*15e10*/  STL [R1+0xa4], R11 ;  /* 0x0000a40b01007387 */ /* 0x000fe80000100800 */
[----:B0-----:R-:W2:Y:S04]  /*15e20*/  LDL.LU R5, [R1+0x84] ;  /* 0x0000840001057983 */ /* 0x001ea80000300800 */
[----:B------:R0:W-:Y:S04]  /*15e30*/  STL [R1+0x9c], R4 ;  /* 0x00009c0401007387 */ /* 0x0001e80000100800 */
[----:B0-----:R-:W3:Y:S01]  /*15e40*/  LDL.LU R4, [R1+0xa0] ;  /* 0x0000a00001047983 */ /* 0x001ee20000300800 */
[----:B----4-:R-:W-:-:S03]  /*15e50*/  IADD3 R9, P3, PT, R9, UR18, RZ ;  /* 0x0000001209097c10 */ /* 0x010fc6000ff7e0ff */
[----:B------:R-:W4:Y:S04]  /*15e60*/  LDL.LU R29, [R1+0x98] ;  /* 0x00009800011d7983 */ /* 0x000f280000300800 */
[----:B------:R-:W-:Y:S01]  /*15e70*/  STL [R1+0xb8], R10 ;  /* 0x0000b80a01007387 */ /* 0x000fe20000100800 */
[----:B------:R-:W-:-:S05]  /*15e80*/  IADD3.X R3, PT, PT, R3, UR38, RZ, P4, !PT ;  /* 0x0000002603037c10 */ /* 0x000fca000a7fe4ff */
[----:B------:R0:W-:Y:S04]  /*15e90*/  STL [R1+0xb0], R3 ;  /* 0x0000b00301007387 */ /* 0x0001e80000100800 */
[----:B------:R1:W-:Y:S04]  /*15ea0*/  STL [R1+0x94], R9 ;  /* 0x0000940901007387 */ /* 0x0003e80000100800 */
[----:B0-----:R-:W4:Y:S04]  /*15eb0*/  LDL.LU R3, [R1+0x7c] ;  /* 0x00007c0001037983 */ /* 0x001f280000300800 */
[----:B-1----:R-:W4:Y:S01]  /*15ec0*/  LDL.LU R9, [R1+0x90] ;  /* 0x0000900001097983 */ /* 0x002f220000300800 */
[----:B------:R-:W-:-:S03]  /*15ed0*/  IADD3 R7, P4, PT, R7, UR18, RZ ;  /* 0x0000001207077c10 */ /* 0x000fc6000ff9e0ff */
[----:B------:R-:W4:Y:S04]  /*15ee0*/  LDL.LU R28, [R1+0x74] ;  /* 0x00007400011c7983 */ /* 0x000f280000300800 */
[----:B------:R0:W-:Y:S04]  /*15ef0*/  STL [R1+0x8c], R7 ;  /* 0x00008c0701007387 */ /* 0x0001e80000100800 */
[----:B------:R-:W4:Y:S04]  /*15f00*/  LDL.LU R27, [R1+0x88] ;  /* 0x00008800011b7983 */ /* 0x000f280000300800 */
[----:B------:R-:W4:Y:S01]  /*15f10*/  LDL.LU R26, [R1+0x6c] ;  /* 0x00006c00011a7983 */ /* 0x000f220000300800 */
[----:B------:R-:W-:-:S05]  /*15f20*/  IADD3.X R6, PT, PT, R6, UR38, RZ, P5, !PT ;  /* 0x0000002606067c10 */ /* 0x000fca000affe4ff */
        /* <DEDUP_REMOVED lines=18> */
[----:B-1----:R-:W4:Y:S01]  /*16050*/  LDL.LU R6, [R1+0x38] ;  /* 0x0000380001067983 */ /* 0x002f220000300800 */
[----:B--2---:R-:W-:-:S05]  /*16060*/  IADD3 R5, P5, PT, R5, UR18, RZ ;  /* 0x0000001205057c10 */ /* 0x004fca000ffbe0ff */
[----:B------:R0:W-:Y:S01]  /*16070*/  STL [R1+0x84], R5 ;  /* 0x0000840501007387 */ /* 0x0001e20000100800 */
[----:B---3--:R-:W-:-:S03]  /*16080*/  IADD3.X R4, PT, PT, R4, UR38, RZ, P6, !PT ;  /* 0x0000002604047c10 */ /* 0x008fc6000b7fe4ff */
[----:B0-----:R-:W2:Y:S01]  /*16090*/  LDL.LU R5, [R1+0x28] ;  /* 0x0000280001057983 */ /* 0x001ea20000300800 */
[----:B------:R-:W0:Y:S01]  /*160a0*/  SYNCS.PHASECHK.TRANS64.TRYWAIT P6, [UR8], R2 ;  /* 0x00000002ff0075a7 */ /* 0x000e2200080c1108 */
[----:B----4-:R-:W-:Y:S02]  /*160b0*/  IADD3.X R29, PT, PT, R29, UR38, RZ, P1, !PT ;  /* 0x000000261d1d7c10 */ /* 0x010fe40008ffe4ff */
[----:B------:R1:W-:Y:S04]  /*160c0*/  STL [R1+0xa0], R4 ;  /* 0x0000a00401007387 */ /* 0x0003e80000100800 */
[----:B-1----:R-:W3:Y:S01]  /*160d0*/  LDL.LU R4, [R1+0x24] ;  /* 0x0000240001047983 */ /* 0x002ee20000300800 */
[----:B------:R-:W-:Y:S02]  /*160e0*/  IADD3 R3, P1, PT, R3, UR18, RZ ;  /* 0x0000001203037c10 */ /* 0x000fe4000ff3e0ff */
[----:B------:R-:W-:-:S03]  /*160f0*/  IADD3.X R9, PT, PT, R9, UR38, RZ, P3, !PT ;  /* 0x0000002609097c10 */ /* 0x000fc60009ffe4ff */
[----:B------:R1:W-:Y:S04]  /*16100*/  STL [R1+0x7c], R3 ;  /* 0x00007c0301007387 */ /* 0x0003e80000100800 */
[----:B-1----:R-:W4:Y:S04]  /*16110*/  LDL.LU R3, [R1+0x20] ;  /* 0x0000200001037983 */ /* 0x002f280000300800 */
[----:B------:R-:W-:Y:S04]  /*16120*/  STL [R1+0x98], R29 ;  /* 0x0000981d01007387 */ /* 0x000fe80000100800 */
[----:B------:R1:W-:Y:S04]  /*16130*/  STL [R1+0x90], R9 ;  /* 0x0000900901007387 */ /* 0x0003e80000100800 */
[----:B-1----:R-:W4:Y:S01]  /*16140*/  LDL.LU R9, [R1+0x30] ;  /* 0x0000300001097983 */ /* 0x002f220000300800 */
        /* <DEDUP_REMOVED lines=35> */
[----:B------:R-:W-:-:S03]  /*16380*/  IADD3.X R6, PT, PT, R6, UR38, RZ, P1, !PT ;  /* 0x0000002606067c10 */ /* 0x000fc60008ffe4ff */
[----:B------:R-:W-:Y:S04]  /*16390*/  STL [R1+0x50], R13 ;  /* 0x0000500d01007387 */ /* 0x000fe80000100800 */
[----:B------:R-:W-:Y:S04]  /*163a0*/  STL [R1+0x34], R12 ;  /* 0x0000340c01007387 */ /* 0x000fe80000100800 */
[----:B------:R-:W-:Y:S04]  /*163b0*/  STL [R1+0x48], R11 ;  /* 0x0000480b01007387 */ /* 0x000fe80000100800 */
[----:B------:R1:W-:Y:S04]  /*163c0*/  STL [R1+0x38], R6 ;  /* 0x0000380601007387 */ /* 0x0003e80000100800 */
[----:B------:R-:W-:Y:S04]  /*163d0*/  STL [R1+0x2c], R10 ;  /* 0x00002c0a01007387 */ /* 0x000fe80000100800 */
[----:B------:R0:W-:Y:S01]  /*163e0*/  STL [R1+0x40], R7 ;  /* 0x0000400701007387 */ /* 0x0001e20000100800 */
[----:B-1----:R-:W-:-:S02]  /*163f0*/  SHF.R.U32.HI R6, RZ, 0x6, R8 ;  /* 0x00000006ff067819 */ /* 0x002fc40000011608 */
[--C-:B0-----:R-:W-:Y:S02]  /*16400*/  SHF.R.U32.HI R7, RZ, 0x6, R8.reuse ;  /* 0x00000006ff077819 */ /* 0x101fe40000011608 */
[----:B------:R-:W-:Y:S02]  /*16410*/  SHF.R.U32.HI R8, RZ, 0x6, R8 ;  /* 0x00000006ff087819 */ /* 0x000fe40000011608 */
[----:B------:R-:W-:Y:S02]  /*16420*/  SGXT.U32 R6, R6, 0x1 ;  /* 0x000000010606781a */ /* 0x000fe40000000000 */
[----:B------:R-:W-:Y:S02]  /*16430*/  SGXT.U32 R7, R7, 0x1 ;  /* 0x000000010707781a */ /* 0x000fe40000000000 */
[----:B------:R-:W-:Y:S02]  /*16440*/  SGXT.U32 R8, R8, 0x1 ;  /* 0x000000010808781a */ /* 0x000fe40000000000 */
[----:B------:R-:W-:-:S02]  /*16450*/  LOP3.LUT R7, R7, 0x4, RZ, 0xfc, !PT ;  /* 0x0000000407077812 */ /* 0x000fc400078efcff */
[----:B------:R-:W-:Y:S02]  /*16460*/  LOP3.LUT R8, R8, 0x2, RZ, 0xfc, !PT ;  /* 0x0000000208087812 */ /* 0x000fe400078efcff */
[----:B------:R-:W-:Y:S02]  /*16470*/  LOP3.LUT R6, R6, 0x6, RZ, 0xfc, !PT ;  /* 0x0000000606067812 */ /* 0x000fe400078efcff */
[----:B------:R-:W-:Y:S02]  /*16480*/  ISETP.GE.AND P5, PT, R8, UR4, PT ;  /* 0x0000000408007c0c */ /* 0x000fe4000bfa6270 */
[----:B------:R-:W-:Y:S02]  /*16490*/  ISETP.GE.AND P1, PT, R7, UR4, PT ;  /* 0x0000000407007c0c */ /* 0x000fe4000bf26270 */
[----:B------:R-:W-:Y:S02]  /*164a0*/  PRMT R62, RZ, 0x7610, R62 ;  /* 0x00007610ff3e7816 */ /* 0x000fe4000000003e */
[----:B------:R-:W-:-:S02]  /*164b0*/  PRMT R53, RZ, 0x7610, R53 ;  /* 0x00007610ff357816 */ /* 0x000fc40000000035 */
[----:B--2---:R-:W-:Y:S02]  /*164c0*/  IADD3.X R5, PT, PT, R5, UR38, RZ, P4, !PT ;  /* 0x0000002605057c10 */ /* 0x004fe4000a7fe4ff */
[----:B---3--:R-:W-:-:S04]  /*164d0*/  IADD3 R4, P4, PT, R4, UR18, RZ ;  /* 0x0000001204047c10 */ /* 0x008fc8000ff9e0ff */
[----:B----4-:R-:W-:Y:S02]  /*164e0*/  IADD3.X R3, PT, PT, R3, UR38, RZ, P4, !PT ;  /* 0x0000002603037c10 */ /* 0x010fe4000a7fe4ff */
[----:B------:R-:W-:-:S05]  /*164f0*/  IADD3.X R9, PT, PT, R9, UR38, RZ, P3, !PT ;  /* 0x0000002609097c10 */ /* 0x000fca0009ffe4ff */
[----:B------:R0:W-:Y:S04]  /*16500*/  STL [R1+0x30], R9 ;  /* 0x0000300901007387 */ /* 0x0001e80000100800 */
[----:B------:R0:W-:Y:S04]  /*16510*/  STL [R1+0x28], R5 ;  /* 0x0000280501007387 */ /* 0x0001e80000100800 */
[----:B------:R0:W-:Y:S04]  /*16520*/  STL [R1+0x24], R4 ;  /* 0x0000240401007387 */ /* 0x0001e80000100800 */
[----:B------:R0:W-:Y:S01]  /*16530*/  STL [R1+0x20], R3 ;  /* 0x0000200301007387 */ /* 0x0001e20000100800 */
[----:B------:R-:W-:Y:S01]  /*16540*/  ISETP.GE.AND P3, PT, R6, UR4, PT ;  /* 0x0000000406007c0c */ /* 0x000fe2000bf66270 */
[----:B------:R-:W-:-:S12]  /*16550*/  @!P6 BRA `(.L_x_8) ;  /* 0x000000980068e947 */ /* 0x000fd80003800000 */
.L_x_16:
[----:B------:R-:W2:Y:S04]  /*16560*/  LDL R2, [R1+0x20] ;  /* 0x0000200001027983 */ /* 0x000ea80000100800 */
[----:B0-----:R-:W2:Y:S04]  /*16570*/  LDL R3, [R1+0x24] ;  /* 0x0000240001037983 */ /* 0x001ea80000100800 */
[----:B------:R0:W-:Y:S04]  /*16580*/  STL [R1+0x758], R91 ;  /* 0x0007585b01007387 */ /* 0x0001e80000100800 */
[----:B0-----:R-:W3:Y:S04]  /*16590*/  LDL R91, [R1+0x34] ;  /* 0x00003400015b7983 */ /* 0x001ee80000100800 */
[----:B------:R-:W-:Y:S04]  /*165a0*/  STL [R1+0x754], R89 ;  /* 0x0007545901007387 */ /* 0x000fe80000100800 */
[----:B------:R-:W-:Y:S04]  /*165b0*/  STL [R1+0x750], R87 ;  /* 0x0007505701007387 */ /* 0x000fe80000100800 */
[----:B------:R-:W-:Y:S04]  /*165c0*/  STL [R1+0x74c], R85 ;  /* 0x00074c5501007387 */ /* 0x000fe80000100800 */
[----:B------:R-:W-:Y:S04]  /*165d0*/  STL [R1+0x748], R83 ;  /* 0x0007485301007387 */ /* 0x000fe80000100800 */
[----:B------:R-:W-:Y:S04]  /*165e0*/  STL [R1+0x744], R81 ;  /* 0x0007445101007387 */ /* 0x000fe80000100800 */
[----:B------:R0:W-:Y:S04]  /*165f0*/  STL [R1+0x740], R63 ;  /* 0x0007403f01007387 */ /* 0x0001e80000100800 */
[----:B0-----:R-:W4:Y:S04]  /*16600*/  LDL R63, [R1+0x2c] ;  /* 0x00002c00013f7983 */ /* 0x001f280000100800 */
[----:B------:R0:W-:Y:S04]  /*16610*/  STL [R1+0x73c], R69 ;  /* 0x00073c4501007387 */ /* 0x0001e80000100800 */
[----:B0-----:R-:W3:Y:S04]  /*16620*/  LDL R69, [R1+0x28] ;  /* 0x0000280001457983 */ /* 0x001ee80000100800 */
[----:B------:R0:W-:Y:S04]  /*16630*/  STL [R1+0x738], R71 ;  /* 0x0007384701007387 */ /* 0x0001e80000100800 */
[----:B0-----:R-:W3:Y:S04]  /*16640*/  LDL R71, [R1+0x30] ;  /* 0x0000300001477983 */ /* 0x001ee80000100800 */
[----:B------:R-:W-:Y:S04]  /*16650*/  STL [R1+0x734], R73 ;  /* 0x0007344901007387 */ /* 0x000fe80000100800 */
[----:B------:R0:W-:Y:S04]  /*16660*/  STL [R1+0x730], R74 ;  /* 0x0007304a01007387 */ /* 0x0001e80000100800 */
[----:B------:R1:W-:Y:S04]  /*16670*/  STL [R1+0x72c], R72 ;  /* 0x00072c4801007387 */ /* 0x0003e80000100800 */
[----:B------:R-:W-:Y:S04]  /*16680*/  STL [R1+0x728], R70 ;  /* 0x0007284601007387 */ /* 0x000fe80000100800 */
[----:B-----5:R-:W-:Y:S04]  /*16690*/  STL [R1+0x720], R0 ;  /* 0x0007200001007387 */ /* 0x020fe80000100800 */
[----:B------:R-:W3:Y:S04]  /*166a0*/  LDL R89, [R1+0x38] ;  /* 0x0000380001597983 */ /* 0x000ee80000100800 */
[----:B------:R-:W3:Y:S01]  /*166b0*/  LDL R87, [R1+0x3c] ;  /* 0x00003c0001577983 */ /* 0x000ee20000100800 */
[----:B------:R-:W0:Y:S01]  /*166c0*/  S2R R85, SR_TID.X ;  /* 0x0000000000557919 */ /* 0x000e220000002100 */
[----:B--2---:R-:W-:-:S04]  /*166d0*/  @!P0 LOP3.LUT R3, R3, R2, RZ, 0x3c, !PT ;  /* 0x0000000203038212 */ /* 0x004fc800078e3cff */
[----:B------:R-:W-:-:S04]  /*166e0*/  @!P0 LOP3.LUT R2, R3, R2, RZ, 0x3c, !PT ;  /* 0x0000000203028212 */ /* 0x000fc800078e3cff */
[----:B------:R-:W-:-:S05]  /*166f0*/  @!P0 LOP3.LUT R3, R3, R2, RZ, 0x3c, !PT ;  /* 0x0000000203038212 */ /* 0x000fca00078e3cff */
[----:B------:R4:W2:Y:S02]  /*16700*/  @!P0 LDG.E.U8 R62, desc[UR22][R2.64] ;  /* 0x00000016023e8981 */ /* 0x0008a4000c1e1100 */
[----:B----4-:R-:W-:Y:S02]  /*16710*/  @!P5 IMAD.MOV.U32 R2, RZ, RZ, R63 ;  /* 0x000000ffff02d224 */ /* 0x010fe400078e003f */
[----:B------:R-:W4:Y:S01]  /*16720*/  LDL R63, [R1+0x44] ;  /* 0x00004400013f7983 */ /* 0x000f220000100800 */
[----:B---3--:R-:W-:-:S03]  /*16730*/  @!P5 IMAD.MOV.U32 R3, RZ, RZ, R69 ;  /* 0x000000ffff03d224 */ /* 0x008fc600078e0045 */
[----:B------:R-:W3:Y:S01]  /*16740*/  LDL R69, [R1+0x40] ;  /* 0x0000400001457983 */ /* 0x000ee20000100800 */
[----:B0-----:R-:W0:Y:S01]  /*16750*/  S2R R74, SR_TID.X ;  /* 0x00000000004a7919 */ /* 0x001e220000002100 */
[----:B------:R-:W-:Y:S02]  /*16760*/  SHF.R.U32.HI R85, RZ, 0x6, R85 ;  /* 0x00000006ff557819 */ /* 0x000fe40000011655 */
[----:B------:R0:W2:Y:S02]  /*16770*/  @!P5 LDG.E.U8 R53, desc[UR22][R2.64] ;  /* 0x000000160235d981 */ /* 0x0000a4000c1e1100 */
[----:B------:R-:W-:-:S04]  /*16780*/  SGXT.U32 R85, R85, 0x1 ;  /* 0x000000015555781a */ /* 0x000fc80000000000 */
[----:B------:R-:W-:-:S04]  /*16790*/  LOP3.LUT R85, R85, 0x8, RZ, 0xfc, !PT ;  /* 0x0000000855557812 */ /* 0x000fc800078efcff */
[----:B------:R-:W-:Y:S02]  /*167a0*/  ISETP.GE.AND P5, PT, R85, UR4, PT ;  /* 0x0000000455007c0c */ /* 0x000fe4000bfa6270 */
[--C-:B0-----:R-:W-:Y:S02]  /*167b0*/  SHF.R.U32.HI R85, RZ, 0x6, R74.reuse ;  /* 0x00000006ff557819 */ /* 0x101fe4000001164a */
[----:B-1----:R-:W-:Y:S02]  /*167c0*/  SHF.R.U32.HI R72, RZ, 0x6, R74 ;  /* 0x00000006ff487819 */ /* 0x002fe4000001164a */
[----:B------:R-:W-:Y:S01]  /*167d0*/  SGXT.U32 R85, R85, 0x1 ;  /* 0x000000015555781a */ /* 0x000fe20000000000 */
[----:B------:R-:W2:Y:S03]  /*167e0*/  LDL R74, [R1+0x4c] ;  /* 0x00004c00014a7983 */ /* 0x000ea60000100800 */
[----:B------:R-:W-:-:S04]  /*167f0*/  LOP3.LUT R85, R85, 0xa, RZ, 0xfc, !PT ;  /* 0x0000000a55557812 */ /* 0x000fc800078efcff */
[----:B------:R-:W-:Y:S02]  /*16800*/  ISETP.GE.AND P4, PT, R85, UR4, PT ;  /* 0x0000000455007c0c */ /* 0x000fe4000bf86270 */
[----:B------:R-:W2:Y:S01]  /*16810*/  LDL R85, [R1+0x48] ;  /* 0x0000480001557983 */ /* 0x000ea20000100800 */
[----:B------:R-:W-:-:S04]  /*16820*/  SGXT.U32 R72, R72, 0x1 ;  /* 0x000000014848781a */ /* 0x000fc80000000000 */
[----:B------:R-:W-:Y:S01]  /*16830*/  LOP3.LUT R72, R72, 0xc, RZ, 0xfc, !PT ;  /* 0x0000000c48487812 */ /* 0x000fe200078efcff */
[----:B------:R-:W-:Y:S02]  /*16840*/  @!P1 IMAD.MOV.U32 R3, RZ, RZ, R71 ;  /* 0x000000ffff039224 */ /* 0x000fe400078e0047 */
[----:B------:R-:W2:Y:S01]  /*16850*/  LDL R71, [R1+0x54] ;  /* 0x0000540001477983 */ /* 0x000ea20000100800 */
[----:B------:R-:W-:-:S03]  /*16860*/  ISETP.GE.AND P0, PT, R72, UR4, PT ;  /* 0x0000000448007c0c */ /* 0x000fc6000bf06270 */
[----:B------:R-:W2:Y:S01]  /*16870*/  LDL R72, [R1+0x50] ;  /* 0x0000500001487983 */ /* 0x000ea20000100800 */
[----:B------:R-:W-:Y:S01]  /*16880*/  PRMT R42, RZ, 0x7610, R42 ;  /* 0x00007610ff2a7816 */ /* 0x000fe2000000002a */
[----:B------:R-:W-:Y:S01]  /*16890*/  @!P1 IMAD.MOV.U32 R2, RZ, RZ, R91 ;  /* 0x000000ffff029224 */ /* 0x000fe200078e005b */
[----:B------:R-:W-:-:S04]  /*168a0*/  PRMT R67, RZ, 0x7610, R67 ;  /* 0x00007610ff437816 */ /* 0x000fc80000000043 */
[----:B------:R0:W2:Y:S02]  /*168b0*/  @!P1 LDG.E.U8 R42, desc[UR22][R2.64] ;  /* 0x00000016022a9981 */ /* 0x0000a4000c1e1100 */
[----:B0-----:R-:W-:Y:S02]  /*168c0*/  @!P3 IMAD.MOV.U32 R2, RZ, RZ, R87 ;  /* 0x000000ffff02b224 */ /* 0x001fe400078e0057 */
[----:B------:R-:W-:-:S05]  /*168d0*/  @!P3 IMAD.MOV.U32 R3, RZ, RZ, R89 ;  /* 0x000000ffff03b224 */ /* 0x000fca00078e0059 */
[----:B------:R4:W2:Y:S02]  /*168e0*/  @!P3 LDG.E.U8 R67, desc[UR22][R2.64] ;  /* 0x000000160243b981 */ /* 0x0008a4000c1e1100 */
[----:B----4-:R-:W-:Y:S02]  /*168f0*/  @!P5 IMAD.MOV.U32 R2, RZ, RZ, R63 ;  /* 0x000000ffff02d224 */ /* 0x010fe400078e003f */
[----:B------:R-:W4:Y:S01]  /*16900*/  LDL R63, [R1+0x5c] ;  /* 0x00005c00013f7983 */ /* 0x000f220000100800 */
[----:B---3--:R-:W-:-:S03]  /*16910*/  @!P5 IMAD.MOV.U32 R3, RZ, RZ, R69 ;  /* 0x000000ffff03d224 */ /* 0x008fc600078e0045 */
[----:B------:R-:W3:Y:S01]  /*16920*/  LDL R69, [R1+0x58] ;  /* 0x0000580001457983 */ /* 0x000ee20000100800 */
[----:B------:R-:W0:Y:S01]  /*16930*/  S2R R91, SR_TID.X ;  /* 0x00000000005b7919 */ /* 0x000e220000002100 */
[----:B------:R-:W-:-:S06]  /*16940*/  PRMT R15, RZ, 0x7610, R15 ;  /* 0x00007610ff0f7816 */ /* 0x000fcc000000000f */
[----:B------:R2:W3:Y:S01]  /*16950*/  @!P5 LDG.E.U8 R15, desc[UR22][R2.64] ;  /* 0x00000016020fd981 */ /* 0x0004e2000c1e1100 */
[----:B------:R-:W-:Y:S01]  /*16960*/  PRMT R47, RZ, 0x7610, R47 ;  /* 0x00007610ff2f7816 */ /* 0x000fe2000000002f */
[----:B--2---:R-:W-:Y:S02]  /*16970*/  @!P4 IMAD.MOV.U32 R2, RZ, RZ, R74 ;  /* 0x000000ffff02c224 */ /* 0x004fe400078e004a */
[----:B------:R-:W2:Y:S01]  /*16980*/  LDL R74, [R1+0x64] ;  /* 0x00006400014a7983 */ /* 0x000ea20000100800 */
[----:B------:R-:W-:-:S03]  /*16990*/  @!P4 IMAD.MOV.U32 R3, RZ, RZ, R85 ;  /* 0x000000ffff03c224 */ /* 0x000fc600078e0055 */
[----:B------:R-:W2:Y:S01]  /*169a0*/  LDL R85, [R1+0x60] ;  /* 0x0000600001557983 */ /* 0x000ea20000100800 */
[----:B0-----:R-:W-:-:S03]  /*169b0*/  SHF.R.U32.HI R87, RZ, 0x6, R91 ;  /* 0x00000006ff577819 */ /* 0x001fc6000001165b */
[----:B------:R0:W2:Y:S01]  /*169c0*/  @!P4 LDG.E.U8 R47, desc[UR22][R2.64] ;  /* 0x00000016022fc981 */ /* 0x0000a2000c1e1100 */
[----:B------:R-:W-:Y:S02]  /*169d0*/  SGXT.U32 R87, R87, 0x1 ;  /* 0x000000015757781a */ /* 0x000fe40000000000 */
[----:B------:R-:W-:Y:S02]  /*169e0*/  LEA.HI R89, R91, 0xe, RZ, 0x1a ;  /* 0x0000000e5b597811 */ /* 0x000fe400078fd0ff */
[----:B------:R-:W-:Y:S01]  /*169f0*/  LOP3.LUT R87, R87, 0x10, RZ, 0xfc, !PT ;  /* 0x0000001057577812 */ /* 0x000fe200078efcff */
[----:B0-----:R-:W-:Y:S01]  /*16a00*/  @!P0 IMAD.MOV.U32 R2, RZ, RZ, R71 ;  /* 0x000000ffff028224 */ /* 0x001fe200078e0047 */
[--C-:B------:R-:W-:Y:S01]  /*16a10*/  SHF.R.U32.HI R71, RZ, 0x6, R91.reuse ;  /* 0x00000006ff477819 */ /* 0x100fe2000001165b */
[----:B------:R-:W-:Y:S01]  /*16a20*/  @!P0 IMAD.MOV.U32 R3, RZ, RZ, R72 ;  /* 0x000000ffff038224 */ /* 0x000fe200078e0048 */
[----:B------:R-:W-:Y:S02]  /*16a30*/  SHF.R.U32.HI R72, RZ, 0x6, R91 ;  /* 0x00000006ff487819 */ /* 0x000fe4000001165b */
[----:B------:R-:W-:-:S02]  /*16a40*/  SGXT.U32 R71, R71, 0x1 ;  /* 0x000000014747781a */ /* 0x000fc40000000000 */
[----:B------:R-:W-:Y:S02]  /*16a50*/  SGXT.U32 R72, R72, 0x1 ;  /* 0x000000014848781a */ /* 0x000fe40000000000 */
[----:B------:R-:W-:Y:S02]  /*16a60*/  ISETP.GE.AND P1, PT, R89, UR4, PT ;  /* 0x0000000459007c0c */ /* 0x000fe4000bf26270 */
[----:B------:R-:W-:Y:S01]  /*16a70*/  ISETP.GE.AND P3, PT, R87, UR4, PT ;  /* 0x0000000457007c0c */ /* 0x000fe2000bf66270 */
[----:B------:R-:W2:Y:S01]  /*16a80*/  LDL R89, [R1+0x68] ;  /* 0x0000680001597983 */ /* 0x000ea20000100800 */
[----:B------:R-:W-:Y:S02]  /*16a90*/  LOP3.LUT R72, R72, 0x12, RZ, 0xfc, !PT ;  /* 0x0000001248487812 */ /* 0x000fe400078efcff */
[----:B------:R-:W-:Y:S01]  /*16aa0*/  LOP3.LUT R71, R71, 0x14, RZ, 0xfc, !PT ;  /* 0x0000001447477812 */ /* 0x000fe200078efcff */
[----:B------:R-:W2:Y:S01]  /*16ab0*/  LDL R87, [R1+0x6c] ;  /* 0x00006c0001577983 */ /* 0x000ea20000100800 */
[----:B------:R-:W-:-:S02]  /*16ac0*/  ISETP.GE.AND P5, PT, R72, UR4, PT ;  /* 0x0000000448007c0c */ /* 0x000fc4000bfa6270 */
[----:B------:R-:W-:Y:S01]  /*16ad0*/  ISETP.GE.AND P4, PT, R71, UR4, PT ;  /* 0x0000000447007c0c */ /* 0x000fe2000bf86270 */
[----:B------:R-:W2:Y:S01]  /*16ae0*/  LDL R72, [R1+0x70] ;  /* 0x0000700001487983 */ /* 0x000ea20000100800 */
[----:B------:R-:W-:-:S03]  /*16af0*/  PRMT R41, RZ, 0x7610, R41 ;  /* 0x00007610ff297816 */ /* 0x000fc60000000029 */
[----:B------:R-:W2:Y:S04]  /*16b00*/  LDL R71, [R1+0x74] ;  /* 0x0000740001477983 */ /* 0x000ea80000100800 */
[----:B------:R4:W2:Y:S02]  /*16b10*/  @!P0 LDG.E.U8 R41, desc[UR22][R2.64] ;  /* 0x0000001602298981 */ /* 0x0008a4000c1e1100 */
[----:B----4-:R-:W-:Y:S02]  /*16b20*/  @!P1 IMAD.MOV.U32 R2, RZ, RZ, R63 ;  /* 0x000000ffff029224 */ /* 0x010fe400078e003f */
[----:B------:R-:W4:Y:S01]  /*16b30*/  LDL R63, [R1+0x7c] ;  /* 0x00007c00013f7983 */ /* 0x000f220000100800 */
[----:B---3--:R-:W-:-:S03]  /*16b40*/  @!P1 IMAD.MOV.U32 R3, RZ, RZ, R69 ;  /* 0x000000ffff039224 */ /* 0x008fc600078e0045 */
[----:B------:R-:W3:Y:S01]  /*16b50*/  LDL R69, [R1+0x78] ;  /* 0x0000780001457983 */ /* 0x000ee20000100800 */
[----:B------:R-:W-:-:S04]  /*16b60*/  SHF.R.U32.HI R91, RZ, 0x6, R91 ;  /* 0x00000006ff5b7819 */ /* 0x000fc8000001165b */
[----:B------:R-:W-:-:S04]  /*16b70*/  SGXT.U32 R91, R91, 0x1 ;  /* 0x000000015b5b781a */ /* 0x000fc80000000000 */
[----:B------:R-:W-:-:S04]  /*16b80*/  LOP3.LUT R91, R91, 0x16, RZ, 0xfc, !PT ;  /* 0x000000165b5b7812 */ /* 0x000fc800078efcff */
[----:B------:R-:W-:Y:S02]  /*16b90*/  ISETP.GE.AND P0, PT, R91, UR4, PT ;  /* 0x000000045b007c0c */ /* 0x000fe4000bf06270 */
[----:B------:R-:W0:Y:S01]  /*16ba0*/  S2R R91, SR_TID.X ;  /* 0x00000000005b7919 */ /* 0x000e220000002100 */
[----:B------:R-:W-:-:S06]  /*16bb0*/  PRMT R66, RZ, 0x7610, R66 ;  /* 0x00007610ff427816 */ /* 0x000fcc0000000042 */
[----:B------:R2:W3:Y:S01]  /*16bc0*/  @!P1 LDG.E.U8 R66, desc[UR22][R2.64] ;  /* 0x0000001602429981 */ /* 0x0004e2000c1e1100 */
[----:B------:R-:W-:Y:S01]  /*16bd0*/  PRMT R14, RZ, 0x7610, R14 ;  /* 0x00007610ff0e7816 */ /* 0x000fe2000000000e */
[----:B--2---:R-:W-:Y:S01]  /*16be0*/  @!P3 IMAD.MOV.U32 R2, RZ, RZ, R74 ;  /* 0x000000ffff02b224 */ /* 0x004fe200078e004a */
[--C-:B0-----:R-:W-:Y:S02]  /*16bf0*/  SHF.R.U32.HI R74, RZ, 0x6, R91.reuse ;  /* 0x00000006ff4a7819 */ /* 0x101fe4000001165b */
[----:B------:R-:W-:Y:S01]  /*16c00*/  SHF.R.U32.HI R91, RZ, 0x6, R91 ;  /* 0x00000006ff5b7819 */ /* 0x000fe2000001165b */
[----:B------:R-:W-:Y:S01]  /*16c10*/  @!P3 IMAD.MOV.U32 R3, RZ, RZ, R85 ;  /* 0x000000ffff03b224 */ /* 0x000fe200078e0055 */
[----:B------:R-:W-:Y:S01]  /*16c20*/  SGXT.U32 R74, R74, 0x1 ;  /* 0x000000014a4a781a */ /* 0x000fe20000000000 */
[----:B------:R-:W2:Y:S01]  /*16c30*/  LDL R85, [R1+0x80] ;  /* 0x0000800001557983 */ /* 0x000ea20000100800 */
[----:B------:R-:W-:-:S03]  /*16c40*/  SGXT.U32 R91, R91, 0x1 ;  /* 0x000000015b5b781a */ /* 0x000fc60000000000 */
[----:B------:R0:W2:Y:S01]  /*16c50*/  @!P3 LDG.E.U8 R14, desc[UR22][R2.64] ;  /* 0x00000016020eb981 */ /* 0x0000a2000c1e1100 */
[----:B------:R-:W-:-:S04]  /*16c60*/  LOP3.LUT R91, R91, 0x1a, RZ, 0xfc, !PT ;  /* 0x0000001a5b5b7812 */ /* 0x000fc800078efcff */
[----:B------:R-:W-:Y:S02]  /*16c70*/  ISETP.GE.AND P3, PT, R91, UR4, PT ;  /* 0x000000045b007c0c */ /* 0x000fe4000bf66270 */
[----:B------:R-:W1:Y:S01]  /*16c80*/  S2R R91, SR_TID.X ;  /* 0x00000000005b7919 */ /* 0x000e620000002100 */
[----:B------:R-:W-:Y:S02]  /*16c90*/  LOP3.LUT R74, R74, 0x18, RZ, 0xfc, !PT ;  /* 0x000000184a4a7812 */ /* 0x000fe400078efcff */
[----:B------:R-:W-:Y:S02]  /*16ca0*/  PRMT R10, RZ, 0x7610, R10 ;  /* 0x00007610ff0a7816 */ /* 0x000fe4000000000a */
[----:B------:R-:W-:Y:S02]  /*16cb0*/  ISETP.GE.AND P1, PT, R74, UR4, PT ;  /* 0x000000044a007c0c */ /* 0x000fe4000bf26270 */
[----:B------:R-:W2:Y:S01]  /*16cc0*/  LDL R74, [R1+0x84] ;  /* 0x00008400014a7983 */ /* 0x000ea20000100800 */
[----:B0-----:R-:W-:Y:S01]  /*16cd0*/  @!P5 IMAD.MOV.U32 R3, RZ, RZ, R89 ;  /* 0x000000ffff03d224 */ /* 0x001fe200078e0059 */
[----:B------:R-:W-:-:S02]  /*16ce0*/  PRMT R40, RZ, 0x7610, R40 ;  /* 0x00007610ff287816 */ /* 0x000fc40000000028 */
[----:B------:R-:W2:Y:S01]  /*16cf0*/  LDL R89, [R1+0x98] ;  /* 0x0000980001597983 */ /* 0x000ea20000100800 */
[----:B------:R-:W-:-:S05]  /*16d00*/  @!P5 IMAD.MOV.U32 R2, RZ, RZ, R87 ;  /* 0x000000ffff02d224 */ /* 0x000fca00078e0057 */
[----:B------:R0:W2:Y:S02]  /*16d10*/  @!P5 LDG.E.U8 R10, desc[UR22][R2.64] ;  /* 0x00000016020ad981 */ /* 0x0000a4000c1e1100 */
[----:B0-----:R-:W-:Y:S02]  /*16d20*/  @!P4 IMAD.MOV.U32 R2, RZ, RZ, R71 ;  /* 0x000000ffff02c224 */ /* 0x001fe400078e0047 */
[----:B------:R-:W-:Y:S01]  /*16d30*/  @!P4 IMAD.MOV.U32 R3, RZ, RZ, R72 ;  /* 0x000000ffff03c224 */ /* 0x000fe200078e0048 */
[----:B------:R-:W2:Y:S04]  /*16d40*/  LDL R71, [R1+0x8c] ;  /* 0x00008c0001477983 */ /* 0x000ea80000100800 */
[----:B------:R-:W2:Y:S04]  /*16d50*/  LDL R72, [R1+0x88] ;  /* 0x0000880001487983 */ /* 0x000ea80000100800 */
[----:B------:R4:W2:Y:S02]  /*16d60*/  @!P4 LDG.E.U8 R40, desc[UR22][R2.64] ;  /* 0x000000160228c981 */ /* 0x0008a4000c1e1100 */
[----:B----4-:R-:W-:Y:S01]  /*16d70*/  @!P0 IMAD.MOV.U32 R2, RZ, RZ, R63 ;  /* 0x000000ffff028224 */ /* 0x010fe200078e003f */
[----:B-1----:R-:W-:-:S04]  /*16d80*/  SHF.R.U32.HI R63, RZ, 0x6, R91 ;  /* 0x00000006ff3f7819 */ /* 0x002fc8000001165b */
[----:B------:R-:W-:-:S04]  /*16d90*/  SGXT.U32 R63, R63, 0x1 ;  /* 0x000000013f3f781a */ /* 0x000fc80000000000 */
[----:B------:R-:W-:-:S04]  /*16da0*/  LOP3.LUT R63, R63, 0x1c, RZ, 0xfc, !PT ;  /* 0x0000001c3f3f7812 */ /* 0x000fc800078efcff */
[----:B------:R-:W-:Y:S02]  /*16db0*/  ISETP.GE.AND P5, PT, R63, UR4, PT ;  /* 0x000000043f007c0c */ /* 0x000fe4000bfa6270 */
[----:B------:R-:W-:-:S04]  /*16dc0*/  LEA.HI R63, R91, 0x1e, RZ, 0x1a ;  /* 0x0000001e5b3f7811 */ /* 0x000fc800078fd0ff */
[----:B------:R-:W-:Y:S02]  /*16dd0*/  ISETP.GE.AND P4, PT, R63, UR4, PT ;  /* 0x000000043f007c0c */ /* 0x000fe4000bf86270 */
[----:B------:R-:W4:Y:S01]  /*16de0*/  LDL R63, [R1+0x94] ;  /* 0x00009400013f7983 */ /* 0x000f220000100800 */
[----:B---3--:R-:W-:-:S03]  /*16df0*/  @!P0 IMAD.MOV.U32 R3, RZ, RZ, R69 ;  /* 0x000000ffff038224 */ /* 0x008fc600078e0045 */
[----:B------:R-:W3:Y:S01]  /*16e00*/  LDL R69, [R1+0x90] ;  /* 0x0000900001457983 */ /* 0x000ee20000100800 */
[----:B------:R-:W-:Y:S02]  /*16e10*/  PRMT R65, RZ, 0x7610, R65 ;  /* 0x00007610ff417816 */ /* 0x000fe40000000041 */
[----:B------:R-:W-:-:S04]  /*16e20*/  PRMT R13, RZ, 0x7610, R13 ;  /* 0x00007610ff0d7816 */ /* 0x000fc8000000000d */
[----:B------:R2:W3:Y:S01]  /*16e30*/  @!P0 LDG.E.U8 R65, desc[UR22][R2.64] ;  /* 0x0000001602418981 */ /* 0x0004e2000c1e1100 */
[----:B------:R-:W-:Y:S02]  /*16e40*/  PRMT R9, RZ, 0x7610, R9 ;  /* 0x00007610ff097816 */ /* 0x000fe40000000009 */
[----:B------:R-:W-:-:S04]  /*16e50*/  SHF.R.U32.HI R87, RZ, 0x6, R91 ;  /* 0x00000006ff577819 */ /* 0x000fc8000001165b */
[----:B------:R-:W-:-:S04]  /*16e60*/  SGXT.U32 R87, R87, 0x1 ;  /* 0x000000015757781a */ /* 0x000fc80000000000 */
[----:B------:R-:W-:-:S04]  /*16e70*/  LOP3.LUT R87, R87, 0x20, RZ, 0xfc, !PT ;  /* 0x0000002057577812 */ /* 0x000fc800078efcff */
[----:B------:R-:W-:Y:S02]  /*16e80*/  ISETP.GE.AND P0, PT, R87, UR4, PT ;  /* 0x0000000457007c0c */ /* 0x000fe4000bf06270 */
[----:B------:R-:W3:Y:S01]  /*16e90*/  LDL R87, [R1+0x9c] ;  /* 0x00009c0001577983 */ /* 0x000ee20000100800 */
[----:B--2---:R-:W-:-:S03]  /*16ea0*/  @!P1 IMAD.MOV.U32 R3, RZ, RZ, R85 ;  /* 0x000000ffff039224 */ /* 0x004fc600078e0055 */
[----:B------:R-:W2:Y:S01]  /*16eb0*/  LDL R85, [R1+0xa0] ;  /* 0x0000a00001557983 */ /* 0x000ea20000100800 */
[----:B------:R-:W-:-:S03]  /*16ec0*/  @!P1 IMAD.MOV.U32 R2, RZ, RZ, R74 ;  /* 0x000000ffff029224 */ /* 0x000fc600078e004a */
[----:B------:R-:W2:Y:S04]  /*16ed0*/  LDL R74, [R1+0xa4] ;  /* 0x0000a400014a7983 */ /* 0x000ea80000100800 */
[----:B------:R0:W2:Y:S02]  /*16ee0*/  @!P1 LDG.E.U8 R13, desc[UR22][R2.64] ;  /* 0x00000016020d9981 */ /* 0x0000a4000c1e1100 */
[----:B0-----:R-:W-:Y:S02]  /*16ef0*/  @!P3 IMAD.MOV.U32 R2, RZ, RZ, R71 ;  /* 0x000000ffff02b224 */ /* 0x001fe400078e0047 */
[----:B------:R-:W2:Y:S01]  /*16f00*/  LDL R71, [R1+0xac] ;  /* 0x0000ac0001477983 */ /* 0x000ea20000100800 */
[----:B------:R-:W-:-:S03]  /*16f10*/  @!P3 IMAD.MOV.U32 R3, RZ, RZ, R72 ;  /* 0x000000ffff03b224 */ /* 0x000fc600078e0048 */
[----:B------:R-:W2:Y:S04]  /*16f20*/  LDL R72, [R1+0xa8] ;  /* 0x0000a80001487983 */ /* 0x000ea80000100800 */
[----:B------:R0:W2:Y:S02]  /*16f30*/  @!P3 LDG.E.U8 R9, desc[UR22][R2.64] ;  /* 0x000000160209b981 */ /* 0x0000a4000c1e1100 */
[----:B0-----:R-:W0:Y:S02]  /*16f40*/  S2R R3, SR_TID.X ;  /* 0x0000000000037919 */ /* 0x001e240000002100 */
[--C-:B0-----:R-:W-:Y:S02]  /*16f50*/  SHF.R.U32.HI R91, RZ, 0x6, R3.reuse ;  /* 0x00000006ff5b7819 */ /* 0x101fe40000011603 */
[----:B------:R-:W-:-:S04]  /*16f60*/  SHF.R.U32.HI R3, RZ, 0x6, R3 ;  /* 0x00000006ff037819 */ /* 0x000fc80000011603 */
[----:B------:R-:W-:-:S04]  /*16f70*/  SGXT.U32 R3, R3, 0x1 ;  /* 0x000000010303781a */ /* 0x000fc80000000000 */
[----:B------:R-:W-:-:S04]  /*16f80*/  LOP3.LUT R3, R3, 0x22, RZ, 0xfc, !PT ;  /* 0x0000002203037812 */ /* 0x000fc800078efcff */
[----:B------:R-:W-:Y:S01]  /*16f90*/  ISETP.GE.AND P1, PT, R3, UR4, PT ;  /* 0x0000000403007c0c */ /* 0x000fe2000bf26270 */
[----:B----4-:R-:W-:Y:S02]  /*16fa0*/  @!P5 IMAD.MOV.U32 R2, RZ, RZ, R63 ;  /* 0x000000ffff02d224 */ /* 0x010fe400078e003f */
[----:B------:R-:W4:Y:S01]  /*16fb0*/  LDL R63, [R1+0xb4] ;  /* 0x0000b400013f7983 */ /* 0x000f220000100800 */
[----:B---3--:R-:W-:-:S03]  /*16fc0*/  @!P5 IMAD.MOV.U32 R3, RZ, RZ, R69 ;  /* 0x000000ffff03d224 */ /* 0x008fc600078e0045 */
[----:B------:R-:W3:Y:S01]  /*16fd0*/  LDL R69, [R1+0xb0] ;  /* 0x0000b00001457983 */ /* 0x000ee20000100800 */
[----:B------:R-:W-:Y:S02]  /*16fe0*/  SGXT.U32 R91, R91, 0x1 ;  /* 0x000000015b5b781a */ /* 0x000fe40000000000 */
[----:B------:R-:W-:Y:S02]  /*16ff0*/  PRMT R39, RZ, 0x7610, R39 ;  /* 0x00007610ff277816 */ /* 0x000fe40000000027 */
[----:B------:R-:W-:Y:S02]  /*17000*/  LOP3.LUT R91, R91, 0x24, RZ, 0xfc, !PT ;  /* 0x000000245b5b7812 */ /* 0x000fe400078efcff */
[----:B------:R-:W-:Y:S02]  /*17010*/  PRMT R64, RZ, 0x7610, R64 ;  /* 0x00007610ff407816 */ /* 0x000fe40000000040 */
[----:B------:R0:W3:Y:S01]  /*17020*/  @!P5 LDG.E.U8 R39, desc[UR22][R2.64] ;  /* 0x000000160227d981 */ /* 0x0000e2000c1e1100 */
[----:B------:R-:W-:-:S02]  /*17030*/  ISETP.GE.AND P3, PT, R91, UR4, PT ;  /* 0x000000045b007c0c */ /* 0x000fc4000bf66270 */
[----:B------:R-:W1:Y:S01]  /*17040*/  S2R R91, SR_TID.X ;  /* 0x00000000005b7919 */ /* 0x000e620000002100 */
[----:B------:R-:W-:Y:S01]  /*17050*/  PRMT R12, RZ, 0x7610, R12 ;  /* 0x00007610ff0c7816 */ /* 0x000fe2000000000c */
[----:B0-----:R-:W-:Y:S01]  /*17060*/  @!P4 IMAD.MOV.U32 R3, RZ, RZ, R89 ;  /* 0x000000ffff03c224 */ /* 0x001fe200078e0059 */
[----:B------:R-:W-:Y:S01]  /*17070*/  PRMT R8, RZ, 0x7610, R8 ;  /* 0x00007610ff087816 */ /* 0x000fe20000000008 */
[----:B------:R-:W3:Y:S01]  /*17080*/  LDL R89, [R1+0x4c0] ;  /* 0x0004c00001597983 */ /* 0x000ee20000100800 */
[----:B------:R-:W-:-:S05]  /*17090*/  @!P4 IMAD.MOV.U32 R2, RZ, RZ, R87 ;  /* 0x000000ffff02c224 */ /* 0x000fca00078e0057 */
[----:B------:R2:W3:Y:S02]  /*170a0*/  @!P4 LDG.E.U8 R64, desc[UR22][R2.64] ;  /* 0x000000160240c981 */ /* 0x0004e4000c1e1100 */
[----:B--2---:R-:W-:Y:S02]  /*170b0*/  @!P0 IMAD.MOV.U32 R3, RZ, RZ, R85 ;  /* 0x000000ffff038224 */ /* 0x004fe400078e0055 */
[----:B------:R-:W-:-:S05]  /*170c0*/  @!P0 IMAD.MOV.U32 R2, RZ, RZ, R74 ;  /* 0x000000ffff028224 */ /* 0x000fca00078e004a */
[----:B------:R0:W2:Y:S02]  /*170d0*/  @!P0 LDG.E.U8 R12, desc[UR22][R2.64] ;  /* 0x00000016020c8981 */ /* 0x0000a4000c1e1100 */
[----:B0-----:R-:W-:Y:S01]  /*170e0*/  @!P1 IMAD.MOV.U32 R2, RZ, RZ, R71 ;  /* 0x000000ffff029224 */ /* 0x001fe200078e0047 */
[--C-:B-1----:R-:W-:Y:S01]  /*170f0*/  SHF.R.U32.HI R87, RZ, 0x6, R91.reuse ;  /* 0x00000006ff577819 */ /* 0x102fe2000001165b */
[----:B------:R-:W2:Y:S01]  /*17100*/  LDL R71, [R1+0x4d4] ;  /* 0x0004d40001477983 */ /* 0x000ea20000100800 */
[----:B------:R-:W-:Y:S02]  /*17110*/  @!P1 IMAD.MOV.U32 R3, RZ, RZ, R72 ;  /* 0x000000ffff039224 */ /* 0x000fe400078e0048 */
[----:B------:R-:W-:Y:S01]  /*17120*/  SGXT.U32 R87, R87, 0x1 ;  /* 0x000000015757781a */ /* 0x000fe20000000000 */
[----:B------:R-:W2:Y:S04]  /*17130*/  LDL R72, [R1+0x4d0] ;  /* 0x0004d00001487983 */ /* 0x000ea80000100800 */
[----:B------:R4:W2:Y:S01]  /*17140*/  @!P1 LDG.E.U8 R8, desc[UR22][R2.64] ;  /* 0x0000001602089981 */ /* 0x0008a2000c1e1100 */
[----:B------:R-:W-:-:S02]  /*17150*/  SHF.R.U32.HI R74, RZ, 0x6, R91 ;  /* 0x00000006ff4a7819 */ /* 0x000fc4000001165b */
[----:B------:R-:W-:Y:S02]  /*17160*/  SHF.R.U32.HI R85, RZ, 0x6, R91 ;  /* 0x00000006ff557819 */ /* 0x000fe4000001165b */
[----:B------:R-:W-:Y:S01]  /*17170*/  PRMT R38, RZ, 0x7610, R38 ;  /* 0x00007610ff267816 */ /* 0x000fe20000000026 */
[----:B------:R-:W2:Y:S01]  /*17180*/  LDL R91, [R1+0x4bc] ;  /* 0x0004bc00015b7983 */ /* 0x000ea20000100800 */
[----:B------:R-:W-:Y:S02]  /*17190*/  LOP3.LUT R87, R87, 0x26, RZ, 0xfc, !PT ;  /* 0x0000002657577812 */ /* 0x000fe400078efcff */
[----:B------:R-:W-:Y:S02]  /*171a0*/  SGXT.U32 R74, R74, 0x1 ;  /* 0x000000014a4a781a */ /* 0x000fe40000000000 */
[----:B------:R-:W-:Y:S02]  /*171b0*/  SGXT.U32 R85, R85, 0x1 ;  /* 0x000000015555781a */ /* 0x000fe40000000000 */
[----:B------:R-:W-:-:S02]  /*171c0*/  ISETP.GE.AND P5, PT, R87, UR4, PT ;  /* 0x0000000457007c0c */ /* 0x000fc4000bfa6270 */
[----:B------:R-:W-:Y:S01]  /*171d0*/  LOP3.LUT R85, R85, 0x28, RZ, 0xfc, !PT ;  /* 0x0000002855557812 */ /* 0x000fe200078efcff */
[----:B------:R-:W2:Y:S01]  /*171e0*/  LDL R87, [R1+0x4c4] ;  /* 0x0004c40001577983 */ /* 0x000ea20000100800 */
[----:B------:R-:W-:Y:S02]  /*171f0*/  LOP3.LUT R74, R74, 0x2a, RZ, 0xfc, !PT ;  /* 0x0000002a4a4a7812 */ /* 0x000fe400078efcff */
[----:B------:R-:W-:Y:S02]  /*17200*/  ISETP.GE.AND P4, PT, R85, UR4, PT ;  /* 0x0000000455007c0c */ /* 0x000fe4000bf86270 */
[----:B------:R-:W-:Y:S01]  /*17210*/  ISETP.GE.AND P0, PT, R74, UR4, PT ;  /* 0x000000044a007c0c */ /* 0x000fe2000bf06270 */
[----:B------:R-:W2:Y:S04]  /*17220*/  LDL R85, [R1+0x4c8] ;  /* 0x0004c80001557983 */ /* 0x000ea80000100800 */
[----:B------:R-:W2:Y:S01]  /*17230*/  LDL R74, [R1+0x4cc] ;  /* 0x0004cc00014a7983 */ /* 0x000ea20000100800 */
[----:B----4-:R-:W-:-:S02]  /*17240*/  @!P3 IMAD.MOV.U32 R2, RZ, RZ, R63 ;  /* 0x000000ffff02b224 */ /* 0x010fc400078e003f */
[----:B------:R-:W0:Y:S01]  /*17250*/  S2R R63, SR_TID.X ;  /* 0x00000000003f7919 */ /* 0x000e220000002100 */
[----:B---3--:R-:W-:-:S05]  /*17260*/  @!P3 IMAD.MOV.U32 R3, RZ, RZ, R69 ;  /* 0x000000ffff03b224 */ /* 0x008fca00078e0045 */
[----:B------:R2:W3:Y:S04]  /*17270*/  @!P3 LDG.E.U8 R38, desc[UR22][R2.64] ;  /* 0x000000160226b981 */ /* 0x0004e8000c1e1100 */
[----:B------:R-:W4:Y:S01]  /*17280*/  LDL R3, [R1+0xb8] ;  /* 0x0000b80001037983 */ /* 0x000f220000100800 */
[----:B0-----:R-:W-:-:S04]  /*17290*/  SHF.R.U32.HI R69, RZ, 0x6, R63 ;  /* 0x00000006ff457819 */ /* 0x001fc8000001163f */
[----:B------:R-:W-:Y:S02]  /*172a0*/  SGXT.U32 R69, R69, 0x1 ;  /* 0x000000014545781a */ /* 0x000fe40000000000 */
[----:B------:R-:W-:Y:S02]  /*172b0*/  LEA.HI R63, R63, 0x2e, RZ, 0x1a ;  /* 0x0000002e3f3f7811 */ /* 0x000fe400078fd0ff */
[----:B------:R-:W-:Y:S02]  /*172c0*/  LOP3.LUT R69, R69, 0x2c, RZ, 0xfc, !PT ;  /* 0x0000002c45457812 */ /* 0x000fe400078efcff */
[----:B------:R-:W-:Y:S02]  /*172d0*/  ISETP.GE.AND P3, PT, R63, UR4, PT ;  /* 0x000000043f007c0c */ /* 0x000fe4000bf66270 */
[----:B------:R-:W-:Y:S01]  /*172e0*/  ISETP.GE.AND P1, PT, R69, UR4, PT ;  /* 0x0000000445007c0c */ /* 0x000fe2000bf26270 */
[----:B------:R-:W3:Y:S04]  /*172f0*/  LDL R63, [R1+0x4dc] ;  /* 0x0004dc00013f7983 */ /* 0x000ee80000100800 */
[----:B------:R-:W3:Y:S01]  /*17300*/  LDL R69, [R1+0x4d8] ;  /* 0x0004d80001457983 */ /* 0x000ee20000100800 */
[----:B------:R-:W-:-:S02]  /*17310*/  PRMT R27, RZ, 0x7610, R27 ;  /* 0x00007610ff1b7816 */ /* 0x000fc4000000001b */
[----:B------:R-:W-:Y:S02]  /*17320*/  PRMT R11, RZ, 0x7610, R11 ;  /* 0x00007610ff0b7816 */ /* 0x000fe4000000000b */
[----:B------:R-:W-:Y:S02]  /*17330*/  PRMT R7, RZ, 0x7610, R7 ;  /* 0x00007610ff077816 */ /* 0x000fe40000000007 */
[----:B------:R-:W-:Y:S02]  /*17340*/  PRMT R37, RZ, 0x7610, R37 ;  /* 0x00007610ff257816 */ /* 0x000fe40000000025 */
[----:B------:R-:W-:Y:S01]  /*17350*/  PRMT R26, RZ, 0x7610, R26 ;  /* 0x00007610ff1a7816 */ /* 0x000fe2000000001a */
[----:B--2---:R-:W-:-:S05]  /*17360*/  @!P5 IMAD.MOV.U32 R2, RZ, RZ, R91 ;  /* 0x000000ffff02d224 */ /* 0x004fca00078e005b */
[----:B----4-:R0:W2:Y:S02]  /*17370*/  @!P5 LDG.E.U8 R27, desc[UR22][R2.64] ;  /* 0x00000016021bd981 */ /* 0x0100a4000c1e1100 */
[----:B0-----:R-:W-:Y:S02]  /*17380*/  @!P4 IMAD.MOV.U32 R2, RZ, RZ, R87 ;  /* 0x000000ffff02c224 */ /* 0x001fe400078e0057 */
[----:B------:R-:W-:-:S05]  /*17390*/  @!P4 IMAD.MOV.U32 R3, RZ, RZ, R89 ;  /* 0x000000ffff03c224 */ /* 0x000fca00078e0059 */
[----:B------:R0:W4:Y:S02]  /*173a0*/  @!P4 LDG.E.U8 R11, desc[UR22][R2.64] ;  /* 0x00000016020bc981 */ /* 0x000124000c1e1100 */
[----:B0-----:R-:W-:Y:S02]  /*173b0*/  @!P0 IMAD.MOV.U32 R2, RZ, RZ, R74 ;  /* 0x000000ffff028224 */ /* 0x001fe400078e004a */
[----:B------:R-:W-:-:S05]  /*173c0*/  @!P0 IMAD.MOV.U32 R3, RZ, RZ, R85 ;  /* 0x000000ffff038224 */ /* 0x000fca00078e0055 */
[----:B------:R0:W2:Y:S02]  /*173d0*/  @!P0 LDG.E.U8 R7, desc[UR22][R2.64] ;  /* 0x0000001602078981 */ /* 0x0000a4000c1e1100 */
[----:B0-----:R-:W-:Y:S02]  /*173e0*/  @!P1 IMAD.MOV.U32 R2, RZ, RZ, R71 ;  /* 0x000000ffff029224 */ /* 0x001fe400078e0047 */
[----:B------:R-:W-:Y:S01]  /*173f0*/  @!P1 IMAD.MOV.U32 R3, RZ, RZ, R72 ;  /* 0x000000ffff039224 */ /* 0x000fe200078e0048 */
[----:B------:R-:W0:Y:S04]  /*17400*/  S2R R91, SR_TID.X ;  /* 0x00000000005b7919 */ /* 0x000e280000002100 */
[----:B------:R3:W2:Y:S01]  /*17410*/  @!P1 LDG.E.U8 R37, desc[UR22][R2.64] ;  /* 0x0000001602259981 */ /* 0x0006a2000c1e1100 */
[----:B------:R-:W-:-:S03]  /*17420*/  PRMT R5, RZ, 0x7610, R5 ;  /* 0x00007610ff057816 */ /* 0x000fc60000000005 */
[----:B------:R-:W2:Y:S04]  /*17430*/  LDL R72, [R1+0x4f8] ;  /* 0x0004f80001487983 */ /* 0x000ea80000100800 */
[----:B------:R-:W2:Y:S01]  /*17440*/  LDL R71, [R1+0x4fc] ;  /* 0x0004fc0001477983 */ /* 0x000ea20000100800 */
[----:B---3--:R-:W-:Y:S02]  /*17450*/  @!P3 IMAD.MOV.U32 R2, RZ, RZ, R63 ;  /* 0x000000ffff02b224 */ /* 0x008fe400078e003f */
[----:B------:R-:W-:Y:S01]  /*17460*/  @!P3 IMAD.MOV.U32 R3, RZ, RZ, R69 ;  /* 0x000000ffff03b224 */ /* 0x000fe200078e0045 */
[----:B------:R-:W3:Y:S04]  /*17470*/  LDL R63, [R1+0x504] ;  /* 0x00050400013f7983 */ /* 0x000ee80000100800 */
[----:B------:R1:W2:Y:S04]  /*17480*/  @!P3 LDG.E.U8 R26, desc[UR22][R2.64] ;  /* 0x00000016021ab981 */ /* 0x0002a8000c1e1100 */
[----:B------:R-:W2:Y:S04]  /*17490*/  LDL R69, [R1+0x500] ;  /* 0x0005000001457983 */ /* 0x000ea80000100800 */
[----:B------:R-:W1:Y:S04]  /*174a0*/  LDL R2, [R1+0x4e0] ;  /* 0x0004e00001027983 */ /* 0x000e680000100800 */
[----:B------:R-:W1:Y:S01]  /*174b0*/  LDL R3, [R1+0x4e4] ;  /* 0x0004e40001037983 */ /* 0x000e620000100800 */
[----:B0-----:R-:W-:-:S04]  /*174c0*/  SHF.R.U32.HI R87, RZ, 0x6, R91 ;  /* 0x00000006ff577819 */ /* 0x001fc8000001165b */
[----:B------:R-:W-:-:S04]  /*174d0*/  SGXT.U32 R87, R87, 0x1 ;  /* 0x000000015757781a */ /* 0x000fc80000000000 */
[----:B------:R-:W-:-:S04]  /*174e0*/  LOP3.LUT R87, R87, 0x30, RZ, 0xfc, !PT ;  /* 0x0000003057577812 */ /* 0x000fc800078efcff */
[----:B------:R-:W-:Y:S02]  /*174f0*/  ISETP.GE.AND P5, PT, R87, UR4, PT ;  /* 0x0000000457007c0c */ /* 0x000fe4000bfa6270 */
[--C-:B------:R-:W-:Y:S01]  /*17500*/  SHF.R.U32.HI R74, RZ, 0x6, R91.reuse ;  /* 0x00000006ff4a7819 */ /* 0x100fe2000001165b */
[----:B------:R-:W2:Y:S01]  /*17510*/  LDL R87, [R1+0x4f0] ;  /* 0x0004f00001577983 */ /* 0x000ea20000100800 */
[--C-:B------:R-:W-:Y:S02]  /*17520*/  SHF.R.U32.HI R85, RZ, 0x6, R91.reuse ;  /* 0x00000006ff557819 */ /* 0x100fe4000001165b */
[--C-:B------:R-:W-:Y:S02]  /*17530*/  SHF.R.U32.HI R89, RZ, 0x6, R91.reuse ;  /* 0x00000006ff597819 */ /* 0x100fe4000001165b */
[----:B------:R-:W-:Y:S02]  /*17540*/  SHF.R.U32.HI R91, RZ, 0x6, R91 ;  /* 0x00000006ff5b7819 */ /* 0x000fe4000001165b */
[----:B------:R-:W-:-:S02]  /*17550*/  SGXT.U32 R74, R74, 0x1 ;  /* 0x000000014a4a781a */ /* 0x000fc40000000000 */
[----:B------:R-:W-:Y:S02]  /*17560*/  SGXT.U32 R85, R85, 0x1 ;  /* 0x000000015555781a */ /* 0x000fe40000000000 */
[----:B------:R-:W-:Y:S02]  /*17570*/  SGXT.U32 R91, R91, 0x1 ;  /* 0x000000015b5b781a */ /* 0x000fe40000000000 */
[----:B------:R-:W-:Y:S02]  /*17580*/  LOP3.LUT R74, R74, 0x34, RZ, 0xfc, !PT ;  /* 0x000000344a4a7812 */ /* 0x000fe400078efcff */
[----:B------:R-:W-:Y:S02]  /*17590*/  SGXT.U32 R89, R89, 0x1 ;  /* 0x000000015959781a */ /* 0x000fe40000000000 */
[----:B------:R-:W-:Y:S02]  /*175a0*/  LOP3.LUT R85, R85, 0x32, RZ, 0xfc, !PT ;  /* 0x0000003255557812 */ /* 0x000fe400078efcff */
[----:B------:R-:W-:-:S02]  /*175b0*/  LOP3.LUT R91, R91, 0x36, RZ, 0xfc, !PT ;  /* 0x000000365b5b7812 */ /* 0x000fc400078efcff */
[----:B------:R-:W-:Y:S02]  /*175c0*/  LOP3.LUT R89, R89, 0x38, RZ, 0xfc, !PT ;  /* 0x0000003859597812 */ /* 0x000fe400078efcff */
[----:B------:R-:W-:Y:S02]  /*175d0*/  ISETP.GE.AND P0, PT, R74, UR4, PT ;  /* 0x000000044a007c0c */ /* 0x000fe4000bf06270 */
[----:B------:R-:W2:Y:S01]  /*175e0*/  LDL R74, [R1+0x4ec] ;  /* 0x0004ec00014a7983 */ /* 0x000ea20000100800 */
[----:B------:R-:W-:Y:S02]  /*175f0*/  ISETP.GE.AND P4, PT, R85, UR4, PT ;  /* 0x0000000455007c0c */ /* 0x000fe4000bf86270 */
[----:B------:R-:W-:Y:S01]  /*17600*/  ISETP.GE.AND P1, PT, R91, UR4, PT ;  /* 0x000000045b007c0c */ /* 0x000fe2000bf26270 */
[----:B------:R-:W3:Y:S01]  /*17610*/  LDL R85, [R1+0x4f4] ;  /* 0x0004f40001557983 */ /* 0x000ee20000100800 */
[----:B------:R-:W-:-:S03]  /*17620*/  ISETP.GE.AND P3, PT, R89, UR4, PT ;  /* 0x0000000459007c0c */ /* 0x000fc6000bf66270 */
[----:B------:R-:W3:Y:S04]  /*17630*/  LDL.LU R91, [R1+0x758] ;  /* 0x00075800015b7983 */ /* 0x000ee80000300800 */
[----:B------:R-:W3:Y:S01]  /*17640*/  LDL.LU R89, [R1+0x754] ;  /* 0x0007540001597983 */ /* 0x000ee20000300800 */
[----:B-1----:R-:W-:-:S04]  /*17650*/  @!P5 LOP3.LUT R3, R3, R2, RZ, 0x3c, !PT ;  /* 0x000000020303d212 */ /* 0x002fc800078e3cff */
[----:B------:R-:W-:-:S04]  /*17660*/  @!P5 LOP3.LUT R2, R3, R2, RZ, 0x3c, !PT ;  /* 0x000000020302d212 */ /* 0x000fc800078e3cff */
[----:B------:R-:W-:-:S05]  /*17670*/  @!P5 LOP3.LUT R3, R3, R2, RZ, 0x3c, !PT ;  /* 0x000000020303d212 */ /* 0x000fca00078e3cff */
[----:B------:R2:W3:Y:S04]  /*17680*/  @!P5 LDG.E.U8 R5, desc[UR22][R2.64] ;  /* 0x000000160205d981 */ /* 0x0004e8000c1e1100 */
[----:B------:R-:W3:Y:S01]  /*17690*/  LDL R3, [R1+0x4e8] ;  /* 0x0004e80001037983 */ /* 0x000ee20000100800 */
[----:B------:R-:W-:Y:S02]  /*176a0*/  PRMT R6, RZ, 0x7610, R6 ;  /* 0x00007610ff067816 */ /* 0x000fe40000000006 */
[----:B------:R-:W-:Y:S02]  /*176b0*/  PRMT R36, RZ, 0x7610, R36 ;  /* 0x00007610ff247816 */ /* 0x000fe40000000024 */
[----:B------:R-:W-:Y:S01]  /*176c0*/  PRMT R68, RZ, 0x7610, R68 ;  /* 0x00007610ff447816 */ /* 0x000fe20000000044 */
[----:B--2---:R-:W-:Y:S01]  /*176d0*/  @!P4 IMAD.MOV.U32 R2, RZ, RZ, R74 ;  /* 0x000000ffff02c224 */ /* 0x004fe200078e004a */
[----:B------:R-:W-:Y:S01]  /*176e0*/  PRMT R4, RZ, 0x7610, R4 ;  /* 0x00007610ff047816 */ /* 0x000fe20000000004 */
[----:B------:R-:W0:Y:S03]  /*176f0*/  S2R R74, SR_TID.X ;  /* 0x00000000004a7919 */ /* 0x000e260000002100 */
[----:B---3--:R1:W2:Y:S02]  /*17700*/  @!P4 LDG.E.U8 R6, desc[UR22][R2.64] ;  /* 0x000000160206c981 */ /* 0x0082a4000c1e1100 */
[----:B-1----:R-:W-:-:S02]  /*17710*/  @!P0 IMAD.MOV.U32 R2, RZ, RZ, R85 ;  /* 0x000000ffff028224 */ /* 0x002fc400078e0055 */
[----:B------:R-:W-:-:S05]  /*17720*/  @!P0 IMAD.MOV.U32 R3, RZ, RZ, R87 ;  /* 0x000000ffff038224 */ /* 0x000fca00078e0057 */
[----:B------:R1:W3:Y:S02]  /*17730*/  @!P0 LDG.E.U8 R36, desc[UR22][R2.64] ;  /* 0x0000001602248981 */ /* 0x0002e4000c1e1100 */
[----:B-1----:R-:W-:Y:S02]  /*17740*/  @!P1 IMAD.MOV.U32 R2, RZ, RZ, R71 ;  /* 0x000000ffff029224 */ /* 0x002fe400078e0047 */
[----:B------:R-:W-:Y:S01]  /*17750*/  @!P1 IMAD.MOV.U32 R3, RZ, RZ, R72 ;  /* 0x000000ffff039224 */ /* 0x000fe200078e0048 */
[--C-:B0-----:R-:W-:Y:S01]  /*17760*/  SHF.R.U32.HI R87, RZ, 0x6, R74.reuse ;  /* 0x00000006ff577819 */ /* 0x101fe2000001164a */
[----:B------:R-:W2:Y:S04]  /*17770*/  LDL R71, [R1+0x51c] ;  /* 0x00051c0001477983 */ /* 0x000ea80000100800 */
[----:B------:R0:W2:Y:S01]  /*17780*/  @!P1 LDG.E.U8 R68, desc[UR22][R2.64] ;  /* 0x0000001602449981 */ /* 0x0000a2000c1e1100 */
[----:B------:R-:W-:-:S02]  /*17790*/  SHF.R.U32.HI R85, RZ, 0x6, R74 ;  /* 0x00000006ff557819 */ /* 0x000fc4000001164a */
[----:B------:R-:W-:Y:S01]  /*177a0*/  PRMT R46, RZ, 0x7610, R46 ;  /* 0x00007610ff2e7816 */ /* 0x000fe2000000002e */
[----:B------:R-:W2:Y:S01]  /*177b0*/  LDL R72, [R1+0x524] ;  /* 0x0005240001487983 */ /* 0x000ea20000100800 */
[----:B0-----:R-:W-:Y:S02]  /*177c0*/  @!P3 IMAD.MOV.U32 R2, RZ, RZ, R63 ;  /* 0x000000ffff02b224 */ /* 0x001fe400078e003f */
[----:B------:R-:W-:Y:S01]  /*177d0*/  @!P3 IMAD.MOV.U32 R3, RZ, RZ, R69 ;  /* 0x000000ffff03b224 */ /* 0x000fe200078e0045 */
[----:B------:R-:W-:Y:S01]  /*177e0*/  SGXT.U32 R87, R87, 0x1 ;  /* 0x000000015757781a */ /* 0x000fe20000000000 */
[----:B------:R-:W2:Y:S04]  /*177f0*/  LDL R69, [R1+0x528] ;  /* 0x0005280001457983 */ /* 0x000ea80000100800 */
[----:B------:R0:W2:Y:S01]  /*17800*/  @!P3 LDG.E.U8 R4, desc[UR22][R2.64] ;  /* 0x000000160204b981 */ /* 0x0000a2000c1e1100 */
[----:B------:R-:W-:-:S02]  /*17810*/  SGXT.U32 R85, R85, 0x1 ;  /* 0x000000015555781a */ /* 0x000fc40000000000 */
[----:B------:R-:W-:Y:S01]  /*17820*/  LEA.HI R74, R74, 0x3e, RZ, 0x1a ;  /* 0x0000003e4a4a7811 */ /* 0x000fe200078fd0ff */
[----:B------:R-:W2:Y:S04]  /*17830*/  LDL R63, [R1+0x52c] ;  /* 0x00052c00013f7983 */ /* 0x000ea80000100800 */
[----:B------:R-:W0:Y:S04]  /*17840*/  LDL R2, [R1+0x508] ;  /* 0x0005080001027983 */ /* 0x000e280000100800 */
[----:B------:R-:W0:Y:S01]  /*17850*/  LDL R3, [R1+0x50c] ;  /* 0x00050c0001037983 */ /* 0x000e220000100800 */
[----:B------:R-:W-:-:S04]  /*17860*/  LOP3.LUT R87, R87, 0x3a, RZ, 0xfc, !PT ;  /* 0x0000003a57577812 */ /* 0x000fc800078efcff */
[----:B------:R-:W-:Y:S02]  /*17870*/  ISETP.GE.AND P5, PT, R87, UR4, PT ;  /* 0x0000000457007c0c */ /* 0x000fe4000bfa6270 */
[----:B------:R-:W1:Y:S01]  /*17880*/  S2R R87, SR_TID.X ;  /* 0x0000000000577919 */ /* 0x000e620000002100 */
[----:B------:R-:W-:-:S04]  /*17890*/  LOP3.LUT R85, R85, 0x3c, RZ, 0xfc, !PT ;  /* 0x0000003c55557812 */ /* 0x000fc800078efcff */
[----:B------:R-:W-:Y:S02]  /*178a0*/  ISETP.GE.AND P4, PT, R85, UR4, PT ;  /* 0x0000000455007c0c */ /* 0x000fe4000bf86270 */
[----:B------:R-:W-:Y:S02]  /*178b0*/  ISETP.GE.AND P0, PT, R74, UR4, PT ;  /* 0x000000044a007c0c */ /* 0x000fe4000bf06270 */
[----:B------:R-:W2:Y:S01]  /*178c0*/  LDL R74, [R1+0x520] ;  /* 0x00052000014a7983 */ /* 0x000ea20000100800 */
[--C-:B-1----:R-:W-:Y:S02]  /*178d0*/  SHF.R.U32.HI R85, RZ, 0x6, R87.reuse ;  /* 0x00000006ff557819 */ /* 0x102fe40000011657 */
[----:B------:R-:W-:Y:S02]  /*178e0*/  SHF.R.U32.HI R87, RZ, 0x6, R87 ;  /* 0x00000006ff577819 */ /* 0x000fe40000011657 */
[----:B------:R-:W-:Y:S02]  /*178f0*/  SGXT.U32 R85, R85, 0x1 ;  /* 0x000000015555781a */ /* 0x000fe40000000000 */
[----:B------:R-:W-:-:S02]  /*17900*/  SGXT.U32 R87, R87, 0x1 ;  /* 0x000000015757781a */ /* 0x000fc40000000000 */
[----:B------:R-:W-:Y:S02]  /*17910*/  LOP3.LUT R85, R85, 0x42, RZ, 0xfc, !PT ;  /* 0x0000004255557812 */ /* 0x000fe400078efcff */
[----:B------:R-:W-:Y:S02]  /*17920*/  LOP3.LUT R87, R87, 0x40, RZ, 0xfc, !PT ;  /* 0x0000004057577812 */ /* 0x000fe400078efcff */
[----:B------:R-:W-:Y:S02]  /*17930*/  ISETP.GE.AND P3, PT, R85, UR4, PT ;  /* 0x0000000455007c0c */ /* 0x000fe4000bf66270 */
[----:B------:R-:W-:Y:S02]  /*17940*/  ISETP.GE.AND P1, PT, R87, UR4, PT ;  /* 0x0000000457007c0c */ /* 0x000fe4000bf26270 */
[----:B------:R-:W2:Y:S04]  /*17950*/  LDL.LU R87, [R1+0x750] ;  /* 0x0007500001577983 */ /* 0x000ea80000300800 */
[----:B------:R-:W2:Y:S01]  /*17960*/  LDL.LU R85, [R1+0x74c] ;  /* 0x00074c0001557983 */ /* 0x000ea20000300800 */
[----:B0-----:R-:W-:-:S04]  /*17970*/  @!P5 LOP3.LUT R3, R3, R2, RZ, 0x3c, !PT ;  /* 0x000000020303d212 */ /* 0x001fc800078e3cff */
[----:B------:R-:W-:-:S04]  /*17980*/  @!P5 LOP3.LUT R2, R3, R2, RZ, 0x3c, !PT ;  /* 0x000000020302d212 */ /* 0x000fc800078e3cff */
[----:B------:R-:W-:-:S05]  /*17990*/  @!P5 LOP3.LUT R3, R3, R2, RZ, 0x3c, !PT ;  /* 0x000000020303d212 */ /* 0x000fca00078e3cff */
[----:B------:R0:W2:Y:S04]  /*179a0*/  @!P5 LDG.E.U8 R46, desc[UR22][R2.64] ;  /* 0x00000016022ed981 */ /* 0x0000a8000c1e1100 */
[----:B------:R-:W0:Y:S04]  /*179b0*/  LDL R2, [R1+0x510] ;  /* 0x0005100001027983 */ /* 0x000e280000100800 */
[----:B------:R-:W0:Y:S01]  /*179c0*/  LDL R3, [R1+0x514] ;  /* 0x0005140001037983 */ /* 0x000e220000100800 */
[----:B------:R-:W-:Y:S02]  /*179d0*/  PRMT R35, RZ, 0x7610, R35 ;  /* 0x00007610ff237816 */ /* 0x000fe40000000023 */
[----:B0-----:R-:W-:-:S04]  /*179e0*/  @!P4 LOP3.LUT R3, R3, R2, RZ, 0x3c, !PT ;  /* 0x000000020303c212 */ /* 0x001fc800078e3cff */
[----:B------:R-:W-:-:S04]  /*179f0*/  @!P4 LOP3.LUT R2, R3, R2, RZ, 0x3c, !PT ;  /* 0x000000020302c212 */ /* 0x000fc800078e3cff */
[----:B------:R-:W-:-:S05]  /*17a00*/  @!P4 LOP3.LUT R3, R3, R2, RZ, 0x3c, !PT ;  /* 0x000000020303c212 */ /* 0x000fca00078e3cff */
[----:B------:R2:W3:Y:S04]  /*17a10*/  @!P4 LDG.E.U8 R35, desc[UR22][R2.64] ;  /* 0x000000160223c981 */ /* 0x0004e8000c1e1100 */
[----:B------:R-:W3:Y:S01]  /*17a20*/  LDL R3, [R1+0x518] ;  /* 0x0005180001037983 */ /* 0x000ee20000100800 */
[----:B------:R-:W-:Y:S01]  /*17a30*/  PRMT R83, RZ, 0x7610, R83 ;  /* 0x00007610ff537816 */ /* 0x000fe20000000053 */
[----:B--2---:R-:W-:Y:S02]  /*17a40*/  @!P0 IMAD.MOV.U32 R2, RZ, RZ, R71 ;  /* 0x000000ffff028224 */ /* 0x004fe400078e0047 */
[----:B------:R-:W0:Y:S01]  /*17a50*/  S2R R71, SR_TID.X ;  /* 0x0000000000477919 */ /* 0x000e220000002100 */
[----:B------:R-:W-:Y:S02]  /*17a60*/  PRMT R61, RZ, 0x7610, R61 ;  /* 0x00007610ff3d7816 */ /* 0x000fe4000000003d */
[----:B---3--:R1:W2:Y:S02]  /*17a70*/  @!P0 LDG.E.U8 R83, desc[UR22][R2.64] ;  /* 0x0000001602538981 */ /* 0x0082a4000c1e1100 */
[----:B-1----:R-:W1:Y:S01]  /*17a80*/  S2R R3, SR_TID.X ;  /* 0x0000000000037919 */ /* 0x002e620000002100 */
[----:B0-----:R-:W-:-:S04]  /*17a90*/  SHF.R.U32.HI R2, RZ, 0x6, R71 ;  /* 0x00000006ff027819 */ /* 0x001fc80000011647 */
[----:B------:R-:W-:-:S04]  /*17aa0*/  SGXT.U32 R2, R2, 0x1 ;  /* 0x000000010202781a */ /* 0x000fc80000000000 */
[----:B------:R-:W-:Y:S02]  /*17ab0*/  LOP3.LUT R2, R2, 0x46, RZ, 0xfc, !PT ;  /* 0x0000004602027812 */ /* 0x000fe400078efcff */
[----:B-1----:R-:W-:-:S04]  /*17ac0*/  SHF.R.U32.HI R3, RZ, 0x6, R3 ;  /* 0x00000006ff037819 */ /* 0x002fc80000011603 */
[----:B------:R-:W-:-:S04]  /*17ad0*/  SGXT.U32 R3, R3, 0x1 ;  /* 0x000000010303781a */ /* 0x000fc80000000000 */
[----:B------:R-:W-:-:S04]  /*17ae0*/  LOP3.LUT R3, R3, 0x44, RZ, 0xfc, !PT ;  /* 0x0000004403037812 */ /* 0x000fc800078efcff */
[----:B------:R-:W-:Y:S02]  /*17af0*/  ISETP.GE.AND P5, PT, R3, UR4, PT ;  /* 0x0000000403007c0c */ /* 0x000fe4000bfa6270 */
[----:B------:R-:W-:-:S04]  /*17b00*/  SHF.R.U32.HI R3, RZ, 0x6, R71 ;  /* 0x00000006ff037819 */ /* 0x000fc80000011647 */
[----:B------:R-:W-:-:S04]  /*17b10*/  SGXT.U32 R3, R3, 0x1 ;  /* 0x000000010303781a */ /* 0x000fc80000000000 */
[----:B------:R-:W-:Y:S02]  /*17b20*/  LOP3.LUT R3, R3, 0x48, RZ, 0xfc, !PT ;  /* 0x0000004803037812 */ /* 0x000fe400078efcff */
[----:B------:R-:W-:Y:S01]  /*17b30*/  ISETP.GE.AND P4, PT, R2, UR4, PT ;  /* 0x0000000402007c0c */ /* 0x000fe2000bf86270 */
[----:B------:R-:W-:Y:S01]  /*17b40*/  @!P1 IMAD.MOV.U32 R2, RZ, RZ, R72 ;  /* 0x000000ffff029224 */ /* 0x000fe200078e0048 */
[----:B------:R-:W-:Y:S01]  /*17b50*/  ISETP.GE.AND P0, PT, R3, UR4, PT ;  /* 0x0000000403007c0c */ /* 0x000fe2000bf06270 */
[----:B------:R-:W-:Y:S01]  /*17b60*/  @!P1 IMAD.MOV.U32 R3, RZ, RZ, R74 ;  /* 0x000000ffff039224 */ /* 0x000fe200078e004a */
[----:B------:R-:W-:-:S04]  /*17b70*/  PRMT R52, RZ, 0x7610, R52 ;  /* 0x00007610ff347816 */ /* 0x000fc80000000034 */
[----:B------:R0:W3:Y:S02]  /*17b80*/  @!P1 LDG.E.U8 R61, desc[UR22][R2.64] ;  /* 0x00000016023d9981 */ /* 0x0000e4000c1e1100 */
[----:B0-----:R-:W-:Y:S02]  /*17b90*/  @!P3 IMAD.MOV.U32 R2, RZ, RZ, R63 ;  /* 0x000000ffff02b224 */ /* 0x001fe400078e003f */
[----:B------:R-:W-:-:S05]  /*17ba0*/  @!P3 IMAD.MOV.U32 R3, RZ, RZ, R69 ;  /* 0x000000ffff03b224 */ /* 0x000fca00078e0045 */
[----:B------:R0:W3:Y:S04]  /*17bb0*/  @!P3 LDG.E.U8 R52, desc[UR22][R2.64] ;  /* 0x000000160234b981 */ /* 0x0000e8000c1e1100 */
[----:B--2---:R1:W-:Y:S04]  /*17bc0*/  STL [R1], R83 ;  /* 0x0000005301007387 */ /* 0x0043e80000100800 */
[----:B-1----:R-:W2:Y:S04]  /*17bd0*/  LDL.LU R83, [R1+0x748] ;  /* 0x0007480001537983 */ /* 0x002ea80000300800 */
[----:B------:R-:W0:Y:S04]  /*17be0*/  LDL R71, [R1+0x53c] ;  /* 0x00053c0001477983 */ /* 0x000e280000100800 */
[----:B------:R-:W2:Y:S01]  /*17bf0*/  LDL R3, [R1+0x530] ;  /* 0x0005300001037983 */ /* 0x000ea20000100800 */
[----:B------:R-:W-:-:S02]  /*17c00*/  PRMT R34, RZ, 0x7610, R34 ;  /* 0x00007610ff227816 */ /* 0x000fc40000000022 */
[----:B------:R-:W-:Y:S01]  /*17c10*/  PRMT R81, RZ, 0x7610, R81 ;  /* 0x00007610ff517816 */ /* 0x000fe20000000051 */
[----:B------:R-:W1:Y:S01]  /*17c20*/  S2R R69, SR_TID.X ;  /* 0x0000000000457919 */ /* 0x000e620000002100 */
[----:B------:R-:W3:Y:S04]  /*17c30*/  LDL R72, [R1+0x56c] ;  /* 0x00056c0001487983 */ /* 0x000ee80000100800 */
[----:B------:R-:W3:Y:S01]  /*17c40*/  LDL R74, [R1+0x5a4] ;  /* 0x0005a400014a7983 */ /* 0x000ee20000100800 */
[----:B0-----:R-:W-:-:S05]  /*17c50*/  @!P5 IMAD.MOV.U32 R2, RZ, RZ, R71 ;  /* 0x000000ffff02d224 */ /* 0x001fca00078e0047 */
[----:B--2---:R0:W2:Y:S04]  /*17c60*/  @!P5 LDG.E.U8 R34, desc[UR22][R2.64] ;  /* 0x000000160222d981 */ /* 0x0040a8000c1e1100 */
[----:B------:R-:W0:Y:S04]  /*17c70*/  LDL R2, [R1+0x540] ;  /* 0x0005400001027983 */ /* 0x000e280000100800 */
[----:B------:R-:W0:Y:S01]  /*17c80*/  LDL R3, [R1+0x544] ;  /* 0x0005440001037983 */ /* 0x000e220000100800 */
[----:B-1----:R-:W-:Y:S02]  /*17c90*/  SHF.R.U32.HI R63, RZ, 0x6, R69 ;  /* 0x00000006ff3f7819 */ /* 0x002fe40000011645 */
[----:B0-----:R-:W-:-:S04]  /*17ca0*/  @!P4 LOP3.LUT R3, R3, R2, RZ, 0x3c, !PT ;  /* 0x000000020303c212 */ /* 0x001fc800078e3cff */
[----:B------:R-:W-:-:S04]  /*17cb0*/  @!P4 LOP3.LUT R2, R3, R2, RZ, 0x3c, !PT ;  /* 0x000000020302c212 */ /* 0x000fc800078e3cff */
[----:B------:R-:W-:-:S05]  /*17cc0*/  @!P4 LOP3.LUT R3, R3, R2, RZ, 0x3c, !PT ;  /* 0x000000020303c212 */ /* 0x000fca00078e3cff */
[----:B------:R-:W2:Y:S01]  /*17cd0*/  @!P4 LDG.E.U8 R81, desc[UR22][R2.64] ;  /* 0x000000160251c981 */ /* 0x000ea2000c1e1100 */
[----:B------:R-:W-:Y:S02]  /*17ce0*/  SHF.R.U32.HI R69, RZ, 0x6, R69 ;  /* 0x00000006ff457819 */ /* 0x000fe40000011645 */
[----:B------:R-:W-:Y:S02]  /*17cf0*/  SGXT.U32 R63, R63, 0x1 ;  /* 0x000000013f3f781a */ /* 0x000fe40000000000 */
[----:B------:R-:W-:Y:S02]  /*17d00*/  SGXT.U32 R69, R69, 0x1 ;  /* 0x000000014545781a */ /* 0x000fe40000000000 */
[----:B------:R-:W-:Y:S02]  /*17d10*/  LOP3.LUT R63, R63, 0x58, RZ, 0xfc, !PT ;  /* 0x000000583f3f7812 */ /* 0x000fe400078efcff */
[----:B------:R-:W-:Y:S02]  /*17d20*/  LOP3.LUT R69, R69, 0x50, RZ, 0xfc, !PT ;  /* 0x0000005045457812 */ /* 0x000fe400078efcff */
[----:B------:R-:W-:-:S02]  /*17d30*/  ISETP.GE.AND P3, PT, R63, UR4, PT ;  /* 0x000000043f007c0c */ /* 0x000fc4000bf66270 */
[----:B------:R-:W-:Y:S01]  /*17d40*/  ISETP.GE.AND P1, PT, R69, UR4, PT ;  /* 0x0000000445007c0c */ /* 0x000fe2000bf26270 */
[----:B------:R-:W3:Y:S04]  /*17d50*/  LDL R63, [R1+0x5bc] ;  /* 0x0005bc00013f7983 */ /* 0x000ee80000100800 */
[----:B------:R-:W3:Y:S04]  /*17d60*/  LDL R69, [R1+0x5b8] ;  /* 0x0005b80001457983 */ /* 0x000ee80000100800 */
[----:B--2---:R0:W-:Y:S04]  /*17d70*/  STL [R1+0xc], R81 ;  /* 0x00000c5101007387 */ /* 0x0041e80000100800 */
[----:B0-----:R-:W2:Y:S04]  /*17d80*/  LDL.LU R81, [R1+0x744] ;  /* 0x0007440001517983 */ /* 0x001ea80000300800 */
[----:B------:R-:W2:Y:S04]  /*17d90*/  LDL R2, [R1+0x548] ;  /* 0x0005480001027983 */ /* 0x000ea80000100800 */
[----:B------:R-:W2:Y:S01]  /*17da0*/  LDL R3, [R1+0x54c] ;  /* 0x00054c0001037983 */ /* 0x000ea20000100800 */
[----:B------:R-:W-:-:S02]  /*17db0*/  PRMT R60, RZ, 0x7610, R60 ;  /* 0x00007610ff3c7816 */ /* 0x000fc4000000003c */
[----:B--2---:R-:W-:-:S04]  /*17dc0*/  @!P0 LOP3.LUT R3, R3, R2, RZ, 0x3c, !PT ;  /* 0x0000000203038212 */ /* 0x004fc800078e3cff */
[----:B------:R-:W-:-:S04]  /*17dd0*/  @!P0 LOP3.LUT R2, R3, R2, RZ, 0x3c, !PT ;  /* 0x0000000203028212 */ /* 0x000fc800078e3cff */
[----:B------:R-:W-:-:S05]  /*17de0*/  @!P0 LOP3.LUT R3, R3, R2, RZ, 0x3c, !PT ;  /* 0x0000000203038212 */ /* 0x000fca00078e3cff */
[----:B------:R3:W2:Y:S04]  /*17df0*/  @!P0 LDG.E.U8 R60, desc[UR22][R2.64] ;  /* 0x00000016023c8981 */ /* 0x0006a8000c1e1100 */
[----:B------:R-:W2:Y:S01]  /*17e00*/  LDL R3, [R1+0x568] ;  /* 0x0005680001037983 */ /* 0x000ea20000100800 */
[----:B------:R-:W-:Y:S01]  /*17e10*/  PRMT R59, RZ, 0x7610, R59 ;  /* 0x00007610ff3b7816 */ /* 0x000fe2000000003b */
[----:B---3--:R-:W-:Y:S01]  /*17e20*/  @!P1 IMAD.MOV.U32 R2, RZ, RZ, R72 ;  /* 0x000000ffff029224 */ /* 0x008fe200078e0048 */
[----:B------:R-:W0:Y:S01]  /*17e30*/  S2R R71, SR_TID.X ;  /* 0x0000000000477919 */ /* 0x000e220000002100 */
[----:B------:R-:W-:Y:S02]  /*17e40*/  PRMT R58, RZ, 0x7610, R58 ;  /* 0x00007610ff3a7816 */ /* 0x000fe4000000003a */
[----:B------:R-:W-:Y:S01]  /*17e50*/  PRMT R57, RZ, 0x7610, R57 ;  /* 0x00007610ff397816 */ /* 0x000fe20000000039 */
[----:B------:R-:W3:Y:S04]  /*17e60*/  LDL R72, [R1+0x5f4] ;  /* 0x0005f40001487983 */ /* 0x000ee80000100800 */
[----:B--2---:R1:W2:Y:S04]  /*17e70*/  @!P1 LDG.E.U8 R59, desc[UR22][R2.64] ;  /* 0x00000016023b9981 */ /* 0x0042a8000c1e1100 */
[----:B------:R-:W2:Y:S01]  /*17e80*/  LDL R3, [R1+0x5a0] ;  /* 0x0005a00001037983 */ /* 0x000ea20000100800 */
[----:B0-----:R-:W-:-:S04]  /*17e90*/  SHF.R.U32.HI R71, RZ, 0x6, R71 ;  /* 0x00000006ff477819 */ /* 0x001fc80000011647 */
[----:B------:R-:W-:-:S04]  /*17ea0*/  SGXT.U32 R71, R71, 0x1 ;  /* 0x000000014747781a */ /* 0x000fc80000000000 */
[----:B------:R-:W-:-:S04]  /*17eb0*/  LOP3.LUT R71, R71, 0x60, RZ, 0xfc, !PT ;  /* 0x0000006047477812 */ /* 0x000fc800078efcff */
[----:B------:R-:W-:Y:S01]  /*17ec0*/  ISETP.GE.AND P0, PT, R71, UR4, PT ;  /* 0x0000000447007c0c */ /* 0x000fe2000bf06270 */
[----:B-1----:R-:W-:Y:S01]  /*17ed0*/  @!P3 IMAD.MOV.U32 R2, RZ, RZ, R74 ;  /* 0x000000ffff02b224 */ /* 0x002fe200078e004a */
[----:B------:R-:W0:Y:S01]  /*17ee0*/  S2R R71, SR_TID.X ;  /* 0x0000000000477919 */ /* 0x000e220000002100 */
[----:B------:R-:W-:Y:S02]  /*17ef0*/  PRMT R56, RZ, 0x7610, R56 ;  /* 0x00007610ff387816 */ /* 0x000fe40000000038 */
[----:B------:R-:W-:Y:S01]  /*17f00*/  PRMT R55, RZ, 0x7610, R55 ;  /* 0x00007610ff377816 */ /* 0x000fe20000000037 */
[----:B------:R-:W3:Y:S04]  /*17f10*/  LDL R74, [R1+0x60c] ;  /* 0x00060c00014a7983 */ /* 0x000ee80000100800 */
[----:B--2---:R1:W2:Y:S03]  /*17f20*/  @!P3 LDG.E.U8 R58, desc[UR22][R2.64] ;  /* 0x00000016023ab981 */ /* 0x0042a6000c1e1100 */
[----:B-1----:R-:W-:-:S02]  /*17f30*/  @!P0 IMAD.MOV.U32 R2, RZ, RZ, R63 ;  /* 0x000000ffff028224 */ /* 0x002fc400078e003f */
[----:B------:R-:W-:Y:S01]  /*17f40*/  @!P0 IMAD.MOV.U32 R3, RZ, RZ, R69 ;  /* 0x000000ffff038224 */ /* 0x000fe200078e0045 */
[----:B0-----:R-:W-:Y:S01]  /*17f50*/  SHF.R.U32.HI R71, RZ, 0x6, R71 ;  /* 0x00000006ff477819 */ /* 0x001fe20000011647 */
[----:B------:R-:W2:Y:S04]  /*17f60*/  LDL R69, [R1+0x550] ;  /* 0x0005500001457983 */ /* 0x000ea80000100800 */
[----:B------:R0:W2:Y:S04]  /*17f70*/  @!P0 LDG.E.U8 R57, desc[UR22][R2.64] ;  /* 0x0000001602398981 */ /* 0x0000a8000c1e1100 */
[----:B------:R-:W2:Y:S04]  /*17f80*/  LDL R63, [R1+0x554] ;  /* 0x00055400013f7983 */ /* 0x000ea80000100800 */
[----:B------:R-:W0:Y:S04]  /*17f90*/  LDL R2, [R1+0x5d8] ;  /* 0x0005d80001027983 */ /* 0x000e280000100800 */
[----:B------:R-:W0:Y:S01]  /*17fa0*/  LDL R3, [R1+0x5dc] ;  /* 0x0005dc0001037983 */ /* 0x000e220000100800 */
[----:B------:R-:W-:-:S04]  /*17fb0*/  SGXT.U32 R71, R71, 0x1 ;  /* 0x000000014747781a */ /* 0x000fc80000000000 */
[----:B------:R-:W-:-:S04]  /*17fc0*/  LOP3.LUT R71, R71, 0x68, RZ, 0xfc, !PT ;  /* 0x0000006847477812 */ /* 0x000fc800078efcff */
[----:B------:R-:W-:Y:S02]  /*17fd0*/  ISETP.GE.AND P1, PT, R71, UR4, PT ;  /* 0x0000000447007c0c */ /* 0x000fe4000bf26270 */
[----:B------:R-:W1:Y:S02]  /*17fe0*/  S2R R71, SR_TID.X ;  /* 0x0000000000477919 */ /* 0x000e640000002100 */
[----:B-1----:R-:W-:-:S09]  /*17ff0*/  SHF.R.U32.HI R71, RZ, 0x6, R71 ;  /* 0x00000006ff477819 */ /* 0x002fd20000011647 */
[----:B0-----:R-:W-:-:S04]  /*18000*/  @!P1 LOP3.LUT R3, R3, R2, RZ, 0x3c, !PT ;  /* 0x0000000203039212 */ /* 0x001fc800078e3cff */
[----:B------:R-:W-:-:S04]  /*18010*/  @!P1 LOP3.LUT R2, R3, R2, RZ, 0x3c, !PT ;  /* 0x0000000203029212 */ /* 0x000fc800078e3cff */
[----:B------:R-:W-:-:S05]  /*18020*/  @!P1 LOP3.LUT R3, R3, R2, RZ, 0x3c, !PT ;  /* 0x0000000203039212 */ /* 0x000fca00078e3cff */
[----:B------:R0:W2:Y:S04]  /*18030*/  @!P1 LDG.E.U8 R56, desc[UR22][R2.64] ;  /* 0x0000001602389981 */ /* 0x0000a8000c1e1100 */
[----:B------:R-:W2:Y:S01]  /*18040*/  LDL R3, [R1+0x5f0] ;  /* 0x0005f00001037983 */ /* 0x000ea20000100800 */
[----:B------:R-:W-:-:S04]  /*18050*/  SGXT.U32 R71, R71, 0x1 ;  /* 0x000000014747781a */ /* 0x000fc80000000000 */
[----:B------:R-:W-:-:S04]  /*18060*/  LOP3.LUT R71, R71, 0x70, RZ, 0xfc, !PT ;  /* 0x0000007047477812 */ /* 0x000fc800078efcff */
[----:B------:R-:W-:Y:S02]  /*18070*/  ISETP.GE.AND P0, PT, R71, UR4, PT ;  /* 0x0000000447007c0c */ /* 0x000fe4000bf06270 */
[----:B------:R-:W0:Y:S02]  /*18080*/  S2R R71, SR_TID.X ;  /* 0x0000000000477919 */ /* 0x000e240000002100 */
[----:B0-----:R-:W-:-:S04]  /*18090*/  SHF.R.U32.HI R2, RZ, 0x6, R71 ;  /* 0x00000006ff027819 */ /* 0x001fc80000011647 */
[----:B------:R-:W-:-:S04]  /*180a0*/  SGXT.U32 R2, R2, 0x1 ;  /* 0x000000010202781a */ /* 0x000fc80000000000 */
[----:B------:R-:W-:-:S04]  /*180b0*/  LOP3.LUT R2, R2, 0x78, RZ, 0xfc, !PT ;  /* 0x0000007802027812 */ /* 0x000fc800078efcff */
[----:B------:R-:W-:Y:S01]  /*180c0*/  ISETP.GE.AND P1, PT, R2, UR4, PT ;  /* 0x0000000402007c0c */ /* 0x000fe2000bf26270 */
[----:B---3--:R-:W-:-:S05]  /*180d0*/  @!P0 IMAD.MOV.U32 R2, RZ, RZ, R72 ;  /* 0x000000ffff028224 */ /* 0x008fca00078e0048 */
[----:B--2---:R0:W2:Y:S04]  /*180e0*/  @!P0 LDG.E.U8 R55, desc[UR22][R2.64] ;  /* 0x0000001602378981 */ /* 0x0040a8000c1e1100 */
[----:B------:R-:W3:Y:S01]  /*180f0*/  LDL R3, [R1+0x608] ;  /* 0x0006080001037983 */ /* 0x000ee20000100800 */
[----:B------:R-:W-:-:S04]  /*18100*/  SHF.R.U32.HI R71, RZ, 0x6, R71 ;  /* 0x00000006ff477819 */ /* 0x000fc80000011647 */
[----:B------:R-:W-:-:S04]  /*18110*/  SGXT.U32 R71, R71, 0x1 ;  /* 0x000000014747781a */ /* 0x000fc80000000000 */
[----:B------:R-:W-:-:S04]  /*18120*/  LOP3.LUT R71, R71, 0x4a, RZ, 0xfc, !PT ;  /* 0x0000004a47477812 */ /* 0x000fc800078efcff */
[----:B------:R-:W-:Y:S01]  /*18130*/  ISETP.GE.AND P0, PT, R71, UR4, PT ;  /* 0x0000000447007c0c */ /* 0x000fe2000bf06270 */
[----:B0-----:R-:W-:Y:S01]  /*18140*/  @!P1 IMAD.MOV.U32 R2, RZ, RZ, R74 ;  /* 0x000000ffff029224 */ /* 0x001fe200078e004a */
[----:B------:R-:W-:Y:S02]  /*18150*/  PRMT R54, RZ, 0x7610, R54 ;  /* 0x00007610ff367816 */ /* 0x000fe40000000036 */
[----:B------:R-:W-:Y:S01]  /*18160*/  PRMT R51, RZ, 0x7610, R51 ;  /* 0x00007610ff337816 */ /* 0x000fe20000000033 */
[----:B------:R-:W0:Y:S01]  /*18170*/  S2R R72, SR_TID.X ;  /* 0x0000000000487919 */ /* 0x000e220000002100 */
[----:B------:R-:W-:Y:S01]  /*18180*/  PRMT R33, RZ, 0x7610, R33 ;  /* 0x00007610ff217816 */ /* 0x000fe20000000021 */
[----:B------:R-:W2:Y:S04]  /*18190*/  LDL R71, [R1+0x564] ;  /* 0x0005640001477983 */ /* 0x000ea80000100800 */
[----:B------:R-:W2:Y:S04]  /*181a0*/  LDL R74, [R1+0x590] ;  /* 0x00059000014a7983 */ /* 0x000ea80000100800 */
[----:B---3--:R1:W3:Y:S02]  /*181b0*/  @!P1 LDG.E.U8 R54, desc[UR22][R2.64] ;  /* 0x0000001602369981 */ /* 0x0082e4000c1e1100 */
[----:B-1----:R-:W-:-:S02]  /*181c0*/  @!P0 IMAD.MOV.U32 R2, RZ, RZ, R63 ;  /* 0x000000ffff028224 */ /* 0x002fc400078e003f */
[----:B------:R-:W-:-:S05]  /*181d0*/  @!P0 IMAD.MOV.U32 R3, RZ, RZ, R69 ;  /* 0x000000ffff038224 */ /* 0x000fca00078e0045 */
[----:B------:R1:W2:Y:S04]  /*181e0*/  @!P0 LDG.E.U8 R51, desc[UR22][R2.64] ;  /* 0x0000001602338981 */ /* 0x0002a8000c1e1100 */
[----:B------:R-:W1:Y:S04]  /*181f0*/  LDL R2, [R1+0x558] ;  /* 0x0005580001027983 */ /* 0x000e680000100800 */
[----:B------:R-:W1:Y:S01]  /*18200*/  LDL R3, [R1+0x55c] ;  /* 0x00055c0001037983 */ /* 0x000e620000100800 */
[----:B0-----:R-:W-:Y:S01]  /*18210*/  SHF.R.U32.HI R72, RZ, 0x6, R72 ;  /* 0x00000006ff487819 */ /* 0x001fe20000011648 */
[----:B------:R-:W0:Y:S03]  /*18220*/  S2R R63, SR_TID.X ;  /* 0x00000000003f7919 */ /* 0x000e260000002100 */
[----:B------:R-:W-:-:S04]  /*18230*/  SGXT.U32 R72, R72, 0x1 ;  /* 0x000000014848781a */ /* 0x000fc80000000000 */
[----:B------:R-:W-:-:S04]  /*18240*/  LOP3.LUT R72, R72, 0x4c, RZ, 0xfc, !PT ;  /* 0x0000004c48487812 */ /* 0x000fc800078efcff */
[----:B------:R-:W-:Y:S02]  /*18250*/  ISETP.GE.AND P1, PT, R72, UR4, PT ;  /* 0x0000000448007c0c */ /* 0x000fe4000bf26270 */
[----:B------:R-:W2:Y:S01]  /*18260*/  LDL R72, [R1+0x594] ;  /* 0x0005940001487983 */ /* 0x000ea20000100800 */
[----:B0-----:R-:W-:-:S04]  /*18270*/  LEA.HI R63, R63, 0x4e, RZ, 0x1a ;  /* 0x0000004e3f3f7811 */ /* 0x001fc800078fd0ff */
[----:B------:R-:W-:Y:S02]  /*18280*/  ISETP.GE.AND P0, PT, R63, UR4, PT ;  /* 0x000000043f007c0c */ /* 0x000fe4000bf06270 */
[----:B------:R-:W3:Y:S04]  /*18290*/  LDL.LU R63, [R1+0x740] ;  /* 0x00074000013f7983 */ /* 0x000ee80000300800 */
[----:B-1----:R-:W-:-:S04]  /*182a0*/  @!P1 LOP3.LUT R3, R3, R2, RZ, 0x3c, !PT ;  /* 0x0000000203039212 */ /* 0x002fc800078e3cff */
[----:B------:R-:W-:-:S04]  /*182b0*/  @!P1 LOP3.LUT R2, R3, R2, RZ, 0x3c, !PT ;  /* 0x0000000203029212 */ /* 0x000fc800078e3cff */
[----:B------:R-:W-:-:S05]  /*182c0*/  @!P1 LOP3.LUT R3, R3, R2, RZ, 0x3c, !PT ;  /* 0x0000000203039212 */ /* 0x000fca00078e3cff */
[----:B------:R2:W3:Y:S04]  /*182d0*/  @!P1 LDG.E.U8 R33, desc[UR22][R2.64] ;  /* 0x0000001602219981 */ /* 0x0004e8000c1e1100 */
[----:B------:R-:W3:Y:S01]  /*182e0*/  LDL R3, [R1+0x560] ;  /* 0x0005600001037983 */ /* 0x000ee20000100800 */
[----:B------:R-:W-:Y:S01]  /*182f0*/  PRMT R70, RZ, 0x7610, R70 ;  /* 0x00007610ff467816 */ /* 0x000fe20000000046 */
[----:B--2---:R-:W-:Y:S01]  /*18300*/  @!P0 IMAD.MOV.U32 R2, RZ, RZ, R71 ;  /* 0x000000ffff028224 */ /* 0x004fe200078e0047 */
[----:B------:R-:W0:Y:S02]  /*18310*/  S2R R69, SR_TID.X ;  /* 0x0000000000457919 */ /* 0x000e240000002100 */
[----:B0-----:R-:W-:-:S04]  /*18320*/  SHF.R.U32.HI R69, RZ, 0x6, R69 ;  /* 0x00000006ff457819 */ /* 0x001fc80000011645 */
[----:B------:R-:W-:-:S04]  /*18330*/  SGXT.U32 R69, R69, 0x1 ;  /* 0x000000014545781a */ /* 0x000fc80000000000 */
[----:B------:R-:W-:Y:S01]  /*18340*/  LOP3.LUT R69, R69, 0x52, RZ, 0xfc, !PT ;  /* 0x0000005245457812 */ /* 0x000fe200078efcff */
[----:B---3--:R0:W2:Y:S04]  /*18350*/  @!P0 LDG.E.U8 R70, desc[UR22][R2.64] ;  /* 0x0000001602468981 */ /* 0x0080a8000c1e1100 */
[----:B------:R-:W0:Y:S04]  /*18360*/  LDL R2, [R1+0x570] ;  /* 0x0005700001027983 */ /* 0x000e280000100800 */
[----:B------:R-:W0:Y:S01]  /*18370*/  LDL R3, [R1+0x58c] ;  /* 0x00058c0001037983 */ /* 0x000e220000100800 */
[----:B------:R-:W-:-:S02]  /*18380*/  ISETP.GE.AND P1, PT, R69, UR4, PT ;  /* 0x0000000445007c0c */ /* 0x000fc4000bf26270 */
[----:B------:R-:W1:Y:S01]  /*18390*/  S2R R69, SR_TID.X ;  /* 0x0000000000457919 */ /* 0x000e620000002100 */
[----:B------:R-:W-:Y:S02]  /*183a0*/  PRMT R50, RZ, 0x7610, R50 ;  /* 0x00007610ff327816 */ /* 0x000fe40000000032 */
[----:B------:R-:W-:Y:S02]  /*183b0*/  PRMT R32, RZ, 0x7610, R32 ;  /* 0x00007610ff207816 */ /* 0x000fe40000000020 */
[----:B-1----:R-:W-:-:S04]  /*183c0*/  SHF.R.U32.HI R69, RZ, 0x6, R69 ;  /* 0x00000006ff457819 */ /* 0x002fc80000011645 */
[----:B------:R-:W-:-:S04]  /*183d0*/  SGXT.U32 R69, R69, 0x1 ;  /* 0x000000014545781a */ /* 0x000fc80000000000 */
[----:B------:R-:W-:-:S04]  /*183e0*/  LOP3.LUT R69, R69, 0x54, RZ, 0xfc, !PT ;  /* 0x0000005445457812 */ /* 0x000fc800078efcff */
[----:B------:R-:W-:Y:S02]  /*183f0*/  ISETP.GE.AND P0, PT, R69, UR4, PT ;  /* 0x0000000445007c0c */ /* 0x000fe4000bf06270 */
[----:B0-----:R-:W-:-:S04]  /*18400*/  @!P1 LOP3.LUT R3, R3, R2, RZ, 0x3c, !PT ;  /* 0x0000000203039212 */ /* 0x001fc800078e3cff */
[----:B------:R-:W-:-:S04]  /*18410*/  @!P1 LOP3.LUT R2, R3, R2, RZ, 0x3c, !PT ;  /* 0x0000000203029212 */ /* 0x000fc800078e3cff */
[----:B------:R-:W-:Y:S01]  /*18420*/  @!P1 LOP3.LUT R3, R3, R2, RZ, 0x3c, !PT ;  /* 0x0000000203039212 */ /* 0x000fe200078e3cff */
[----:B--2---:R0:W-:Y:S04]  /*18430*/  STL [R1+0x10], R70 ;  /* 0x0000104601007387 */ /* 0x0041e80000100800 */
[----:B------:R1:W2:Y:S04]  /*18440*/  @!P1 LDG.E.U8 R50, desc[UR22][R2.64] ;  /* 0x0000001602329981 */ /* 0x0002a8000c1e1100 */
[----:B0-----:R-:W3:Y:S01]  /*18450*/  LDL R70, [R1+0x5ac] ;  /* 0x0005ac0001467983 */ /* 0x001ee20000100800 */
[----:B-1----:R-:W-:-:S03]  /*18460*/  @!P0 IMAD.MOV.U32 R2, RZ, RZ, R72 ;  /* 0x000000ffff028224 */ /* 0x002fc600078e0048 */
[----:B------:R-:W2:Y:S01]  /*18470*/  LDL.LU R69, [R1+0x73c] ;  /* 0x00073c0001457983 */ /* 0x000ea20000300800 */
[----:B------:R-:W-:Y:S01]  /*18480*/  @!P0 IMAD.MOV.U32 R3, RZ, RZ, R74 ;  /* 0x000000ffff038224 */ /* 0x000fe200078e004a */
[----:B------:R-:W0:Y:S04]  /*18490*/  S2R R71, SR_TID.X ;  /* 0x0000000000477919 */ /* 0x000e280000002100 */
[----:B------:R1:W2:Y:S01]  /*184a0*/  @!P0 LDG.E.U8 R32, desc[UR22][R2.64] ;  /* 0x0000001602208981 */ /* 0x0002a2000c1e1100 */
[----:B------:R-:W-:-:S03]  /*184b0*/  PRMT R73, RZ, 0x7610, R73 ;  /* 0x00007610ff497816 */ /* 0x000fc60000000049 */
[----:B------:R-:W2:Y:S04]  /*184c0*/  LDL R72, [R1+0x578] ;  /* 0x0005780001487983 */ /* 0x000ea80000100800 */
[----:B------:R-:W1:Y:S04]  /*184d0*/  LDL R2, [R1+0x598] ;  /* 0x0005980001027983 */ /* 0x000e680000100800 */
[----:B------:R-:W1:Y:S01]  /*184e0*/  LDL R3, [R1+0x59c] ;  /* 0x00059c0001037983 */ /* 0x000e620000100800 */
[----:B0-----:R-:W-:-:S04]  /*184f0*/  SHF.R.U32.HI R71, RZ, 0x6, R71 ;  /* 0x00000006ff477819 */ /* 0x001fc80000011647 */
[----:B------:R-:W-:-:S04]  /*18500*/  SGXT.U32 R71, R71, 0x1 ;  /* 0x000000014747781a */ /* 0x000fc80000000000 */
[----:B------:R-:W-:-:S04]  /*18510*/  LOP3.LUT R71, R71, 0x56, RZ, 0xfc, !PT ;  /* 0x0000005647477812 */ /* 0x000fc800078efcff */
[----:B------:R-:W-:Y:S02]  /*18520*/  ISETP.GE.AND P1, PT, R71, UR4, PT ;  /* 0x0000000447007c0c */ /* 0x000fe4000bf26270 */
[----:B------:R-:W0:Y:S11]  /*18530*/  S2R R71, SR_TID.X ;  /* 0x0000000000477919 */ /* 0x000e360000002100 */
[----:B-1----:R-:W-:-:S04]  /*18540*/  @!P1 LOP3.LUT R3, R3, R2, RZ, 0x3c, !PT ;  /* 0x0000000203039212 */ /* 0x002fc800078e3cff */
[----:B------:R-:W-:-:S04]  /*18550*/  @!P1 LOP3.LUT R2, R3, R2, RZ, 0x3c, !PT ;  /* 0x0000000203029212 */ /* 0x000fc800078e3cff */
[----:B------:R-:W-:-:S05]  /*18560*/  @!P1 LOP3.LUT R3, R3, R2, RZ, 0x3c, !PT ;  /* 0x0000000203039212 */ /* 0x000fca00078e3cff */
[----:B------:R-:W2:Y:S01]  /*18570*/  @!P1 LDG.E.U8 R73, desc[UR22][R2.64] ;  /* 0x0000001602499981 */ /* 0x000ea2000c1e1100 */
[----:B0-----:R-:W-:-:S04]  /*18580*/  SHF.R.U32.HI R71, RZ, 0x6, R71 ;  /* 0x00000006ff477819 */ /* 0x001fc80000011647 */
[----:B------:R-:W-:-:S04]  /*18590*/  SGXT.U32 R71, R71, 0x1 ;  /* 0x000000014747781a */ /* 0x000fc80000000000 */
[----:B------:R-:W-:-:S04]  /*185a0*/  LOP3.LUT R71, R71, 0x5a, RZ, 0xfc, !PT ;  /* 0x0000005a47477812 */ /* 0x000fc800078efcff */
[----:B------:R-:W-:Y:S02]  /*185b0*/  ISETP.GE.AND P0, PT, R71, UR4, PT ;  /* 0x0000000447007c0c */ /* 0x000fe4000bf06270 */
[----:B------:R-:W3:Y:S04]  /*185c0*/  LDL.LU R71, [R1+0x738] ;  /* 0x0007380001477983 */ /* 0x000ee80000300800 */
[----:B--2---:R0:W-:Y:S04]  /*185d0*/  STL [R1+0x8], R73 ;  /* 0x0000084901007387 */ /* 0x0041e80000100800 */
[----:B0-----:R-:W2:Y:S04]  /*185e0*/  LDL.LU R73, [R1+0x734] ;  /* 0x0007340001497983 */ /* 0x001ea80000300800 */
[----:B------:R-:W2:Y:S01]  /*185f0*/  LDL R3, [R1+0x5a8] ;  /* 0x0005a80001037983 */ /* 0x000ea20000100800 */
[----:B------:R-:W-:Y:S01]  /*18600*/  PRMT R49, RZ, 0x7610, R49 ;  /* 0x00007610ff317816 */ /* 0x000fe20000000031 */
[----:B---3--:R-:W-:Y:S01]  /*18610*/  @!P0 IMAD.MOV.U32 R2, RZ, RZ, R70 ;  /* 0x000000ffff028224 */ /* 0x008fe200078e0046 */
[----:B------:R-:W0:Y:S01]  /*18620*/  S2R R74, SR_TID.X ;  /* 0x00000000004a7919 */ /* 0x000e220000002100 */
[----:B------:R-:W-:-:S02]  /*18630*/  PRMT R31, RZ, 0x7610, R31 ;  /* 0x00007610ff1f7816 */ /* 0x000fc4000000001f */
[----:B------:R-:W-:Y:S01]  /*18640*/  PRMT R0, RZ, 0x7610, R0 ;  /* 0x00007610ff007816 */ /* 0x000fe20000000000 */
[----:B------:R-:W3:Y:S04]  /*18650*/  LDL R70, [R1+0x5cc] ;  /* 0x0005cc0001467983 */ /* 0x000ee80000100800 */
[----:B--2---:R1:W2:Y:S04]  /*18660*/  @!P0 LDG.E.U8 R49, desc[UR22][R2.64] ;  /* 0x0000001602318981 */ /* 0x0042a8000c1e1100 */
        /* <DEDUP_REMOVED lines=10> */
[----:B------:R1:W2:Y:S04]  /*18710*/  @!P1 LDG.E.U8 R31, desc[UR22][R2.64] ;  /* 0x00000016021f9981 */ /* 0x0002a8000c1e1100 */
[----:B------:R-:W2:Y:S01]  /*18720*/  LDL R3, [R1+0x574] ;  /* 0x0005740001037983 */ /* 0x000ea20000100800 */
[----:B0-----:R-:W-:-:S04]  /*18730*/  LEA.HI R74, R74, 0x5e, RZ, 0x1a ;  /* 0x0000005e4a4a7811 */ /* 0x001fc800078fd0ff */
[----:B------:R-:W-:Y:S02]  /*18740*/  ISETP.GE.AND P0, PT, R74, UR4, PT ;  /* 0x000000044a007c0c */ /* 0x000fe4000bf06270 */
[----:B------:R-:W1:Y:S02]  /*18750*/  S2R R74, SR_TID.X ;  /* 0x00000000004a7919 */ /* 0x000e640000002100 */
[----:B-1----:R-:W-:-:S04]  /*18760*/  SHF.R.U32.HI R2, RZ, 0x6, R74 ;  /* 0x00000006ff027819 */ /* 0x002fc8000001164a */
[----:B------:R-:W-:-:S04]  /*18770*/  SGXT.U32 R2, R2, 0x1 ;  /* 0x000000010202781a */ /* 0x000fc80000000000 */
[----:B------:R-:W-:-:S04]  /*18780*/  LOP3.LUT R2, R2, 0x62, RZ, 0xfc, !PT ;  /* 0x0000006202027812 */ /* 0x000fc800078efcff */
[----:B------:R-:W-:Y:S01]  /*18790*/  ISETP.GE.AND P1, PT, R2, UR4, PT ;  /* 0x0000000402007c0c */ /* 0x000fe2000bf26270 */
[----:B------:R-:W-:-:S05]  /*187a0*/  @!P0 IMAD.MOV.U32 R2, RZ, RZ, R72 ;  /* 0x000000ffff028224 */ /* 0x000fca00078e0048 */
[----:B--2---:R0:W2:Y:S04]  /*187b0*/  @!P0 LDG.E.U8 R0, desc[UR22][R2.64] ;  /* 0x0000001602008981 */ /* 0x0040a8000c1e1100 */
[----:B------:R-:W0:Y:S04]  /*187c0*/  LDL R2, [R1+0x5c0] ;  /* 0x0005c00001027983 */ /* 0x000e280000100800 */
[----:B------:R-:W0:Y:S01]  /*187d0*/  LDL R3, [R1+0x5c4] ;  /* 0x0005c40001037983 */ /* 0x000e220000100800 */
[----:B------:R-:W-:Y:S02]  /*187e0*/  PRMT R48, RZ, 0x7610, R48 ;  /* 0x00007610ff307816 */ /* 0x000fe40000000030 */
[----:B------:R-:W-:-:S04]  /*187f0*/  SHF.R.U32.HI R72, RZ, 0x6, R74 ;  /* 0x00000006ff487819 */ /* 0x000fc8000001164a */
[----:B------:R-:W-:Y:S02]  /*18800*/  SGXT.U32 R72, R72, 0x1 ;  /* 0x000000014848781a */ /* 0x000fe40000000000 */
[----:B0-----:R-:W-:-:S04]  /*18810*/  @!P1 LOP3.LUT R3, R3, R2, RZ, 0x3c, !PT ;  /* 0x0000000203039212 */ /* 0x001fc800078e3cff */
[----:B------:R-:W-:-:S04]  /*18820*/  @!P1 LOP3.LUT R2, R3, R2, RZ, 0x3c, !PT ;  /* 0x0000000203029212 */ /* 0x000fc800078e3cff */
[----:B------:R-:W-:-:S05]  /*18830*/  @!P1 LOP3.LUT R3, R3, R2, RZ, 0x3c, !PT ;  /* 0x0000000203039212 */ /* 0x000fca00078e3cff */
[----:B------:R0:W2:Y:S04]  /*18840*/  @!P1 LDG.E.U8 R48, desc[UR22][R2.64] ;  /* 0x0000001602309981 */ /* 0x0000a8000c1e1100 */
[----:B------:R-:W2:Y:S01]  /*18850*/  LDL R3, [R1+0x5c8] ;  /* 0x0005c80001037983 */ /* 0x000ea20000100800 */
[----:B------:R-:W-:Y:S02]  /*18860*/  LOP3.LUT R72, R72, 0x64, RZ, 0xfc, !PT ;  /* 0x0000006448487812 */ /* 0x000fe400078efcff */
[----:B0-----:R-:W-:Y:S02]  /*18870*/  SHF.R.U32.HI R2, RZ, 0x6, R74 ;  /* 0x00000006ff027819 */ /* 0x001fe4000001164a */
[----:B------:R-:W-:Y:S02]  /*18880*/  ISETP.GE.AND P0, PT, R72, UR4, PT ;  /* 0x0000000448007c0c */ /* 0x000fe4000bf06270 */
[----:B------:R-:W-:Y:S01]  /*18890*/  SGXT.U32 R2, R2, 0x1 ;  /* 0x000000010202781a */ /* 0x000fe20000000000 */
[----:B------:R-:W4:Y:S03]  /*188a0*/  LDL R72, [R1+0x5e4] ;  /* 0x0005e40001487983 */ /* 0x000f260000100800 */
[----:B------:R-:W-:-:S02]  /*188b0*/  LOP3.LUT R2, R2, 0x66, RZ, 0xfc, !PT ;  /* 0x0000006602027812 */ /* 0x000fc400078efcff */
[----:B------:R-:W-:Y:S02]  /*188c0*/  PRMT R30, RZ, 0x7610, R30 ;  /* 0x00007610ff1e7816 */ /* 0x000fe4000000001e */
[----:B------:R-:W-:-:S03]  /*188d0*/  ISETP.GE.AND P1, PT, R2, UR4, PT ;  /* 0x0000000402007c0c */ /* 0x000fc6000bf26270 */
[----:B---3--:R-:W-:-:S05]  /*188e0*/  @!P0 IMAD.MOV.U32 R2, RZ, RZ, R70 ;  /* 0x000000ffff028224 */ /* 0x008fca00078e0046 */
        /* <DEDUP_REMOVED lines=9> */
[----:B------:R4:W3:Y:S04]  /*18980*/  @!P1 LDG.E.U8 R93, desc[UR22][R2.64] ;  /* 0x00000016025d9981 */ /* 0x0008e8000c1e1100 */
[----:B------:R-:W2:Y:S01]  /*18990*/  LDL R3, [R1+0x5e0] ;  /* 0x0005e00001037983 */ /* 0x000ea20000100800 */
[----:B------:R-:W-:-:S04]  /*189a0*/  LOP3.LUT R70, R70, 0x6a, RZ, 0xfc, !PT ;  /* 0x0000006a46467812 */ /* 0x000fc800078efcff */
[----:B------:R-:W-:Y:S02]  /*189b0*/  ISETP.GE.AND P0, PT, R70, UR4, PT ;  /* 0x0000000446007c0c */ /* 0x000fe4000bf06270 */
[----:B------:R-:W2:Y:S01]  /*189c0*/  LDL R70, [R1+0x614] ;  /* 0x0006140001467983 */ /* 0x000ea20000100800 */
[----:B------:R-:W-:-:S10]  /*189d0*/  PRMT R45, RZ, 0x7610, R45 ;  /* 0x00007610ff2d7816 */ /* 0x000fd4000000002d */
[----:B----4-:R-:W-:Y:S01]  /*189e0*/  @!P0 IMAD.MOV.U32 R2, RZ, RZ, R72 ;  /* 0x000000ffff028224 */ /* 0x010fe200078e0048 */
[----:B------:R-:W-:-:S04]  /*189f0*/  SHF.R.U32.HI R74, RZ, 0x6, R74 ;  /* 0x00000006ff4a7819 */ /* 0x000fc8000001164a */
[----:B------:R-:W-:-:S04]  /*18a00*/  SGXT.U32 R74, R74, 0x1 ;  /* 0x000000014a4a781a */ /* 0x000fc80000000000 */
[----:B------:R-:W-:-:S04]  /*18a10*/  LOP3.LUT R74, R74, 0x72, RZ, 0xfc, !PT ;  /* 0x000000724a4a7812 */ /* 0x000fc800078efcff */
[----:B------:R-:W-:Y:S02]  /*18a20*/  ISETP.GE.AND P1, PT, R74, UR4, PT ;  /* 0x000000044a007c0c */ /* 0x000fe4000bf26270 */
[----:B------:R-:W0:Y:S01]  /*18a30*/  S2R R74, SR_TID.X ;  /* 0x00000000004a7919 */ /* 0x000e220000002100 */
[----:B---3--:R1:W-:Y:S01]  /*18a40*/  STL [R1+0x724], R93 ;  /* 0x0007245d01007387 */ /* 0x0083e20000100800 */
[----:B------:R-:W-:Y:S02]  /*18a50*/  PRMT R44, RZ, 0x7610, R44 ;  /* 0x00007610ff2c7816 */ /* 0x000fe4000000002c */
[----:B------:R-:W-:Y:S01]  /*18a60*/  PRMT R43, RZ, 0x7610, R43 ;  /* 0x00007610ff2b7816 */ /* 0x000fe2000000002b */
[----:B------:R-:W3:Y:S04]  /*18a70*/  LDL R72, [R1+0x580] ;  /* 0x0005800001487983 */ /* 0x000ee80000100800 */
[----:B-1----:R-:W4:Y:S04]  /*18a80*/  LDL R93, [R1+0x5fc] ;  /* 0x0005fc00015d7983 */ /* 0x002f280000100800 */
[----:B--2---:R0:W2:Y:S04]  /*18a90*/  @!P0 LDG.E.U8 R45, desc[UR22][R2.64] ;  /* 0x00000016022d8981 */ /* 0x0040a8000c1e1100 */
[----:B------:R-:W2:Y:S01]  /*18aa0*/  LDL R3, [R1+0x5f8] ;  /* 0x0005f80001037983 */ /* 0x000ea20000100800 */
[----:B0-----:R-:W-:-:S04]  /*18ab0*/  SHF.R.U32.HI R2, RZ, 0x6, R74 ;  /* 0x00000006ff027819 */ /* 0x001fc8000001164a */
[----:B------:R-:W-:-:S04]  /*18ac0*/  SGXT.U32 R2, R2, 0x1 ;  /* 0x000000010202781a */ /* 0x000fc80000000000 */
[----:B------:R-:W-:-:S04]  /*18ad0*/  LOP3.LUT R2, R2, 0x7a, RZ, 0xfc, !PT ;  /* 0x0000007a02027812 */ /* 0x000fc800078efcff */
[----:B------:R-:W-:Y:S01]  /*18ae0*/  ISETP.GE.AND P3, PT, R2, UR4, PT ;  /* 0x0000000402007c0c */ /* 0x000fe2000bf66270 */
[----:B----4-:R-:W-:Y:S01]  /*18af0*/  @!P1 IMAD.MOV.U32 R2, RZ, RZ, R93 ;  /* 0x000000ffff029224 */ /* 0x010fe200078e005d */
[----:B------:R-:W-:Y:S01]  /*18b00*/  SHF.R.U32.HI R74, RZ, 0x6, R74 ;  /* 0x00000006ff4a7819 */ /* 0x000fe2000001164a */
[----:B------:R-:W4:Y:S04]  /*18b10*/  LDL R93, [R1+0x604] ;  /* 0x00060400015d7983 */ /* 0x000f280000100800 */
[----:B--2---:R0:W2:Y:S04]  /*18b20*/  @!P1 LDG.E.U8 R44, desc[UR22][R2.64] ;  /* 0x00000016022c9981 */ /* 0x0040a8000c1e1100 */
[----:B------:R-:W2:Y:S02]  /*18b30*/  LDL R3, [R1+0x610] ;  /* 0x0006100001037983 */ /* 0x000ea40000100800 */
[----:B0-----:R-:W-:Y:S01]  /*18b40*/  @!P3 IMAD.MOV.U32 R2, RZ, RZ, R70 ;  /* 0x000000ffff02b224 */ /* 0x001fe200078e0046 */
[----:B------:R-:W-:-:S04]  /*18b50*/  SGXT.U32 R74, R74, 0x1 ;  /* 0x000000014a4a781a */ /* 0x000fc80000000000 */
[----:B------:R-:W-:-:S04]  /*18b60*/  LOP3.LUT R74, R74, 0x6c, RZ, 0xfc, !PT ;  /* 0x0000006c4a4a7812 */ /* 0x000fc800078efcff */
[----:B------:R-:W-:Y:S02]  /*18b70*/  ISETP.GE.AND P0, PT, R74, UR4, PT ;  /* 0x000000044a007c0c */ /* 0x000fe4000bf06270 */
[----:B------:R-:W0:Y:S01]  /*18b80*/  S2R R74, SR_TID.X ;  /* 0x00000000004a7919 */ /* 0x000e220000002100 */
[----:B--2---:R1:W2:Y:S04]  /*18b90*/  @!P3 LDG.E.U8 R43, desc[UR22][R2.64] ;  /* 0x00000016022bb981 */ /* 0x0042a8000c1e1100 */
[----:B------:R-:W1:Y:S04]  /*18ba0*/  LDL R2, [R1+0x5e8] ;  /* 0x0005e80001027983 */ /* 0x000e680000100800 */
[----:B------:R-:W1:Y:S01]  /*18bb0*/  LDL R3, [R1+0x5ec] ;  /* 0x0005ec0001037983 */ /* 0x000e620000100800 */
[----:B0-----:R-:W-:-:S02]  /*18bc0*/  LEA.HI R74, R74, 0x6e, RZ, 0x1a ;  /* 0x0000006e4a4a7811 */ /* 0x001fc400078fd0ff */
[----:B------:R-:W-:Y:S02]  /*18bd0*/  PRMT R29, RZ, 0x7610, R29 ;  /* 0x00007610ff1d7816 */ /* 0x000fe4000000001d */
[----:B------:R-:W-:Y:S02]  /*18be0*/  ISETP.GE.AND P1, PT, R74, UR4, PT ;  /* 0x000000044a007c0c */ /* 0x000fe4000bf26270 */
[----:B------:R-:W2:Y:S01]  /*18bf0*/  LDL.LU R74, [R1+0x730] ;  /* 0x00073000014a7983 */ /* 0x000ea20000300800 */
[----:B-1----:R-:W-:-:S04]  /*18c00*/  @!P0 LOP3.LUT R3, R3, R2, RZ, 0x3c, !PT ;  /* 0x0000000203038212 */ /* 0x002fc800078e3cff */
        /* <DEDUP_REMOVED lines=9> */
[----:B------:R-:W3:Y:S01]  /*18ca0*/  LDL R72, [R1+0x538] ;  /* 0x0005380001487983 */ /* 0x000ee20000100800 */
[----:B0-----:R-:W-:-:S04]  /*18cb0*/  SHF.R.U32.HI R70, RZ, 0x6, R70 ;  /* 0x00000006ff467819 */ /* 0x001fc80000011646 */
[----:B------:R-:W-:-:S04]  /*18cc0*/  SGXT.U32 R70, R70, 0x1 ;  /* 0x000000014646781a */ /* 0x000fc80000000000 */
[----:B------:R-:W-:-:S04]  /*18cd0*/  LOP3.LUT R70, R70, 0x74, RZ, 0xfc, !PT ;  /* 0x0000007446467812 */ /* 0x000fc800078efcff */
[----:B------:R-:W-:Y:S01]  /*18ce0*/  ISETP.GE.AND P0, PT, R70, UR4, PT ;  /* 0x0000000446007c0c */ /* 0x000fe2000bf06270 */
[----:B--2---:R0:W2:Y:S04]  /*18cf0*/  @!P1 LDG.E.U8 R24, desc[UR22][R2.64] ;  /* 0x0000001602189981 */ /* 0x0040a8000c1e1100 */
[----:B------:R-:W2:Y:S01]  /*18d00*/  LDL R3, [R1+0x600] ;  /* 0x0006000001037983 */ /* 0x000ea20000100800 */
[----:B------:R-:W0:Y:S02]  /*18d10*/  S2R R70, SR_TID.X ;  /* 0x0000000000467919 */ /* 0x000e240000002100 */
[----:B0-----:R-:W-:-:S04]  /*18d20*/  SHF.R.U32.HI R2, RZ, 0x6, R70 ;  /* 0x00000006ff027819 */ /* 0x001fc80000011646 */
[----:B------:R-:W-:-:S04]  /*18d30*/  SGXT.U32 R2, R2, 0x1 ;  /* 0x000000010202781a */ /* 0x000fc80000000000 */
[----:B------:R-:W-:-:S04]  /*18d40*/  LOP3.LUT R2, R2, 0x76, RZ, 0xfc, !PT ;  /* 0x0000007602027812 */ /* 0x000fc800078efcff */
[----:B------:R-:W-:Y:S01]  /*18d50*/  ISETP.GE.AND P1, PT, R2, UR4, PT ;  /* 0x0000000402007c0c */ /* 0x000fe2000bf26270 */
[----:B----4-:R-:W-:-:S05]  /*18d60*/  @!P0 IMAD.MOV.U32 R2, RZ, RZ, R93 ;  /* 0x000000ffff028224 */ /* 0x010fca00078e005d */
[----:B--2---:R0:W2:Y:S04]  /*18d70*/  @!P0 LDG.E.U8 R28, desc[UR22][R2.64] ;  /* 0x00000016021c8981 */ /* 0x0040a8000c1e1100 */
[----:B------:R-:W0:Y:S04]  /*18d80*/  LDL R2, [R1+0x584] ;  /* 0x0005840001027983 */ /* 0x000e280000100800 */
[----:B------:R-:W0:Y:S01]  /*18d90*/  LDL R3, [R1+0x588] ;  /* 0x0005880001037983 */ /* 0x000e220000100800 */
[----:B------:R-:W-:-:S04]  /*18da0*/  SHF.R.U32.HI R70, RZ, 0x6, R70 ;  /* 0x00000006ff467819 */ /* 0x000fc80000011646 */
[----:B------:R-:W-:Y:S02]  /*18db0*/  SGXT.U32 R70, R70, 0x1 ;  /* 0x000000014646781a */ /* 0x000fe40000000000 */
[----:B0-----:R-:W-:-:S04]  /*18dc0*/  @!P1 LOP3.LUT R3, R3, R2, RZ, 0x3c, !PT ;  /* 0x0000000203039212 */ /* 0x001fc800078e3cff */
[----:B------:R-:W-:-:S04]  /*18dd0*/  @!P1 LOP3.LUT R2, R3, R2, RZ, 0x3c, !PT ;  /* 0x0000000203029212 */ /* 0x000fc800078e3cff */
[----:B------:R-:W-:-:S05]  /*18de0*/  @!P1 LOP3.LUT R3, R3, R2, RZ, 0x3c, !PT ;  /* 0x0000000203039212 */ /* 0x000fca00078e3cff */
[----:B------:R0:W4:Y:S04]  /*18df0*/  @!P1 LDG.E.U8 R23, desc[UR22][R2.64] ;  /* 0x0000001602179981 */ /* 0x000128000c1e1100 */
[----:B------:R-:W0:Y:S04]  /*18e00*/  LDL R2, [R1+0x618] ;  /* 0x0006180001027983 */ /* 0x000e280000100800 */
[----:B------:R-:W0:Y:S01]  /*18e10*/  LDL R3, [R1+0x61c] ;  /* 0x00061c0001037983 */ /* 0x000e220000100800 */
[----:B------:R-:W-:-:S04]  /*18e20*/  LOP3.LUT R70, R70, 0x7c, RZ, 0xfc, !PT ;  /* 0x0000007c46467812 */ /* 0x000fc800078efcff */
[----:B------:R-:W-:Y:S02]  /*18e30*/  ISETP.GE.AND P0, PT, R70, UR4, PT ;  /* 0x0000000446007c0c */ /* 0x000fe4000bf06270 */
[----:B------:R-:W-:Y:S01]  /*18e40*/  PRMT R25, RZ, 0x7610, R25 ;  /* 0x00007610ff197816 */ /* 0x000fe20000000019 */
[----:B------:R-:W1:Y:S10]  /*18e50*/  S2R R93, SR_TID.X ;  /* 0x00000000005d7919 */ /* 0x000e740000002100 */
[----:B0-----:R-:W-:-:S04]  /*18e60*/  @!P0 LOP3.LUT R3, R3, R2, RZ, 0x3c, !PT ;  /* 0x0000000203038212 */ /* 0x001fc800078e3cff */
[----:B------:R-:W-:-:S04]  /*18e70*/  @!P0 LOP3.LUT R2, R3, R2, RZ, 0x3c, !PT ;  /* 0x0000000203028212 */ /* 0x000fc800078e3cff */
[----:B------:R-:W-:-:S05]  /*18e80*/  @!P0 LOP3.LUT R3, R3, R2, RZ, 0x3c, !PT ;  /* 0x0000000203038212 */ /* 0x000fca00078e3cff */
[----:B------:R3:W2:Y:S04]  /*18e90*/  @!P0 LDG.E.U8 R25, desc[UR22][R2.64] ;  /* 0x0000001602198981 */ /* 0x0006a8000c1e1100 */
[----:B------:R-:W2:Y:S01]  /*18ea0*/  LDL R3, [R1+0x534] ;  /* 0x0005340001037983 */ /* 0x000ea20000100800 */
[----:B-1----:R-:W-:-:S04]  /*18eb0*/  LEA.HI R93, R93, 0x7e, RZ, 0x1a ;  /* 0x0000007e5d5d7811 */ /* 0x002fc800078fd0ff */
[----:B------:R-:W-:Y:S02]  /*18ec0*/  ISETP.GE.AND P1, PT, R93, UR4, PT ;  /* 0x000000045d007c0c */ /* 0x000fe4000bf26270 */
[----:B------:R-:W-:-:S11]  /*18ed0*/  PRMT R22, RZ, 0x7610, R22 ;  /* 0x00007610ff167816 */ /* 0x000fd60000000016 */
[----:B---3--:R-:W-:Y:S01]  /*18ee0*/  @!P1 IMAD.MOV.U32 R2, RZ, RZ, R72 ;  /* 0x000000ffff029224 */ /* 0x008fe200078e0048 */
[----:B------:R-:W0:Y:S01]  /*18ef0*/  S2R R70, SR_TID.X ;  /* 0x0000000000467919 */ /* 0x000e220000002100 */
[----:B------:R-:W-:Y:S02]  /*18f00*/  PRMT R21, RZ, 0x7610, R21 ;  /* 0x00007610ff157816 */ /* 0x000fe40000000015 */
[----:B------:R-:W-:Y:S01]  /*18f10*/  PRMT R20, RZ, 0x7610, R20 ;  /* 0x00007610ff147816 */ /* 0x000fe20000000014 */
[----:B------:R-:W3:Y:S04]  /*18f20*/  LDL R72, [R1+0x208] ;  /* 0x0002080001487983 */ /* 0x000ee80000100800 */
[----:B--2---:R1:W2:Y:S04]  /*18f30*/  @!P1 LDG.E.U8 R22, desc[UR22][R2.64] ;  /* 0x0000001602169981 */ /* 0x0042a8000c1e1100 */
[----:B------:R-:W1:Y:S04]  /*18f40*/  LDL R2, [R1+0xbc] ;  /* 0x0000bc0001027983 */ /* 0x000e680000100800 */
[----:B------:R-:W1:Y:S01]  /*18f50*/  LDL R3, [R1+0xc0] ;  /* 0x0000c00001037983 */ /* 0x000e620000100800 */
[----:B0-----:R-:W-:Y:S01]  /*18f60*/  LOP3.LUT R93, R70, 0x7f, RZ, 0xc0, !PT ;  /* 0x0000007f465d7812 */ /* 0x001fe200078ec0ff */
[----:B------:R-:W-:Y:S03]  /*18f70*/  BAR.SYNC.DEFER_BLOCKING 0x0 ;  /* 0x0000000000007b1d */ /* 0x000fe60000010000 */
[----:B------:R-:W-:-:S13]  /*18f80*/  ISETP.GE.AND P0, PT, R93, UR4, PT ;  /* 0x000000045d007c0c */ /* 0x000fda000bf06270 */
[----:B-1----:R-:W-:-:S04]  /*18f90*/  @!P0 LOP3.LUT R3, R3, R2, RZ, 0x3c, !PT ;  /* 0x0000000203038212 */ /* 0x002fc800078e3cff */
[----:B------:R-:W-:-:S04]  /*18fa0*/  @!P0 LOP3.LUT R2, R3, R2, RZ, 0x3c, !PT ;  /* 0x0000000203028212 */ /* 0x000fc800078e3cff */
[----:B------:R-:W-:-:S05]  /*18fb0*/  @!P0 LOP3.LUT R3, R3, R2, RZ, 0x3c, !PT ;  /* 0x0000000203038212 */ /* 0x000fca00078e3cff */
[----:B------:R0:W2:Y:S04]  /*18fc0*/  @!P0 LDG.E.U8 R21, desc[UR22][R2.64] ;  /* 0x0000001602158981 */ /* 0x0000a8000c1e1100 */
[----:B------:R-:W0:Y:S04]  /*18fd0*/  LDL R2, [R1+0xfc] ;  /* 0x0000fc0001027983 */ /* 0x000e280000100800 */
[----:B------:R-:W0:Y:S02]  /*18fe0*/  LDL R3, [R1+0x100] ;  /* 0x0001000001037983 */ /* 0x000e240000100800 */
        /* <DEDUP_REMOVED lines=25> */
[----:B------:R-:W2:Y:S01]  /*19180*/  LDL R3, [R1+0x204] ;  /* 0x0002040001037983 */ /* 0x000ea20000100800 */
[----:B------:R-:W-:Y:S01]  /*19190*/  PRMT R16, RZ, 0x7610, R16 ;  /* 0x00007610ff107816 */ /* 0x000fe20000000010 */
[----:B---3--:R-:W-:Y:S01]  /*191a0*/  @!P0 IMAD.MOV.U32 R2, RZ, RZ, R72 ;  /* 0x000000ffff028224 */ /* 0x008fe200078e0048 */
[----:B------:R-:W-:Y:S02]  /*191b0*/  PRMT R80, RZ, 0x7610, R80 ;  /* 0x00007610ff507816 */ /* 0x000fe40000000050 */
[----:B------:R-:W-:Y:S02]  /*191c0*/  PRMT R78, RZ, 0x7610, R78 ;  /* 0x00007610ff4e7816 */ /* 0x000fe4000000004e */
[----:B------:R-:W-:Y:S01]  /*191d0*/  PRMT R76, RZ, 0x7610, R76 ;  /* 0x00007610ff4c7816 */ /* 0x000fe2000000004c */
[----:B------:R-:W-:Y:S04]  /*191e0*/  STS.U8 [R93+UR10+0xa000], R62 ;  /* 0x00a0003e5d007988 */ /* 0x000fe8000800000a */
[----:B------:R-:W3:Y:S04]  /*191f0*/  LDL R72, [R1+0x348] ;  /* 0x0003480001487983 */ /* 0x000ee80000100800 */
[----:B--2---:R0:W2:Y:S04]  /*19200*/  @!P0 LDG.E.U8 R16, desc[UR22][R2.64] ;  /* 0x0000001602108981 */ /* 0x0040a8000c1e1100 */
[----:B------:R-:W0:Y:S04]  /*19210*/  LDL R2, [R1+0x244] ;  /* 0x0002440001027983 */ /* 0x000e280000100800 */
[----:B------:R-:W0:Y:S02]  /*19220*/  LDL R3, [R1+0x248] ;  /* 0x0002480001037983 */ /* 0x000e240000100800 */
[----:B0-----:R-:W-:-:S04]  /*19230*/  @!P0 LOP3.LUT R3, R3, R2, RZ, 0x3c, !PT ;  /* 0x0000000203038212 */ /* 0x001fc800078e3cff */
        /* <DEDUP_REMOVED lines=16> */
[----:B------:R-:W0:Y:S04]  /*19340*/  LDL R3, [R1+0x308] ;  /* 0x0003080001037983 */ /* 0x000e280000100800 */
[----:B------:R1:W-:Y:S02]  /*19350*/  STS.U8 [R93+UR10+0xa200], R15 ;  /* 0x00a2000f5d007988 */ /* 0x0003e4000800000a */
[----:B-1----:R-:W-:-:S02]  /*19360*/  PRMT R15, RZ, 0x7610, R15 ;  /* 0x00007610ff0f7816 */ /* 0x002fc4000000000f */
[----:B0-----:R-:W-:-:S04]  /*19370*/  @!P0 LOP3.LUT R3, R3, R2, RZ, 0x3c, !PT ;  /* 0x0000000203038212 */ /* 0x001fc800078e3cff */
[----:B------:R-:W-:-:S04]  /*19380*/  @!P0 LOP3.LUT R2, R3, R2, RZ, 0x3c, !PT ;  /* 0x0000000203028212 */ /* 0x000fc800078e3cff */
[----:B------:R-:W-:-:S05]  /*19390*/  @!P0 LOP3.LUT R3, R3, R2, RZ, 0x3c, !PT ;  /* 0x0000000203038212 */ /* 0x000fca00078e3cff */
[----:B------:R3:W2:Y:S04]  /*193a0*/  @!P0 LDG.E.U8 R15, desc[UR22][R2.64] ;  /* 0x00000016020f8981 */ /* 0x0006a8000c1e1100 */
[----:B------:R-:W2:Y:S01]  /*193b0*/  LDL R3, [R1+0x344] ;  /* 0x0003440001037983 */ /* 0x000ea20000100800 */
[----:B---3--:R-:W-:-:S03]  /*193c0*/  @!P0 IMAD.MOV.U32 R2, RZ, RZ, R72 ;  /* 0x000000ffff028224 */ /* 0x008fc600078e0048 */
[----:B------:R0:W-:Y:S04]  /*193d0*/  STS.U8 [R93+UR10+0xa400], R14 ;  /* 0x00a4000e5d007988 */ /* 0x0001e8000800000a */
[----:B------:R-:W3:Y:S01]  /*193e0*/  LDL R72, [R1+0x4b0] ;  /* 0x0004b00001487983 */ /* 0x000ee20000100800 */
[----:B0-----:R-:W-:-:S06]  /*193f0*/  PRMT R14, RZ, 0x7610, R14 ;  /* 0x00007610ff0e7816 */ /* 0x001fcc000000000e */
[----:B--2---:R0:W2:Y:S04]  /*19400*/  @!P0 LDG.E.U8 R14, desc[UR22][R2.64] ;  /* 0x00000016020e8981 */ /* 0x0040a8000c1e1100 */
        /* <DEDUP_REMOVED lines=12> */
[----:B------:R-:W-:Y:S04]  /*194d0*/  STS.U8 [R93+UR10+0xaa00], R11 ;  /* 0x00aa000b5d007988 */ /* 0x000fe8000800000a */
[----:B------:R1:W-:Y:S04]  /*194e0*/  STS.U8 [R93+UR10+0xac00], R5 ;  /* 0x00ac00055d007988 */ /* 0x0003e8000800000a */
[----:B------:R3:W-:Y:S04]  /*194f0*/  STS.U8 [R93+UR10+0xae00], R4 ;  /* 0x00ae00045d007988 */ /* 0x0007e8000800000a */
[----:B-1----:R-:W2:Y:S04]  /*19500*/  LDL R5, [R1+0x4a0] ;  /* 0x0004a00001057983 */ /* 0x002ea80000100800 */
[----:B---3--:R-:W2:Y:S01]  /*19510*/  LDL R4, [R1+0x49c] ;  /* 0x00049c0001047983 */ /* 0x008ea20000100800 */
[----:B0-----:R-:W-:-:S04]  /*19520*/  @!P0 LOP3.LUT R3, R3, R2, RZ, 0x3c, !PT ;  /* 0x0000000203038212 */ /* 0x001fc800078e3cff */
[----:B------:R-:W-:-:S04]  /*19530*/  @!P0 LOP3.LUT R2, R3, R2, RZ, 0x3c, !PT ;  /* 0x0000000203028212 */ /* 0x000fc800078e3cff */
[----:B------:R-:W-:-:S05]  /*19540*/  @!P0 LOP3.LUT R3, R3, R2, RZ, 0x3c, !PT ;  /* 0x0000000203038212 */ /* 0x000fca00078e3cff */
[----:B------:R0:W3:Y:S04]  /*19550*/  @!P0 LDG.E.U8 R12, desc[UR22][R2.64] ;  /* 0x00000016020c8981 */ /* 0x0000e8000c1e1100 */
[----:B------:R-:W0:Y:S04]  /*19560*/  LDL R2, [R1+0x48c] ;  /* 0x00048c0001027983 */ /* 0x000e280000100800 */
[----:B------:R-:W0:Y:S01]  /*19570*/  LDL R3, [R1+0x490] ;  /* 0x0004900001037983 */ /* 0x000e220000100800 */
[----:B------:R-:W-:Y:S02]  /*19580*/  PRMT R11, RZ, 0x7610, R11 ;  /* 0x00007610ff0b7816 */ /* 0x000fe4000000000b */
[----:B--2---:R-:W-:-:S04]  /*19590*/  @!P0 LOP3.LUT R5, R5, R4, RZ, 0x3c, !PT ;  /* 0x0000000405058212 */ /* 0x004fc800078e3cff */
[----:B------:R-:W-:-:S04]  /*195a0*/  @!P0 LOP3.LUT R4, R5, R4, RZ, 0x3c, !PT ;  /* 0x0000000405048212 */ /* 0x000fc800078e3cff */
[----:B------:R-:W-:Y:S02]  /*195b0*/  @!P0 LOP3.LUT R5, R5, R4, RZ, 0x3c, !PT ;  /* 0x0000000405058212 */ /* 0x000fe400078e3cff */
[----:B0-----:R-:W-:-:S04]  /*195c0*/  @!P0 LOP3.LUT R3, R3, R2, RZ, 0x3c, !PT ;  /* 0x0000000203038212 */ /* 0x001fc800078e3cff */
[----:B------:R-:W-:-:S04]  /*195d0*/  @!P0 LOP3.LUT R2, R3, R2, RZ, 0x3c, !PT ;  /* 0x0000000203028212 */ /* 0x000fc800078e3cff */
[----:B------:R-:W-:-:S05]  /*195e0*/  @!P0 LOP3.LUT R3, R3, R2, RZ, 0x3c, !PT ;  /* 0x0000000203038212 */ /* 0x000fca00078e3cff */
[----:B------:R0:W2:Y:S02]  /*195f0*/  @!P0 LDG.E.U8 R11, desc[UR22][R2.64] ;  /* 0x00000016020b8981 */ /* 0x0000a4000c1e1100 */
[----:B0-----:R-:W-:-:S06]  /*19600*/  PRMT R3, RZ, 0x7610, R3 ;  /* 0x00007610ff037816 */ /* 0x001fcc0000000003 */
[----:B------:R0:W2:Y:S04]  /*19610*/  @!P0 LDG.E.U8 R3, desc[UR22][R4.64] ;  /* 0x0000001604038981 */ /* 0x0000a8000c1e1100 */
[----:B------:R-:W2:Y:S01]  /*19620*/  LDL R5, [R1+0x4ac] ;  /* 0x0004ac0001057983 */ /* 0x000ea20000100800 */
[----:B------:R-:W-:Y:S01]  /*19630*/  PRMT R2, RZ, 0x7610, R2 ;  /* 0x00007610ff027816 */ /* 0x000fe20000000002 */
[----:B0-----:R-:W-:Y:S01]  /*19640*/  @!P0 IMAD.MOV.U32 R4, RZ, RZ, R72 ;  /* 0x000000ffff048224 */ /* 0x001fe200078e0048 */
[----:B------:R-:W-:Y:S01]  /*19650*/  PRMT R92, RZ, 0x7610, R92 ;  /* 0x00007610ff5c7816 */ /* 0x000fe2000000005c */
        /* <DEDUP_REMOVED lines=31> */
[----:B---3--:R-:W-:-:S05]  /*19850*/  @!P0 IMAD.MOV.U32 R4, RZ, RZ, R72 ;  /* 0x000000ffff048224 */ /* 0x008fca00078e0048 */
[----:B--2---:R0:W2:Y:S04]  /*19860*/  @!P0 LDG.E.U8 R84, desc[UR22][R4.64] ;  /* 0x0000001604548981 */ /* 0x0040a8000c1e1100 */
[----:B------:R-:W0:Y:S04]  /*19870*/  LDL R4, [R1+0x20c] ;  /* 0x00020c0001047983 */ /* 0x000e280000100800 */
[----:B------:R-:W0:Y:S01]  /*19880*/  LDL R5, [R1+0x210] ;  /* 0x0002100001057983 */ /* 0x000e220000100800 */
[----:B------:R-:W-:Y:S02]  /*19890*/  PRMT R82, RZ, 0x7610, R82 ;  /* 0x00007610ff527816 */ /* 0x000fe40000000052 */
[----:B0-----:R-:W-:-:S04]  /*198a0*/  @!P0 LOP3.LUT R5, R5, R4, RZ, 0x3c, !PT ;  /* 0x0000000405058212 */ /* 0x001fc800078e3cff */
[----:B------:R-:W-:-:S04]  /*198b0*/  @!P0 LOP3.LUT R4, R5, R4, RZ, 0x3c, !PT ;  /* 0x0000000405048212 */ /* 0x000fc800078e3cff */
[----:B------:R-:W-:-:S05]  /*198c0*/  @!P0 LOP3.LUT R5, R5, R4, RZ, 0x3c, !PT ;  /* 0x0000000405058212 */ /* 0x000fca00078e3cff */
[----:B------:R0:W3:Y:S04]  /*198d0*/  @!P0 LDG.E.U8 R82, desc[UR22][R4.64] ;  /* 0x0000001604528981 */ /* 0x0000e8000c1e1100 */
        /* <DEDUP_REMOVED lines=9> */
[----:B------:R-:W-:Y:S01]  /*19970*/  PRMT R77, RZ, 0x7610, R77 ;  /* 0x00007610ff4d7816 */ /* 0x000fe2000000004d */
[----:B------:R-:W1:Y:S01]  /*19980*/  S2R R72, SR_TID.X ;  /* 0x0000000000487919 */ /* 0x000e620000002100 */
[----:B0-----:R-:W-:-:S04]  /*19990*/  @!P0 LOP3.LUT R5, R5, R4, RZ, 0x3c, !PT ;  /* 0x0000000405058212 */ /* 0x001fc800078e3cff */
[----:B------:R-:W-:-:S04]  /*199a0*/  @!P0 LOP3.LUT R4, R5, R4, RZ, 0x3c, !PT ;  /* 0x0000000405048212 */ /* 0x000fc800078e3cff */
[----:B------:R-:W-:-:S05]  /*199b0*/  @!P0 LOP3.LUT R5, R5, R4, RZ, 0x3c, !PT ;  /* 0x0000000405058212 */ /* 0x000fca00078e3cff */
[----:B------:R0:W2:Y:S04]  /*199c0*/  @!P0 LDG.E.U8 R77, desc[UR22][R4.64] ;  /* 0x00000016044d8981 */ /* 0x0000a8000c1e1100 */
[----:B------:R-:W0:Y:S04]  /*199d0*/  LDL R4, [R1+0x2cc] ;  /* 0x0002cc0001047983 */ /* 0x000e280000100800 */
[----:B------:R-:W0:Y:S01]  /*199e0*/  LDL R5, [R1+0x2d0] ;  /* 0x0002d00001057983 */ /* 0x000e220000100800 */
[----:B-1----:R-:W-:-:S03]  /*199f0*/  LOP3.LUT R72, R72, 0x7f, RZ, 0xc0, !PT ;  /* 0x0000007f48487812 */ /* 0x002fc600078ec0ff */
[----:B------:R-:W-:Y:S01]  /*19a00*/  STS.U8 [R93+UR10+0xb000], R61 ;  /* 0x00b0003d5d007988 */ /* 0x000fe2000800000a */
[----:B------:R-:W-:-:S03]  /*19a10*/  LOP3.LUT R72, R72, 0x10, RZ, 0x3c, !PT ;  /* 0x0000001048487812 */ /* 0x000fc600078e3cff */
[----:B------:R-:W-:Y:S04]  /*19a20*/  STS.U8 [R93+UR10+0xb200], R60 ;  /* 0x00b2003c5d007988 */ /* 0x000fe8000800000a */
[----:B------:R-:W-:Y:S04]  /*19a30*/  STS.U8 [R93+UR10+0xb400], R59 ;  /* 0x00b4003b5d007988 */ /* 0x000fe8000800000a */
[----:B------:R-:W-:Y:S04]  /*19a40*/  STS.U8 [R93+UR10+0xb600], R58 ;  /* 0x00b6003a5d007988 */ /* 0x000fe8000800000a */
[----:B------:R-:W-:Y:S01]  /*19a50*/  STS.U8 [R93+UR10+0xb800], R57 ;  /* 0x00b800395d007988 */ /* 0x000fe2000800000a */
[----:B------:R-:W-:-:S03]  /*19a60*/  PRMT R75, RZ, 0x7610, R75 ;  /* 0x00007610ff4b7816 */ /* 0x000fc6000000004b */
[----:B------:R-:W-:Y:S04]  /*19a70*/  STS.U8 [R93+UR10+0xba00], R56 ;  /* 0x00ba00385d007988 */ /* 0x000fe8000800000a */
[----:B------:R-:W-:Y:S04]  /*19a80*/  STS.U8 [R93+UR10+0xbc00], R55 ;  /* 0x00bc00375d007988 */ /* 0x000fe8000800000a */
[----:B------:R-:W-:Y:S04]  /*19a90*/  STS.U8 [R93+UR10+0xbe00], R54 ;  /* 0x00be00365d007988 */ /* 0x000fe8000800000a */
[----:B------:R-:W-:Y:S04]  /*19aa0*/  STS.U8 [R72+UR10+0xa080], R53 ;  /* 0x00a0803548007988 */ /* 0x000fe8000800000a */
[----:B------:R1:W-:Y:S04]  /*19ab0*/  STS.U8 [R72+UR10+0xa280], R47 ;  /* 0x00a2802f48007988 */ /* 0x0003e8000800000a */
[----:B-1----:R-:W2:Y:S01]  /*19ac0*/  LDL R47, [R1+0x310] ;  /* 0x00031000012f7983 */ /* 0x002ea20000100800 */
[----:B0-----:R-:W-:-:S04]  /*19ad0*/  @!P0 LOP3.LUT R5, R5, R4, RZ, 0x3c, !PT ;  /* 0x0000000405058212 */ /* 0x001fc800078e3cff */
[----:B------:R-:W-:-:S04]  /*19ae0*/  @!P0 LOP3.LUT R4, R5, R4, RZ, 0x3c, !PT ;  /* 0x0000000405048212 */ /* 0x000fc800078e3cff */
[----:B------:R-:W-:-:S05]  /*19af0*/  @!P0 LOP3.LUT R5, R5, R4, RZ, 0x3c, !PT ;  /* 0x0000000405058212 */ /* 0x000fca00078e3cff */
[----:B------:R2:W3:Y:S04]  /*19b00*/  @!P0 LDG.E.U8 R75, desc[UR22][R4.64] ;  /* 0x00000016044b8981 */ /* 0x0004e8000c1e1100 */
[----:B------:R-:W3:Y:S04]  /*19b10*/  LDL R5, [R1+0x30c] ;  /* 0x00030c0001057983 */ /* 0x000ee80000100800 */
[----:B------:R0:W-:Y:S02]  /*19b20*/  STS.U8 [R72+UR10+0xa480], R10 ;  /* 0x00a4800a48007988 */ /* 0x0001e4000800000a */
[----:B0-----:R-:W-:Y:S01]  /*19b30*/  PRMT R10, RZ, 0x7610, R10 ;  /* 0x00007610ff0a7816 */ /* 0x001fe2000000000a */
[----:B--2---:R-:W-:Y:S01]  /*19b40*/  @!P0 IMAD.MOV.U32 R4, RZ, RZ, R47 ;  /* 0x000000ffff048224 */ /* 0x004fe200078e002f */
[----:B------:R0:W-:Y:S04]  /*19b50*/  STS.U8 [R72+UR10+0xa680], R9 ;  /* 0x00a6800948007988 */ /* 0x0001e8000800000a */
[----:B------:R-:W2:Y:S04]  /*19b60*/  LDL R47, [R1+0x4a8] ;  /* 0x0004a800012f7983 */ /* 0x000ea80000100800 */
[----:B---3--:R1:W3:Y:S04]  /*19b70*/  @!P0 LDG.E.U8 R10, desc[UR22][R4.64] ;  /* 0x00000016040a8981 */ /* 0x0082e8000c1e1100 */
[----:B------:R-:W1:Y:S04]  /*19b80*/  LDL R4, [R1+0x34c] ;  /* 0x00034c0001047983 */ /* 0x000e680000100800 */
[----:B------:R-:W1:Y:S01]  /*19b90*/  LDL R5, [R1+0x350] ;  /* 0x0003500001057983 */ /* 0x000e620000100800 */
[----:B0-----:R-:W-:-:S02]  /*19ba0*/  PRMT R9, RZ, 0x7610, R9 ;  /* 0x00007610ff097816 */ /* 0x001fc40000000009 */
[----:B-1----:R-:W-:-:S04]  /*19bb0*/  @!P0 LOP3.LUT R5, R5, R4, RZ, 0x3c, !PT ;  /* 0x0000000405058212 */ /* 0x002fc800078e3cff */
        /* <DEDUP_REMOVED lines=17> */
[----:B-1----:R-:W2:Y:S01]  /*19cd0*/  LDL R46, [R1+0x4a4] ;  /* 0x0004a400012e7983 */ /* 0x002ea20000100800 */
        /* <DEDUP_REMOVED lines=39> */
[----:B------:R-:W-:-:S03]  /*19f50*/  PRMT R87, RZ, 0x7610, R87 ;  /* 0x00007610ff577816 */ /* 0x000fc60000000057 */
[----:B------:R-:W-:Y:S04]  /*19f60*/  STS.U8 [R72+UR10+0xb080], R52 ;  /* 0x00b0803448007988 */ /* 0x000fe8000800000a */
[----:B------:R-:W-:Y:S04]  /*19f70*/  STS.U8 [R72+UR10+0xb280], R51 ;  /* 0x00b2803348007988 */ /* 0x000fe8000800000a */
[----:B------:R-:W-:Y:S04]  /*19f80*/  STS.U8 [R72+UR10+0xb480], R50 ;  /* 0x00b4803248007988 */ /* 0x000fe8000800000a */
[----:B------:R-:W-:Y:S04]  /*19f90*/  STS.U8 [R72+UR10+0xb680], R49 ;  /* 0x00b6803148007988 */ /* 0x000fe8000800000a */
        /* <DEDUP_REMOVED lines=12> */
[----:B------:R-:W-:-:S02]  /*1a060*/  PRMT R81, RZ, 0x7610, R81 ;  /* 0x00007610ff517816 */ /* 0x000fc40000000051 */
[----:B--2---:R-:W-:-:S04]  /*1a070*/  @!P0 LOP3.LUT R45, R45, R44, RZ, 0x3c, !PT ;  /* 0x0000002c2d2d8212 */ /* 0x004fc800078e3cff */
[----:B------:R-:W-:-:S04]  /*1a080*/  @!P0 LOP3.LUT R44, R45, R44, RZ, 0x3c, !PT ;  /* 0x0000002c2d2c8212 */ /* 0x000fc800078e3cff */
[----:B------:R-:W-:-:S05]  /*1a090*/  @!P0 LOP3.LUT R45, R45, R44, RZ, 0x3c, !PT ;  /* 0x0000002c2d2d8212 */ /* 0x000fca00078e3cff */
[----:B------:R1:W2:Y:S04]  /*1a0a0*/  @!P0 LDG.E.U8 R81, desc[UR22][R44.64] ;  /* 0x000000162c518981 */ /* 0x0002a8000c1e1100 */
[----:B------:R-:W1:Y:S04]  /*1a0b0*/  LDL R44, [R1+0x254] ;  /* 0x00025400012c7983 */ /* 0x000e680000100800 */
[----:B------:R-:W1:Y:S01]  /*1a0c0*/  LDL R45, [R1+0x258] ;  /* 0x00025800012d7983 */ /* 0x000e620000100800 */
[----:B0-----:R-:W-:-:S04]  /*1a0d0*/  @!P0 LOP3.LUT R47, R47, R46, RZ, 0x3c, !PT ;  /* 0x0000002e2f2f8212 */ /* 0x001fc800078e3cff */
[----:B------:R-:W-:-:S04]  /*1a0e0*/  @!P0 LOP3.LUT R46, R47, R46, RZ, 0x3c, !PT ;  /* 0x0000002e2f2e8212 */ /* 0x000fc800078e3cff */
[----:B------:R-:W-:-:S05]  /*1a0f0*/  @!P0 LOP3.LUT R47, R47, R46, RZ, 0x3c, !PT ;  /* 0x0000002e2f2f8212 */ /* 0x000fca00078e3cff */
[----:B------:R0:W2:Y:S04]  /*1a100*/  @!P0 LDG.E.U8 R85, desc[UR22][R46.64] ;  /* 0x000000162e558981 */ /* 0x0000a8000c1e1100 */
[----:B------:R-:W0:Y:S04]  /*1a110*/  LDL R46, [R1+0x1d4] ;  /* 0x0001d400012e7983 */ /* 0x000e280000100800 */
[----:B------:R-:W0:Y:S01]  /*1a120*/  LDL R47, [R1+0x1d8] ;  /* 0x0001d800012f7983 */ /* 0x000e220000100800 */
[----:B------:R-:W-:Y:S02]  /*1a130*/  PRMT R83, RZ, 0x7610, R83 ;  /* 0x00007610ff537816 */ /* 0x000fe40000000053 */
[----:B------:R-:W-:-:S02]  /*1a140*/  PRMT R48, RZ, 0x7610, R48 ;  /* 0x00007610ff307816 */ /* 0x000fc40000000030 */
[----:B-1----:R-:W-:-:S04]  /*1a150*/  @!P0 LOP3.LUT R45, R45, R44, RZ, 0x3c, !PT ;  /* 0x0000002c2d2d8212 */ /* 0x002fc800078e3cff */
[C---:B------:R-:W-:Y:S01]  /*1a160*/  @!P0 LOP3.LUT R44, R45.reuse, R44, RZ, 0x3c, !PT ;  /* 0x0000002c2d2c8212 */ /* 0x040fe200078e3cff */
[----:B------:R1:W-:Y:S03]  /*1a170*/  STS.U8 [R72+UR10+0xbe80], R43 ;  /* 0x00be802b48007988 */ /* 0x0003e6000800000a */
[----:B------:R-:W-:-:S05]  /*1a180*/  @!P0 LOP3.LUT R45, R45, R44, RZ, 0x3c, !PT ;  /* 0x0000002c2d2d8212 */ /* 0x000fca00078e3cff */
[----:B------:R-:W2:Y:S01]  /*1a190*/  @!P0 LDG.E.U8 R48, desc[UR22][R44.64] ;  /* 0x000000162c308981 */ /* 0x000ea2000c1e1100 */
[----:B0-----:R-:W-:-:S04]  /*1a1a0*/  @!P0 LOP3.LUT R47, R47, R46, RZ, 0x3c, !PT ;  /* 0x0000002e2f2f8212 */ /* 0x001fc800078e3cff */
[----:B------:R-:W-:-:S04]  /*1a1b0*/  @!P0 LOP3.LUT R46, R47, R46, RZ, 0x3c, !PT ;  /* 0x0000002e2f2e8212 */ /* 0x000fc800078e3cff */
[----:B------:R-:W-:-:S05]  /*1a1c0*/  @!P0 LOP3.LUT R47, R47, R46, RZ, 0x3c, !PT ;  /* 0x0000002e2f2f8212 */ /* 0x000fca00078e3cff */
[----:B------:R-:W2:Y:S04]  /*1a1d0*/  @!P0 LDG.E.U8 R83, desc[UR22][R46.64] ;  /* 0x000000162e538981 */ /* 0x000ea8000c1e1100 */
[----:B------:R-:W2:Y:S04]  /*1a1e0*/  LDL R47, [R1+0x298] ;  /* 0x00029800012f7983 */ /* 0x000ea80000100800 */
[----:B------:R-:W3:Y:S04]  /*1a1f0*/  LDL R46, [R1+0x2d8] ;  /* 0x0002d800012e7983 */ /* 0x000ee80000100800 */
[----:B-1----:R-:W3:Y:S04]  /*1a200*/  LDL.LU R72, [R1+0x72c] ;  /* 0x00072c0001487983 */ /* 0x002ee80000300800 */
[----:B------:R-:W3:Y:S04]  /*1a210*/  LDL R43, [R1+0x294] ;  /* 0x00029400012b7983 */ /* 0x000ee80000100800 */
[----:B------:R-:W4:Y:S01]  /*1a220*/  LDL R44, [R1+0x2d4] ;  /* 0x0002d400012c7983 */ /* 0x000f220000100800 */
[----:B------:R-:W-:-:S02]  /*1a230*/  LOP3.LUT R70, R70, 0x7f, RZ, 0xc0, !PT ;  /* 0x0000007f46467812 */ /* 0x000fc400078ec0ff */
[----:B------:R-:W-:Y:S01]  /*1a240*/  PRMT R49, RZ, 0x7610, R49 ;  /* 0x00007610ff317816 */ /* 0x000fe20000000031 */
[----:B------:R-:W4:Y:S01]  /*1a250*/  LDL R45, [R1+0x398] ;  /* 0x00039800012d7983 */ /* 0x000f220000100800 */
[----:B------:R-:W-:-:S05]  /*1a260*/  LOP3.LUT R70, R70, 0x20, RZ, 0x3c, !PT ;  /* 0x0000002046467812 */ /* 0x000fca00078e3cff */
[----:B------:R2:W-:Y:S02]  /*1a270*/  STS.U8 [R70+UR10+0xa100], R42 ;  /* 0x00a1002a46007988 */ /* 0x0005e4000800000a */
[----:B--2---:R-:W-:Y:S02]  /*1a280*/  @!P0 IMAD.MOV.U32 R42, RZ, RZ, R47 ;  /* 0x000000ffff2a8224 */ /* 0x004fe400078e002f */
[----:B------:R-:W2:Y:S04]  /*1a290*/  LDL R47, [R1+0x394] ;  /* 0x00039400012f7983 */ /* 0x000ea80000100800 */
[----:B---3--:R4:W3:Y:S02]  /*1a2a0*/  @!P0 LDG.E.U8 R49, desc[UR22][R42.64] ;  /* 0x000000162a318981 */ /* 0x0088e4000c1e1100 */
[----:B----4-:R-:W-:-:S02]  /*1a2b0*/  @!P0 IMAD.MOV.U32 R43, RZ, RZ, R44 ;  /* 0x000000ffff2b8224 */ /* 0x010fc400078e002c */
[----:B------:R-:W4:Y:S01]  /*1a2c0*/  LDL R44, [R1+0x3c8] ;  /* 0x0003c800012c7983 */ /* 0x000f220000100800 */
[----:B------:R-:W-:-:S03]  /*1a2d0*/  PRMT R61, RZ, 0x7610, R61 ;  /* 0x00007610ff3d7816 */ /* 0x000fc6000000003d */
[----:B------:R0:W-:Y:S04]  /*1a2e0*/  STS.U8 [R70+UR10+0xa300], R41 ;  /* 0x00a3002946007988 */ /* 0x0001e8000800000a */
[----:B------:R-:W-:Y:S04]  /*1a2f0*/  STS.U8 [R70+UR10+0xa500], R40 ;  /* 0x00a5002846007988 */ /* 0x000fe8000800000a */
[----:B------:R-:W-:Y:S01]  /*1a300*/  STS.U8 [R70+UR10+0xa700], R39 ;  /* 0x00a7002746007988 */ /* 0x000fe2000800000a */
[----:B------:R-:W-:-:S03]  /*1a310*/  @!P0 IMAD.MOV.U32 R42, RZ, RZ, R46 ;  /* 0x000000ffff2a8224 */ /* 0x000fc600078e002e */
[----:B------:R1:W-:Y:S04]  /*1a320*/  STS.U8 [R70+UR10+0xa900], R38 ;  /* 0x00a9002646007988 */ /* 0x0003e8000800000a */
[----:B------:R-:W3:Y:S01]  /*1a330*/  LDL R46, [R1+0x3c4] ;  /* 0x0003c400012e7983 */ /* 0x000ee20000100800 */
[----:B------:R-:W-:Y:S02]  /*1a340*/  PRMT R57, RZ, 0x7610, R57 ;  /* 0x00007610ff397816 */ /* 0x000fe40000000039 */
[----:B------:R-:W-:Y:S01]  /*1a350*/  PRMT R51, RZ, 0x7610, R51 ;  /* 0x00007610ff337816 */ /* 0x000fe20000000033 */
[----:B0-----:R-:W3:Y:S01]  /*1a360*/  LDL R41, [R1+0x318] ;  /* 0x0003180001297983 */ /* 0x001ee20000100800 */
[----:B-1----:R-:W-:-:S03]  /*1a370*/  @!P0 IMAD.MOV.U32 R38, RZ, RZ, R45 ;  /* 0x000000ffff268224 */ /* 0x002fc600078e002d */
[----:B------:R-:W3:Y:S04]  /*1a380*/  LDL R45, [R1+0x450] ;  /* 0x00045000012d7983 */ /* 0x000ee80000100800 */
[----:B------:R-:W3:Y:S01]  /*1a390*/  LDL R40, [R1+0x314] ;  /* 0x0003140001287983 */ /* 0x000ee20000100800 */
[----:B--2---:R-:W-:-:S03]  /*1a3a0*/  @!P0 IMAD.MOV.U32 R39, RZ, RZ, R47 ;  /* 0x000000ffff278224 */ /* 0x004fc600078e002f */
[----:B------:R-:W2:Y:S04]  /*1a3b0*/  LDL R47, [R1+0x44c] ;  /* 0x00044c00012f7983 */ /* 0x000ea80000100800 */
[----:B------:R4:W2:Y:S02]  /*1a3c0*/  @!P0 LDG.E.U8 R61, desc[UR22][R38.64] ;  /* 0x00000016263d8981 */ /* 0x0008a4000c1e1100 */
[----:B----4-:R-:W-:Y:S02]  /*1a3d0*/  @!P0 IMAD.MOV.U32 R38, RZ, RZ, R44 ;  /* 0x000000ffff268224 */ /* 0x010fe400078e002c */
[----:B------:R-:W4:Y:S04]  /*1a3e0*/  LDL R44, [R1+0xd8] ;  /* 0x0000d800012c7983 */ /* 0x000f280000100800 */
[----:B------:R-:W-:Y:S04]  /*1a3f0*/  STS.U8 [R70+UR10+0xab00], R37 ;  /* 0x00ab002546007988 */ /* 0x000fe8000800000a */
[----:B------:R-:W-:Y:S04]  /*1a400*/  STS.U8 [R70+UR10+0xad00], R36 ;  /* 0x00ad002446007988 */ /* 0x000fe8000800000a */
[----:B------:R-:W-:Y:S04]  /*1a410*/  STS.U8 [R70+UR10+0xaf00], R35 ;  /* 0x00af002346007988 */ /* 0x000fe8000800000a */
[----:B------:R3:W-:Y:S04]  /*1a420*/  STS.U8 [R70+UR10+0xb100], R34 ;  /* 0x00b1002246007988 */ /* 0x0007e8000800000a */
[----:B------:R-:W-:Y:S04]  /*1a430*/  STS.U8 [R70+UR10+0xb300], R33 ;  /* 0x00b3002146007988 */ /* 0x000fe8000800000a */
[----:B------:R-:W-:Y:S04]  /*1a440*/  STS.U8 [R70+UR10+0xb500], R32 ;  /* 0x00b5002046007988 */ /* 0x000fe8000800000a */
[----:B------:R-:W-:Y:S04]  /*1a450*/  STS.U8 [R70+UR10+0xb700], R31 ;  /* 0x00b7001f46007988 */ /* 0x000fe8000800000a */
[----:B------:R-:W-:Y:S04]  /*1a460*/  STS.U8 [R70+UR10+0xb900], R30 ;  /* 0x00b9001e46007988 */ /* 0x000fe8000800000a */
[----:B------:R0:W-:Y:S04]  /*1a470*/  STS.U8 [R70+UR10+0xbb00], R29 ;  /* 0x00bb001d46007988 */ /* 0x0001e8000800000a */
[----:B------:R1:W-:Y:S01]  /*1a480*/  STS.U8 [R70+UR10+0xbd00], R28 ;  /* 0x00bd001c46007988 */ /* 0x0003e2000800000a */
[----:B---3--:R-:W-:-:S02]  /*1a490*/  @!P0 IMAD.MOV.U32 R34, RZ, RZ, R45 ;  /* 0x000000ffff228224 */ /* 0x008fc400078e002d */
[----:B------:R-:W-:Y:S01]  /*1a4a0*/  @!P0 IMAD.MOV.U32 R39, RZ, RZ, R46 ;  /* 0x000000ffff278224 */ /* 0x000fe200078e002e */
[----:B------:R-:W3:Y:S04]  /*1a4b0*/  LDL R45, [R1+0x1a0] ;  /* 0x0001a000012d7983 */ /* 0x000ee80000100800 */
[----:B0-----:R-:W3:Y:S04]  /*1a4c0*/  LDL R29, [R1+0x220] ;  /* 0x00022000011d7983 */ /* 0x001ee80000100800 */
[----:B-1----:R-:W3:Y:S04]  /*1a4d0*/  LDL R28, [R1+0x21c] ;  /* 0x00021c00011c7983 */ /* 0x002ee80000100800 */
[----:B------:R-:W3:Y:S04]  /*1a4e0*/  LDL R46, [R1+0xd4] ;  /* 0x0000d400012e7983 */ /* 0x000ee80000100800 */
[----:B------:R-:W3:Y:S04]  /*1a4f0*/  LDL R37, [R1+0x3f8] ;  /* 0x0003f80001257983 */ /* 0x000ee80000100800 */
[----:B------:R-:W3:Y:S04]  /*1a500*/  LDL R36, [R1+0x3f4] ;  /* 0x0003f40001247983 */ /* 0x000ee80000100800 */
[----:B------:R-:W3:Y:S04]  /*1a510*/  LDL R33, [R1+0x118] ;  /* 0x0001180001217983 */ /* 0x000ee80000100800 */
[----:B------:R-:W3:Y:S01]  /*1a520*/  LDL R32, [R1+0x114] ;  /* 0x0001140001207983 */ /* 0x000ee20000100800 */
[----:B--2---:R-:W-:-:S03]  /*1a530*/  @!P0 IMAD.MOV.U32 R35, RZ, RZ, R47 ;  /* 0x000000ffff238224 */ /* 0x004fc600078e002f */
[----:B------:R-:W2:Y:S04]  /*1a540*/  LDL R47, [R1+0x19c] ;  /* 0x00019c00012f7983 */ /* 0x000ea80000100800 */
[----:B------:R4:W2:Y:S02]  /*1a550*/  @!P0 LDG.E.U8 R57, desc[UR22][R34.64] ;  /* 0x0000001622398981 */ /* 0x0008a4000c1e1100 */
[----:B----4-:R-:W-:Y:S02]  /*1a560*/  @!P0 IMAD.MOV.U32 R34, RZ, RZ, R44 ;  /* 0x000000ffff228224 */ /* 0x010fe400078e002c */
[----:B------:R-:W4:Y:S01]  /*1a570*/  LDL R44, [R1+0x1e0] ;  /* 0x0001e000012c7983 */ /* 0x000f220000100800 */
[----:B------:R-:W-:Y:S02]  /*1a580*/  PRMT R53, RZ, 0x7610, R53 ;  /* 0x00007610ff357816 */ /* 0x000fe40000000035 */
[----:B---3--:R-:W-:-:S04]  /*1a590*/  @!P0 LOP3.LUT R29, R29, R28, RZ, 0x3c, !PT ;  /* 0x0000001c1d1d8212 */ /* 0x008fc800078e3cff */
[----:B------:R-:W-:-:S04]  /*1a5a0*/  @!P0 LOP3.LUT R28, R29, R28, RZ, 0x3c, !PT ;  /* 0x0000001c1d1c8212 */ /* 0x000fc800078e3cff */
[----:B------:R-:W-:-:S05]  /*1a5b0*/  @!P0 LOP3.LUT R29, R29, R28, RZ, 0x3c, !PT ;  /* 0x0000001c1d1d8212 */ /* 0x000fca00078e3cff */
[----:B------:R-:W3:Y:S04]  /*1a5c0*/  @!P0 LDG.E.U8 R51, desc[UR22][R28.64] ;  /* 0x000000161c338981 */ /* 0x000ee8000c1e1100 */
[----:B------:R-:W3:Y:S04]  /*1a5d0*/  LDL R28, [R1+0x25c] ;  /* 0x00025c00011c7983 */ /* 0x000ee80000100800 */
[----:B------:R-:W3:Y:S01]  /*1a5e0*/  LDL R29, [R1+0x260] ;  /* 0x00026000011d7983 */ /* 0x000ee20000100800 */
[----:B------:R-:W-:Y:S02]  /*1a5f0*/  @!P0 IMAD.MOV.U32 R30, RZ, RZ, R45 ;  /* 0x000000ffff1e8224 */ /* 0x000fe400078e002d */
[----:B------:R-:W-:Y:S01]  /*1a600*/  @!P0 IMAD.MOV.U32 R35, RZ, RZ, R46 ;  /* 0x000000ffff238224 */ /* 0x000fe200078e002e */
[----:B------:R-:W3:Y:S04]  /*1a610*/  LDL R45, [R1+0x2a0] ;  /* 0x0002a000012d7983 */ /* 0x000ee80000100800 */
[----:B------:R-:W3:Y:S01]  /*1a620*/  LDL R46, [R1+0x1dc] ;  /* 0x0001dc00012e7983 */ /* 0x000ee20000100800 */
[----:B--2---:R-:W-:-:S03]  /*1a630*/  @!P0 IMAD.MOV.U32 R31, RZ, RZ, R47 ;  /* 0x000000ffff1f8224 */ /* 0x004fc600078e002f */
[----:B------:R-:W2:Y:S04]  /*1a640*/  LDL R47, [R1+0x29c] ;  /* 0x00029c00012f7983 */ /* 0x000ea80000100800 */
[----:B------:R4:W2:Y:S02]  /*1a650*/  @!P0 LDG.E.U8 R53, desc[UR22][R30.64] ;  /* 0x000000161e358981 */ /* 0x0008a4000c1e1100 */
[----:B----4-:R-:W-:Y:S02]  /*1a660*/  @!P0 IMAD.MOV.U32 R30, RZ, RZ, R44 ;  /* 0x000000ffff1e8224 */ /* 0x010fe400078e002c */
[----:B------:R-:W4:Y:S01]  /*1a670*/  LDL R44, [R1+0x2e0] ;  /* 0x0002e000012c7983 */ /* 0x000f220000100800 */
[----:B------:R-:W-:Y:S02]  /*1a680*/  @!P0 LOP3.LUT R41, R41, R40, RZ, 0x3c, !PT ;  /* 0x0000002829298212 */ /* 0x000fe400078e3cff */
[----:B------:R-:W-:-:S02]  /*1a690*/  @!P0 LOP3.LUT R37, R37, R36, RZ, 0x3c, !PT ;  /* 0x0000002425258212 */ /* 0x000fc400078e3cff */
[----:B------:R-:W-:Y:S02]  /*1a6a0*/  @!P0 LOP3.LUT R33, R33, R32, RZ, 0x3c, !PT ;  /* 0x0000002021218212 */ /* 0x000fe400078e3cff */
[----:B------:R-:W-:Y:S02]  /*1a6b0*/  @!P0 LOP3.LUT R40, R41, R40, RZ, 0x3c, !PT ;  /* 0x0000002829288212 */ /* 0x000fe400078e3cff */
[----:B------:R-:W-:Y:S02]  /*1a6c0*/  @!P0 LOP3.LUT R36, R37, R36, RZ, 0x3c, !PT ;  /* 0x0000002425248212 */ /* 0x000fe400078e3cff */
[----:B------:R-:W-:Y:S02]  /*1a6d0*/  @!P0 LOP3.LUT R32, R33, R32, RZ, 0x3c, !PT ;  /* 0x0000002021208212 */ /* 0x000fe400078e3cff */
[----:B------:R-:W-:Y:S02]  /*1a6e0*/  PRMT R69, RZ, 0x7610, R69 ;  /* 0x00007610ff457816 */ /* 0x000fe40000000045 */
[----:B------:R-:W-:-:S02]  /*1a6f0*/  PRMT R63, RZ, 0x7610, R63 ;  /* 0x00007610ff3f7816 */ /* 0x000fc4000000003f */
[----:B------:R-:W-:Y:S02]  /*1a700*/  PRMT R59, RZ, 0x7610, R59 ;  /* 0x00007610ff3b7816 */ /* 0x000fe4000000003b */
[----:B------:R-:W-:Y:S02]  /*1a710*/  PRMT R55, RZ, 0x7610, R55 ;  /* 0x00007610ff377816 */ /* 0x000fe40000000037 */
[----:B------:R-:W-:Y:S02]  /*1a720*/  @!P0 LOP3.LUT R41, R41, R40, RZ, 0x3c, !PT ;  /* 0x0000002829298212 */ /* 0x000fe400078e3cff */
[----:B------:R-:W-:Y:S02]  /*1a730*/  @!P0 LOP3.LUT R37, R37, R36, RZ, 0x3c, !PT ;  /* 0x0000002425258212 */ /* 0x000fe400078e3cff */
[----:B------:R-:W-:Y:S01]  /*1a740*/  @!P0 LOP3.LUT R33, R33, R32, RZ, 0x3c, !PT ;  /* 0x0000002021218212 */ /* 0x000fe200078e3cff */
[----:B------:R-:W4:Y:S01]  /*1a750*/  @!P0 LDG.E.U8 R63, desc[UR22][R40.64] ;  /* 0x00000016283f8981 */ /* 0x000f22000c1e1100 */
[----:B------:R-:W-:-:S03]  /*1a760*/  PRMT R71, RZ, 0x7610, R71 ;  /* 0x00007610ff477816 */ /* 0x000fc60000000047 */
[----:B------:R-:W4:Y:S04]  /*1a770*/  @!P0 LDG.E.U8 R59, desc[UR22][R36.64] ;  /* 0x00000016243b8981 */ /* 0x000f28000c1e1100 */
[----:B------:R-:W4:Y:S04]  /*1a780*/  @!P0 LDG.E.U8 R55, desc[UR22][R32.64] ;  /* 0x0000001620378981 */ /* 0x000f28000c1e1100 */
[----:B------:R-:W4:Y:S04]  /*1a790*/  LDL R40, [R1+0x354] ;  /* 0x0003540001287983 */ /* 0x000f280000100800 */
[----:B------:R-:W4:Y:S04]  /*1a7a0*/  LDL R41, [R1+0x358] ;  /* 0x0003580001297983 */ /* 0x000f280000100800 */
[----:B------:R-:W4:Y:S04]  /*1a7b0*/  LDL R36, [R1+0x424] ;  /* 0x0004240001247983 */ /* 0x000f280000100800 */
[----:B------:R-:W4:Y:S04]  /*1a7c0*/  LDL R37, [R1+0x428] ;  /* 0x0004280001257983 */ /* 0x000f280000100800 */
[----:B------:R-:W4:Y:S04]  /*1a7d0*/  LDL R32, [R1+0x154] ;  /* 0x0001540001207983 */ /* 0x000f280000100800 */
[----:B------:R-:W4:Y:S01]  /*1a7e0*/  LDL R33, [R1+0x158] ;  /* 0x0001580001217983 */ /* 0x000f220000100800 */
[----:B---3--:R-:W-:-:S04]  /*1a7f0*/  @!P0 LOP3.LUT R29, R29, R28, RZ, 0x3c, !PT ;  /* 0x0000001c1d1d8212 */ /* 0x008fc800078e3cff */
[----:B------:R-:W-:-:S04]  /*1a800*/  @!P0 LOP3.LUT R28, R29, R28, RZ, 0x3c, !PT ;  /* 0x0000001c1d1c8212 */ /* 0x000fc800078e3cff */
[----:B------:R-:W-:Y:S01]  /*1a810*/  @!P0 LOP3.LUT R29, R29, R28, RZ, 0x3c, !PT ;  /* 0x0000001c1d1d8212 */ /* 0x000fe200078e3cff */
[----:B------:R-:W-:Y:S01]  /*1a820*/  @!P0 IMAD.MOV.U32 R31, RZ, RZ, R46 ;  /* 0x000000ffff1f8224 */ /* 0x000fe200078e002e */
[----:B------:R0:W-:Y:S04]  /*1a830*/  STS.U8 [R70+UR10+0xbf00], R25 ;  /* 0x00bf001946007988 */ /* 0x0001e8000800000a */
[----:B------:R1:W3:Y:S04]  /*1a840*/  @!P0 LDG.E.U8 R69, desc[UR22][R28.64] ;  /* 0x000000161c458981 */ /* 0x0002e8000c1e1100 */
[----:B------:R-:W3:Y:S04]  /*1a850*/  LDL R46, [R1+0x2dc] ;  /* 0x0002dc00012e7983 */ /* 0x000ee80000100800 */
[----:B0-----:R-:W3:Y:S01]  /*1a860*/  LDL.LU R70, [R1+0x728] ;  /* 0x0007280001467983 */ /* 0x001ee20000300800 */
[----:B-1----:R-:W-:-:S03]  /*1a870*/  @!P0 IMAD.MOV.U32 R28, RZ, RZ, R45 ;  /* 0x000000ffff1c8224 */ /* 0x002fc600078e002d */
[----:B------:R-:W3:Y:S01]  /*1a880*/  LDL R45, [R1+0x3a0] ;  /* 0x0003a000012d7983 */ /* 0x000ee20000100800 */
[----:B--2---:R-:W-:-:S03]  /*1a890*/  @!P0 IMAD.MOV.U32 R29, RZ, RZ, R47 ;  /* 0x000000ffff1d8224 */ /* 0x004fc600078e002f */
[----:B------:R-:W2:Y:S04]  /*1a8a0*/  LDL.LU R47, [R1] ;  /* 0x00000000012f7983 */ /* 0x000ea80000300800 */
[----:B------:R4:W2:Y:S04]  /*1a8b0*/  @!P0 LDG.E.U8 R71, desc[UR22][R28.64] ;  /* 0x000000161c478981 */ /* 0x0008a8000c1e1100 */
[----:B------:R-:W2:Y:S01]  /*1a8c0*/  LDL R25, [R1+0x3d0] ;  /* 0x0003d00001197983 */ /* 0x000ea20000100800 */
[----:B----4-:R-:W-:-:S03]  /*1a8d0*/  @!P0 IMAD.MOV.U32 R28, RZ, RZ, R44 ;  /* 0x000000ffff1c8224 */ /* 0x010fc600078e002c */
[----:B------:R-:W4:Y:S01]  /*1a8e0*/  LDL R44, [R1+0x3cc] ;  /* 0x0003cc00012c7983 */ /* 0x000f220000100800 */
[----:B------:R-:W-:Y:S02]  /*1a8f0*/  LOP3.LUT R93, R93, 0x30, RZ, 0x3c, !PT ;  /* 0x000000305d5d7812 */ /* 0x000fe400078e3cff */
[----:B------:R-:W-:-:S03]  /*1a900*/  PRMT R50, RZ, 0x7610, R50 ;  /* 0x00007610ff327816 */ /* 0x000fc60000000032 */
[----:B------:R-:W-:Y:S01]  /*1a910*/  STS.U8 [R93+UR10+0xa180], R67 ;  /* 0x00a180435d007988 */ /* 0x000fe2000800000a */
[----:B------:R-:W-:-:S03]  /*1a920*/  PRMT R73, RZ, 0x7610, R73 ;  /* 0x00007610ff497816 */ /* 0x000fc60000000049 */
[----:B------:R-:W-:Y:S04]  /*1a930*/  STS.U8 [R93+UR10+0xa380], R66 ;  /* 0x00a380425d007988 */ /* 0x000fe8000800000a */
[----:B------:R-:W-:Y:S04]  /*1a940*/  STS.U8 [R93+UR10+0xa580], R65 ;  /* 0x00a580415d007988 */ /* 0x000fe8000800000a */
[----:B------:R-:W-:Y:S04]  /*1a950*/  STS.U8 [R93+UR10+0xa780], R64 ;  /* 0x00a780405d007988 */ /* 0x000fe8000800000a */
[----:B------:R0:W4:Y:S04]  /*1a960*/  @!P0 LDG.E.U8 R50, desc[UR22][R42.64] ;  /* 0x000000162a328981 */ /* 0x000128000c1e1100 */
[----:B------:R-:W-:Y:S04]  /*1a970*/  STS.U8 [R93+UR10+0xa980], R27 ;  /* 0x00a9801b5d007988 */ /* 0x000fe8000800000a */
[----:B------:R2:W-:Y:S01]  /*1a980*/  STS.U8 [R93+UR10+0xab80], R26 ;  /* 0x00ab801a5d007988 */ /* 0x0005e2000800000a */
[----:B0-----:R-:W-:Y:S01]  /*1a990*/  PRMT R43, RZ, 0x7610, R43 ;  /* 0x00007610ff2b7816 */ /* 0x001fe2000000002b */
[----:B---3--:R-:W-:-:S02]  /*1a9a0*/  @!P0 IMAD.MOV.U32 R29, RZ, RZ, R46 ;  /* 0x000000ffff1d8224 */ /* 0x008fc400078e002e */
[----:B------:R-:W3:Y:S04]  /*1a9b0*/  LDL.LU R46, [R1+0x10] ;  /* 0x00001000012e7983 */ /* 0x000ee80000300800 */
[----:B------:R0:W3:Y:S04]  /*1a9c0*/  @!P0 LDG.E.U8 R73, desc[UR22][R28.64] ;  /* 0x000000161c498981 */ /* 0x0000e8000c1e1100 */
[----:B------:R-:W0:Y:S04]  /*1a9d0*/  LDL R28, [R1+0x31c] ;  /* 0x00031c00011c7983 */ /* 0x000e280000100800 */
[----:B------:R-:W0:Y:S01]  /*1a9e0*/  LDL R29, [R1+0x320] ;  /* 0x00032000011d7983 */ /* 0x000e220000100800 */
[----:B--2---:R-:W-:-:S02]  /*1a9f0*/  @!P0 IMAD.MOV.U32 R26, RZ, RZ, R25 ;  /* 0x000000ffff1a8224 */ /* 0x004fc400078e0019 */
[----:B----4-:R-:W-:Y:S01]  /*1aa00*/  @!P0 IMAD.MOV.U32 R27, RZ, RZ, R44 ;  /* 0x000000ffff1b8224 */ /* 0x010fe200078e002c */
[----:B------:R-:W-:Y:S02]  /*1aa10*/  PRMT R74, RZ, 0x7610, R74 ;  /* 0x00007610ff4a7816 */ /* 0x000fe4000000004a */
[----:B------:R-:W-:Y:S02]  /*1aa20*/  PRMT R42, RZ, 0x7610, R42 ;  /* 0x00007610ff2a7816 */ /* 0x000fe4000000002a */
[----:B------:R-:W-:Y:S01]  /*1aa30*/  @!P0 LOP3.LUT R41, R41, R40, RZ, 0x3c, !PT ;  /* 0x0000002829298212 */ /* 0x000fe200078e3cff */
[----:B------:R1:W2:Y:S01]  /*1aa40*/  @!P0 LDG.E.U8 R43, desc[UR22][R26.64] ;  /* 0x000000161a2b8981 */ /* 0x0002a2000c1e1100 */
[----:B------:R-:W-:Y:S02]  /*1aa50*/  PRMT R62, RZ, 0x7610, R62 ;  /* 0x00007610ff3e7816 */ /* 0x000fe4000000003e */
[----:B------:R-:W-:Y:S01]  /*1aa60*/  PRMT R72, RZ, 0x7610, R72 ;  /* 0x00007610ff487816 */ /* 0x000fe20000000048 */
[----:B------:R-:W-:Y:S04]  /*1aa70*/  STS.U8 [R93+UR10+0xad80], R68 ;  /* 0x00ad80445d007988 */ /* 0x000fe8000800000a */
[----:B------:R-:W4:Y:S04]  /*1aa80*/  LDL R44, [R1+0xdc] ;  /* 0x0000dc00012c7983 */ /* 0x000f280000100800 */
[----:B------:R-:W1:Y:S04]  /*1aa90*/  LDL R26, [R1+0x3fc] ;  /* 0x0003fc00011a7983 */ /* 0x000e680000100800 */
[----:B------:R-:W1:Y:S04]  /*1aaa0*/  LDL R27, [R1+0x400] ;  /* 0x00040000011b7983 */ /* 0x000e680000100800 */
[----:B------:R-:W2:Y:S01]  /*1aab0*/  LDL R25, [R1+0xe0] ;  /* 0x0000e00001197983 */ /* 0x000ea20000100800 */
[----:B0-----:R-:W-:-:S04]  /*1aac0*/  @!P0 LOP3.LUT R29, R29, R28, RZ, 0x3c, !PT ;  /* 0x0000001c1d1d8212 */ /* 0x001fc800078e3cff */
[----:B------:R-:W-:-:S04]  /*1aad0*/  @!P0 LOP3.LUT R28, R29, R28, RZ, 0x3c, !PT ;  /* 0x0000001c1d1c8212 */ /* 0x000fc800078e3cff */
[----:B------:R-:W-:-:S05]  /*1aae0*/  @!P0 LOP3.LUT R29, R29, R28, RZ, 0x3c, !PT ;  /* 0x0000001c1d1d8212 */ /* 0x000fca00078e3cff */
[----:B------:R-:W2:Y:S04]  /*1aaf0*/  @!P0 LDG.E.U8 R74, desc[UR22][R28.64] ;  /* 0x000000161c4a8981 */ /* 0x000ea8000c1e1100 */
[----:B------:R-:W2:Y:S04]  /*1ab00*/  LDL R28, [R1+0x35c] ;  /* 0x00035c00011c7983 */ /* 0x000ea80000100800 */
[----:B------:R-:W2:Y:S01]  /*1ab10*/  LDL R29, [R1+0x360] ;  /* 0x00036000011d7983 */ /* 0x000ea20000100800 */
[----:B-1----:R-:W-:-:S04]  /*1ab20*/  @!P0 LOP3.LUT R27, R27, R26, RZ, 0x3c, !PT ;  /* 0x0000001a1b1b8212 */ /* 0x002fc800078e3cff */
[----:B------:R-:W-:-:S04]  /*1ab30*/  @!P0 LOP3.LUT R26, R27, R26, RZ, 0x3c, !PT ;  /* 0x0000001a1b1a8212 */ /* 0x000fc800078e3cff */
[----:B------:R-:W-:-:S05]  /*1ab40*/  @!P0 LOP3.LUT R27, R27, R26, RZ, 0x3c, !PT ;  /* 0x0000001a1b1b8212 */ /* 0x000fca00078e3cff */
[----:B------:R-:W3:Y:S04]  /*1ab50*/  @!P0 LDG.E.U8 R42, desc[UR22][R26.64] ;  /* 0x000000161a2a8981 */ /* 0x000ee8000c1e1100 */
[----:B------:R-:W3:Y:S04]  /*1ab60*/  LDL R26, [R1+0x42c] ;  /* 0x00042c00011a7983 */ /* 0x000ee80000100800 */
[----:B------:R-:W3:Y:S01]  /*1ab70*/  LDL R27, [R1+0x430] ;  /* 0x00043000011b7983 */ /* 0x000ee20000100800 */
[----:B------:R-:W-:-:S04]  /*1ab80*/  @!P0 LOP3.LUT R40, R41, R40, RZ, 0x3c, !PT ;  /* 0x0000002829288212 */ /* 0x000fc800078e3cff */
[----:B------:R-:W-:-:S05]  /*1ab90*/  @!P0 LOP3.LUT R41, R41, R40, RZ, 0x3c, !PT ;  /* 0x0000002829298212 */ /* 0x000fca00078e3cff */
[----:B------:R0:W4:Y:S04]  /*1aba0*/  @!P0 LDG.E.U8 R62, desc[UR22][R40.64] ;  /* 0x00000016283e8981 */ /* 0x000128000c1e1100 */
[----:B------:R1:W-:Y:S01]  /*1abb0*/  STS.U8 [R93+UR10+0xaf80], R47 ;  /* 0x00af802f5d007988 */ /* 0x0003e2000800000a */
[----:B0-----:R-:W-:-:S03]  /*1abc0*/  PRMT R41, RZ, 0x7610, R41 ;  /* 0x00007610ff297816 */ /* 0x001fc60000000029 */
[----:B-1----:R-:W4:Y:S01]  /*1abd0*/  LDL R47, [R1+0x120] ;  /* 0x00012000012f7983 */ /* 0x002f220000100800 */
[----:B--2---:R-:W-:-:S04]  /*1abe0*/  @!P0 LOP3.LUT R29, R29, R28, RZ, 0x3c, !PT ;  /* 0x0000001c1d1d8212 */ /* 0x004fc800078e3cff */
[----:B------:R-:W-:-:S04]  /*1abf0*/  @!P0 LOP3.LUT R28, R29, R28, RZ, 0x3c, !PT ;  /* 0x0000001c1d1c8212 */ /* 0x000fc800078e3cff */
[----:B------:R-:W-:-:S05]  /*1ac00*/  @!P0 LOP3.LUT R29, R29, R28, RZ, 0x3c, !PT ;  /* 0x0000001c1d1d8212 */ /* 0x000fca00078e3cff */
[----:B------:R0:W2:Y:S02]  /*1ac10*/  @!P0 LDG.E.U8 R72, desc[UR22][R28.64] ;  /* 0x000000161c488981 */ /* 0x0000a4000c1e1100 */
[----:B0-----:R-:W-:Y:S02]  /*1ac20*/  @!P0 IMAD.MOV.U32 R28, RZ, RZ, R45 ;  /* 0x000000ffff1c8224 */ /* 0x001fe400078e002d */
[----:B------:R-:W2:Y:S04]  /*1ac30*/  LDL R29, [R1+0x39c] ;  /* 0x00039c00011d7983 */ /* 0x000ea80000100800 */
[----:B------:R-:W2:Y:S01]  /*1ac40*/  LDL R45, [R1+0x458] ;  /* 0x00045800012d7983 */ /* 0x000ea20000100800 */
[----:B---3--:R-:W-:-:S04]  /*1ac50*/  @!P0 LOP3.LUT R27, R27, R26, RZ, 0x3c, !PT ;  /* 0x0000001a1b1b8212 */ /* 0x008fc800078e3cff */
[----:B------:R-:W-:-:S04]  /*1ac60*/  @!P0 LOP3.LUT R26, R27, R26, RZ, 0x3c, !PT ;  /* 0x0000001a1b1a8212 */ /* 0x000fc800078e3cff */
[----:B------:R-:W-:-:S05]  /*1ac70*/  @!P0 LOP3.LUT R27, R27, R26, RZ, 0x3c, !PT ;  /* 0x0000001a1b1b8212 */ /* 0x000fca00078e3cff */
[----:B------:R2:W3:Y:S04]  /*1ac80*/  @!P0 LDG.E.U8 R41, desc[UR22][R26.64] ;  /* 0x000000161a298981 */ /* 0x0004e8000c1e1100 */
[----:B------:R-:W2:Y:S04]  /*1ac90*/  LDL.LU R26, [R1+0xc] ;  /* 0x00000c00011a7983 */ /* 0x000ea80000300800 */
[----:B------:R-:W3:Y:S01]  /*1aca0*/  LDL R27, [R1+0x454] ;  /* 0x00045400011b7983 */ /* 0x000ee20000100800 */
[----:B------:R-:W-:Y:S02]  /*1acb0*/  PRMT R40, RZ, 0x7610, R40 ;  /* 0x00007610ff287816 */ /* 0x000fe40000000028 */
[----:B------:R-:W-:Y:S01]  /*1acc0*/  PRMT R68, RZ, 0x7610, R68 ;  /* 0x00007610ff447816 */ /* 0x000fe20000000044 */
[----:B--2---:R0:W-:Y:S02]  /*1acd0*/  STS.U8 [R93+UR10+0xb180], R26 ;  /* 0x00b1801a5d007988 */ /* 0x0041e4000800000a */
[----:B0-----:R-:W-:-:S02]  /*1ace0*/  @!P0 IMAD.MOV.U32 R26, RZ, RZ, R45 ;  /* 0x000000ffff1a8224 */ /* 0x001fc400078e002d */
[----:B------:R0:W-:Y:S04]  /*1acf0*/  STS.U8 [R93+UR10+0xb380], R46 ;  /* 0x00b3802e5d007988 */ /* 0x0001e8000800000a */
[----:B---3--:R1:W2:Y:S04]  /*1ad00*/  @!P0 LDG.E.U8 R40, desc[UR22][R26.64] ;  /* 0x000000161a288981 */ /* 0x0082a8000c1e1100 */
[----:B------:R-:W3:Y:S04]  /*1ad10*/  LDL R45, [R1+0x1a8] ;  /* 0x0001a800012d7983 */ /* 0x000ee80000100800 */
[----:B0-----:R-:W2:Y:S01]  /*1ad20*/  LDL R46, [R1+0x1a4] ;  /* 0x0001a400012e7983 */ /* 0x001ea20000100800 */
[----:B-1----:R-:W-:-:S02]  /*1ad30*/  @!P0 IMAD.MOV.U32 R26, RZ, RZ, R25 ;  /* 0x000000ffff1a8224 */ /* 0x002fc400078e0019 */
[----:B----4-:R-:W-:Y:S01]  /*1ad40*/  @!P0 IMAD.MOV.U32 R27, RZ, RZ, R44 ;  /* 0x000000ffff1b8224 */ /* 0x010fe200078e002c */
[----:B------:R-:W4:Y:S04]  /*1ad50*/  LDL R25, [R1+0x1e8] ;  /* 0x0001e80001197983 */ /* 0x000f280000100800 */
[----:B------:R-:W2:Y:S04]  /*1ad60*/  LDL R44, [R1+0x1e4] ;  /* 0x0001e400012c7983 */ /* 0x000ea80000100800 */
[----:B------:R0:W2:Y:S04]  /*1ad70*/  @!P0 LDG.E.U8 R68, desc[UR22][R26.64] ;  /* 0x000000161a448981 */ /* 0x0000a8000c1e1100 */
[----:B------:R-:W2:Y:S04]  /*1ad80*/  LDL.LU R26, [R1+0x8] ;  /* 0x00000800011a7983 */ /* 0x000ea80000300800 */
[----:B------:R-:W3:Y:S01]  /*1ad90*/  LDL R27, [R1+0x11c] ;  /* 0x00011c00011b7983 */ /* 0x000ee20000100800 */
[----:B------:R-:W-:-:S03]  /*1ada0*/  PRMT R67, RZ, 0x7610, R67 ;  /* 0x00007610ff437816 */ /* 0x000fc60000000043 */
[----:B--2---:R0:W-:Y:S02]  /*1adb0*/  STS.U8 [R93+UR10+0xb580], R26 ;  /* 0x00b5801a5d007988 */ /* 0x0041e4000800000a */
[----:B0-----:R-:W-:-:S05]  /*1adc0*/  @!P0 IMAD.MOV.U32 R26, RZ, RZ, R47 ;  /* 0x000000ffff1a8224 */ /* 0x001fca00078e002f */
[----:B---3--:R0:W2:Y:S04]  /*1add0*/  @!P0 LDG.E.U8 R67, desc[UR22][R26.64] ;  /* 0x000000161a438981 */ /* 0x0080a8000c1e1100 */
[----:B------:R-:W0:Y:S04]  /*1ade0*/  LDL R26, [R1+0x15c] ;  /* 0x00015c00011a7983 */ /* 0x000e280000100800 */
[----:B------:R-:W0:Y:S04]  /*1adf0*/  LDL R27, [R1+0x160] ;  /* 0x00016000011b7983 */ /* 0x000e280000100800 */
[----:B------:R1:W-:Y:S04]  /*1ae00*/  STS.U8 [R93+UR10+0xb780], R0 ;  /* 0x00b780005d007988 */ /* 0x0003e8000800000a */
[----:B-1----:R-:W3:Y:S01]  /*1ae10*/  LDL.LU R93, [R1+0x724] ;  /* 0x00072400015d7983 */ /* 0x002ee20000300800 */
[----:B------:R-:W-:-:S03]  /*1ae20*/  PRMT R66, RZ, 0x7610, R66 ;  /* 0x00007610ff427816 */ /* 0x000fc60000000042 */
[----:B------:R-:W5:Y:S01]  /*1ae30*/  LDL.LU R0, [R1+0x720] ;  /* 0x0007200001007983 */ /* 0x000f620000300800 */
[----:B------:R-:W1:Y:S01]  /*1ae40*/  S2R R47, SR_TID.X ;  /* 0x00000000002f7919 */ /* 0x000e620000002100 */
[----:B0-----:R-:W-:-:S04]  /*1ae50*/  @!P0 LOP3.LUT R27, R27, R26, RZ, 0x3c, !PT ;  /* 0x0000001a1b1b8212 */ /* 0x001fc800078e3cff */
[----:B------:R-:W-:-:S04]  /*1ae60*/  @!P0 LOP3.LUT R26, R27, R26, RZ, 0x3c, !PT ;  /* 0x0000001a1b1a8212 */ /* 0x000fc800078e3cff */
[----:B------:R-:W-:-:S05]  /*1ae70*/  @!P0 LOP3.LUT R27, R27, R26, RZ, 0x3c, !PT ;  /* 0x0000001a1b1b8212 */ /* 0x000fca00078e3cff */
[----:B------:R0:W2:Y:S02]  /*1ae80*/  @!P0 LDG.E.U8 R66, desc[UR22][R26.64] ;  /* 0x000000161a428981 */ /* 0x0000a4000c1e1100 */
[----:B0-----:R-:W0:Y:S01]  /*1ae90*/  S2R R27, SR_TID.X ;  /* 0x00000000001b7919 */ /* 0x001e220000002100 */
[----:B------:R-:W-:Y:S02]  /*1aea0*/  @!P0 IMAD.MOV.U32 R26, RZ, RZ, R45 ;  /* 0x000000ffff1a8224 */ /* 0x000fe400078e002d */
[----:B------:R-:W2:Y:S01]  /*1aeb0*/  LDL R45, [R1+0x2e8] ;  /* 0x0002e800012d7983 */ /* 0x000ea20000100800 */
[----:B0-----:R-:W-:-:S04]  /*1aec0*/  LOP3.LUT R27, R27, 0x7f, RZ, 0xc0, !PT ;  /* 0x0000007f1b1b7812 */ /* 0x001fc800078ec0ff */
[----:B------:R-:W-:-:S05]  /*1aed0*/  LOP3.LUT R27, R27, 0x30, RZ, 0x3c, !PT ;  /* 0x000000301b1b7812 */ /* 0x000fca00078e3cff */
[----:B---3--:R0:W-:Y:S02]  /*1aee0*/  STS.U8 [R27+UR10+0xb980], R93 ;  /* 0x00b9805d1b007988 */ /* 0x0081e4000800000a */
[----:B0-----:R-:W-:Y:S02]  /*1aef0*/  @!P0 IMAD.MOV.U32 R27, RZ, RZ, R46 ;  /* 0x000000ffff1b8224 */ /* 0x001fe400078e002e */
[----:B------:R-:W3:Y:S01]  /*1af00*/  LDL R46, [R1+0x2e4] ;  /* 0x0002e400012e7983 */ /* 0x000ee20000100800 */
[----:B-1----:R-:W-:-:S04]  /*1af10*/  LOP3.LUT R47, R47, 0x7f, RZ, 0xc0, !PT ;  /* 0x0000007f2f2f7812 */ /* 0x002fc800078ec0ff */
[----:B------:R-:W-:Y:S02]  /*1af20*/  LOP3.LUT R93, R47, 0x30, RZ, 0x3c, !PT ;  /* 0x000000302f5d7812 */ /* 0x000fe400078e3cff */
[----:B------:R-:W3:Y:S04]  /*1af30*/  LDL R47, [R1+0x2a8] ;  /* 0x0002a800012f7983 */ /* 0x000ee80000100800 */
[----:B------:R4:W-:Y:S02]  /*1af40*/  STS.U8 [R93+UR10+0xbb80], R24 ;  /* 0x00bb80185d007988 */ /* 0x0009e4000800000a */
[----:B----4-:R-:W-:Y:S02]  /*1af50*/  @!P0 IMAD.MOV.U32 R24, RZ, RZ, R25 ;  /* 0x000000ffff188224 */ /* 0x010fe400078e0019 */
[----:B------:R-:W-:-:S02]  /*1af60*/  @!P0 IMAD.MOV.U32 R25, RZ, RZ, R44 ;  /* 0x000000ffff198224 */ /* 0x000fc400078e002c */
[----:B------:R-:W0:Y:S01]  /*1af70*/  S2R R44, SR_TID.X ;  /* 0x00000000002c7919 */ /* 0x000e220000002100 */
[----:B------:R1:W-:Y:S04]  /*1af80*/  STS.U8 [R93+UR10+0xbd80], R23 ;  /* 0x00bd80175d007988 */ /* 0x0003e8000800000a */
[----:B------:R4:W-:Y:S04]  /*1af90*/  STS.U8 [R93+UR10+0xbf80], R22 ;  /* 0x00bf80165d007988 */ /* 0x0009e8000800000a */
[----:B-1----:R-:W3:Y:S04]  /*1afa0*/  LDL R23, [R1+0x268] ;  /* 0x0002680001177983 */ /* 0x002ee80000100800 */
[----:B----4-:R-:W4:Y:S01]  /*1afb0*/  LDL R22, [R1+0x264] ;  /* 0x0002640001167983 */ /* 0x010f220000100800 */
[----:B0-----:R-:W-:-:S05]  /*1afc0*/  LOP3.LUT R93, R44, 0x7f, RZ, 0xc0, !PT ;  /* 0x0000007f2c5d7812 */ /* 0x001fca00078ec0ff */
[----:B------:R-:W-:Y:S04]  /*1afd0*/  STS.U8 [R93+UR10+0x4000], R21 ;  /* 0x004000155d007988 */ /* 0x000fe8000800000a */
[----:B------:R2:W-:Y:S02]  /*1afe0*/  STS.U8 [R93+UR10+0x4400], R20 ;  /* 0x004400145d007988 */ /* 0x0005e4000800000a */
[----:B--2---:R-:W-:Y:S02]  /*1aff0*/  @!P0 IMAD.MOV.U32 R20, RZ, RZ, R45 ;  /* 0x000000ffff148224 */ /* 0x004fe400078e002d */
[----:B------:R-:W2:Y:S01]  /*1b000*/  LDL R45, [R1+0x3d8] ;  /* 0x0003d800012d7983 */ /* 0x000ea20000100800 */
[----:B---3--:R-:W-:-:S03]  /*1b010*/  @!P0 IMAD.MOV.U32 R21, RZ, RZ, R46 ;  /* 0x000000ffff158224 */ /* 0x008fc600078e002e */
[----:B------:R-:W3:Y:S01]  /*1b020*/  LDL R46, [R1+0x3d4] ;  /* 0x0003d400012e7983 */ /* 0x000ee20000100800 */
[----:B------:R-:W-:-:S03]  /*1b030*/  PRMT R52, RZ, 0x7610, R52 ;  /* 0x00007610ff347816 */ /* 0x000fc60000000034 */
[----:B------:R0:W-:Y:S04]  /*1b040*/  STS.U8 [R93+UR10+0x4800], R19 ;  /* 0x004800135d007988 */ /* 0x0001e8000800000a */
[----:B------:R1:W-:Y:S04]  /*1b050*/  STS.U8 [R93+UR10+0x4c00], R18 ;  /* 0x004c00125d007988 */ /* 0x0003e8000800000a */
[----:B------:R0:W3:Y:S04]  /*1b060*/  @!P0 LDG.E.U8 R52, desc[UR22][R30.64] ;  /* 0x000000161e348981 */ /* 0x0000e8000c1e1100 */
[----:B------:R-:W-:Y:S04]  /*1b070*/  STS.U8 [R93+UR10+0x5000], R17 ;  /* 0x005000115d007988 */ /* 0x000fe8000800000a */
[----:B------:R2:W-:Y:S01]  /*1b080*/  STS.U8 [R93+UR10+0x5400], R16 ;  /* 0x005400105d007988 */ /* 0x0005e2000800000a */
[----:B0-----:R-:W-:-:S02]  /*1b090*/  PRMT R30, RZ, 0x7610, R30 ;  /* 0x00007610ff1e7816 */ /* 0x001fc4000000001e */
[-C--:B------:R-:W-:Y:S01]  /*1b0a0*/  @!P0 LOP3.LUT R37, R37, R36.reuse, RZ, 0x3c, !PT ;  /* 0x0000002425258212 */ /* 0x080fe200078e3cff */
[----:B------:R-:W3:Y:S03]  /*1b0b0*/  LDL R19, [R1+0x368] ;  /* 0x0003680001137983 */ /* 0x000ee60000100800 */
[C---:B------:R-:W-:Y:S01]  /*1b0c0*/  @!P0 LOP3.LUT R36, R37.reuse, R36, RZ, 0x3c, !PT ;  /* 0x0000002425248212 */ /* 0x040fe200078e3cff */
[----:B-1----:R-:W3:Y:S01]  /*1b0d0*/  LDL R18, [R1+0x364] ;  /* 0x0003640001127983 */ /* 0x002ee20000100800 */
[----:B------:R-:W-:Y:S02]  /*1b0e0*/  PRMT R58, RZ, 0x7610, R58 ;  /* 0x00007610ff3a7816 */ /* 0x000fe4000000003a */
[----:B------:R-:W-:-:S05]  /*1b0f0*/  @!P0 LOP3.LUT R37, R37, R36, RZ, 0x3c, !PT ;  /* 0x0000002425258212 */ /* 0x000fca00078e3cff */
[----:B------:R0:W3:Y:S01]  /*1b100*/  @!P0 LDG.E.U8 R58, desc[UR22][R36.64] ;  /* 0x00000016243a8981 */ /* 0x0000e2000c1e1100 */
[----:B----4-:R-:W-:-:S04]  /*1b110*/  @!P0 LOP3.LUT R23, R23, R22, RZ, 0x3c, !PT ;  /* 0x0000001617178212 */ /* 0x010fc800078e3cff */
[C---:B------:R-:W-:Y:S02]  /*1b120*/  @!P0 LOP3.LUT R22, R23.reuse, R22, RZ, 0x3c, !PT ;  /* 0x0000001617168212 */ /* 0x040fe400078e3cff */
[----:B0-----:R-:W-:Y:S02]  /*1b130*/  PRMT R36, RZ, 0x7610, R36 ;  /* 0x00007610ff247816 */ /* 0x001fe40000000024 */
[----:B------:R-:W-:-:S05]  /*1b140*/  @!P0 LOP3.LUT R23, R23, R22, RZ, 0x3c, !PT ;  /* 0x0000001617178212 */ /* 0x000fca00078e3cff */
[----:B------:R0:W4:Y:S02]  /*1b150*/  @!P0 LDG.E.U8 R36, desc[UR22][R22.64] ;  /* 0x0000001616248981 */ /* 0x000124000c1e1100 */
[----:B0-----:R-:W-:Y:S02]  /*1b160*/  @!P0 IMAD.MOV.U32 R22, RZ, RZ, R47 ;  /* 0x000000ffff168224 */ /* 0x001fe400078e002f */
[----:B--2---:R-:W-:Y:S01]  /*1b170*/  @!P0 IMAD.MOV.U32 R16, RZ, RZ, R45 ;  /* 0x000000ffff108224 */ /* 0x004fe200078e002d */
[----:B------:R-:W2:Y:S01]  /*1b180*/  LDL R47, [R1+0x3a8] ;  /* 0x0003a800012f7983 */ /* 0x000ea20000100800 */
[----:B---3--:R-:W-:Y:S01]  /*1b190*/  @!P0 IMAD.MOV.U32 R17, RZ, RZ, R46 ;  /* 0x000000ffff118224 */ /* 0x008fe200078e002e */
[----:B------:R-:W-:Y:S02]  /*1b1a0*/  PRMT R70, RZ, 0x7610, R70 ;  /* 0x00007610ff467816 */ /* 0x000fe40000000046 */
[----:B------:R-:W-:Y:S02]  /*1b1b0*/  @!P0 LOP3.LUT R33, R33, R32, RZ, 0x3c, !PT ;  /* 0x0000002021218212 */ /* 0x000fe400078e3cff */
[----:B------:R-:W-:Y:S01]  /*1b1c0*/  PRMT R54, RZ, 0x7610, R54 ;  /* 0x00007610ff367816 */ /* 0x000fe20000000036 */
[----:B------:R-:W3:Y:S04]  /*1b1d0*/  @!P0 LDG.E.U8 R30, desc[UR22][R16.64] ;  /* 0x00000016101e8981 */ /* 0x000ee8000c1e1100 */
[----:B------:R0:W2:Y:S04]  /*1b1e0*/  @!P0 LDG.E.U8 R70, desc[UR22][R28.64] ;  /* 0x000000161c468981 */ /* 0x0000a8000c1e1100 */
[----:B------:R1:W-:Y:S04]  /*1b1f0*/  STS.U8 [R93+UR10+0x5800], R80 ;  /* 0x005800505d007988 */ /* 0x0003e8000800000a */
[----:B------:R-:W2:Y:S04]  /*1b200*/  LDL R16, [R1+0x404] ;  /* 0x0004040001107983 */ /* 0x000ea80000100800 */
[----:B------:R-:W2:Y:S01]  /*1b210*/  LDL R17, [R1+0x408] ;  /* 0x0004080001117983 */ /* 0x000ea20000100800 */
[----:B0-----:R-:W-:-:S02]  /*1b220*/  PRMT R29, RZ, 0x7610, R29 ;  /* 0x00007610ff1d7816 */ /* 0x001fc4000000001d */
[----:B------:R-:W-:Y:S01]  /*1b230*/  @!P0 LOP3.LUT R32, R33, R32, RZ, 0x3c, !PT ;  /* 0x0000002021208212 */ /* 0x000fe200078e3cff */
[----:B-1----:R-:W3:Y:S01]  /*1b240*/  LDL R80, [R1+0x45c] ;  /* 0x00045c0001507983 */ /* 0x002ee20000100800 */
[----:B------:R-:W-:-:S03]  /*1b250*/  @!P0 LOP3.LUT R19, R19, R18, RZ, 0x3c, !PT ;  /* 0x0000001213138212 */ /* 0x000fc600078e3cff */
[----:B------:R-:W3:Y:S01]  /*1b260*/  LDL R46, [R1+0xe4] ;  /* 0x0000e400012e7983 */ /* 0x000ee20000100800 */
[----:B------:R-:W-:Y:S02]  /*1b270*/  @!P0 LOP3.LUT R33, R33, R32, RZ, 0x3c, !PT ;  /* 0x0000002021218212 */ /* 0x000fe400078e3cff */
[C---:B------:R-:W-:Y:S01]  /*1b280*/  @!P0 LOP3.LUT R18, R19.reuse, R18, RZ, 0x3c, !PT ;  /* 0x0000001213128212 */ /* 0x040fe200078e3cff */
[----:B------:R-:W3:Y:S04]  /*1b290*/  LDL R45, [R1+0xe8] ;  /* 0x0000e800012d7983 */ /* 0x000ee80000100800 */
[----:B------:R0:W3:Y:S01]  /*1b2a0*/  @!P0 LDG.E.U8 R54, desc[UR22][R32.64] ;  /* 0x0000001620368981 */ /* 0x0000e2000c1e1100 */
[----:B------:R-:W-:Y:S02]  /*1b2b0*/  @!P0 LOP3.LUT R19, R19, R18, RZ, 0x3c, !PT ;  /* 0x0000001213138212 */ /* 0x000fe400078e3cff */
[----:B------:R-:W-:Y:S01]  /*1b2c0*/  PRMT R60, RZ, 0x7610, R60 ;  /* 0x00007610ff3c7816 */ /* 0x000fe2000000003c */
[----:B------:R1:W-:Y:S01]  /*1b2d0*/  STS.U8 [R93+UR10+0x5c00], R78 ;  /* 0x005c004e5d007988 */ /* 0x0003e2000800000a */
[----:B------:R-:W-:-:S03]  /*1b2e0*/  PRMT R64, RZ, 0x7610, R64 ;  /* 0x00007610ff407816 */ /* 0x000fc60000000040 */
[----:B------:R-:W3:Y:S01]  /*1b2f0*/  LDL R23, [R1+0x2a4] ;  /* 0x0002a40001177983 */ /* 0x000ee20000100800 */
[----:B0-----:R-:W-:Y:S02]  /*1b300*/  PRMT R32, RZ, 0x7610, R32 ;  /* 0x00007610ff207816 */ /* 0x001fe40000000020 */
[----:B------:R-:W-:Y:S01]  /*1b310*/  PRMT R28, RZ, 0x7610, R28 ;  /* 0x00007610ff1c7816 */ /* 0x000fe2000000001c */
[----:B------:R-:W3:Y:S04]  /*1b320*/  @!P0 LDG.E.U8 R60, desc[UR22][R38.64] ;  /* 0x00000016263c8981 */ /* 0x000ee8000c1e1100 */
[----:B------:R0:W3:Y:S04]  /*1b330*/  @!P0 LDG.E.U8 R32, desc[UR22][R18.64] ;  /* 0x0000001612208981 */ /* 0x0000e8000c1e1100 */
[----:B-1----:R-:W3:Y:S04]  /*1b340*/  LDL R78, [R1+0x128] ;  /* 0x00012800014e7983 */ /* 0x002ee80000100800 */
[----:B------:R1:W-:Y:S01]  /*1b350*/  STS.U8 [R93+UR10+0x6000], R76 ;  /* 0x0060004c5d007988 */ /* 0x0003e2000800000a */
[----:B--2---:R-:W-:Y:S01]  /*1b360*/  @!P0 LOP3.LUT R17, R17, R16, RZ, 0x3c, !PT ;  /* 0x0000001011118212 */ /* 0x004fe200078e3cff */
[----:B0-----:R-:W-:-:S02]  /*1b370*/  @!P0 IMAD.MOV.U32 R18, RZ, RZ, R47 ;  /* 0x000000ffff128224 */ /* 0x001fc400078e002f */
[----:B-1----:R-:W2:Y:S01]  /*1b380*/  LDL R76, [R1+0x124] ;  /* 0x00012400014c7983 */ /* 0x002ea20000100800 */
[----:B------:R-:W-:-:S03]  /*1b390*/  @!P0 LOP3.LUT R16, R17, R16, RZ, 0x3c, !PT ;  /* 0x0000001011108212 */ /* 0x000fc600078e3cff */
[----:B------:R-:W2:Y:S01]  /*1b3a0*/  LDL R47, [R1+0x460] ;  /* 0x00046000012f7983 */ /* 0x000ea20000100800 */
[----:B------:R-:W-:Y:S02]  /*1b3b0*/  @!P0 LOP3.LUT R17, R17, R16, RZ, 0x3c, !PT ;  /* 0x0000001011118212 */ /* 0x000fe400078e3cff */
[----:B------:R-:W-:Y:S01]  /*1b3c0*/  PRMT R38, RZ, 0x7610, R38 ;  /* 0x00007610ff267816 */ /* 0x000fe20000000026 */
[----:B------:R-:W2:Y:S04]  /*1b3d0*/  LDL R19, [R1+0x3a4] ;  /* 0x0003a40001137983 */ /* 0x000ea80000100800 */
[----:B------:R-:W2:Y:S04]  /*1b3e0*/  @!P0 LDG.E.U8 R29, desc[UR22][R16.64] ;  /* 0x00000016101d8981 */ /* 0x000ea8000c1e1100 */
[----:B------:R-:W2:Y:S04]  /*1b3f0*/  @!P0 LDG.E.U8 R38, desc[UR22][R24.64] ;  /* 0x0000001618268981 */ /* 0x000ea8000c1e1100 */
[----:B------:R-:W2:Y:S04]  /*1b400*/  LDL R16, [R1+0x434] ;  /* 0x0004340001107983 */ /* 0x000ea80000100800 */
[----:B------:R-:W2:Y:S04]  /*1b410*/  LDL R17, [R1+0x438] ;  /* 0x0004380001117983 */ /* 0x000ea80000100800 */
[----:B------:R-:W4:Y:S04]  /*1b420*/  LDL R24, [R1+0x224] ;  /* 0x0002240001187983 */ /* 0x000f280000100800 */
[----:B------:R-:W4:Y:S01]  /*1b430*/  LDL R25, [R1+0x228] ;  /* 0x0002280001197983 */ /* 0x000f220000100800 */
[----:B------:R-:W-:-:S03]  /*1b440*/  PRMT R39, RZ, 0x7610, R39 ;  /* 0x00007610ff277816 */ /* 0x000fc60000000027 */
[----:B------:R-:W-:Y:S04]  /*1b450*/  STS.U8 [R93+UR10+0x6400], R15 ;  /* 0x0064000f5d007988 */ /* 0x000fe8000800000a */
[----:B------:R-:W-:Y:S04]  /*1b460*/  STS.U8 [R93+UR10+0x6800], R14 ;  /* 0x0068000e5d007988 */ /* 0x000fe8000800000a */
[----:B------:R0:W-:Y:S04]  /*1b470*/  STS.U8 [R93+UR10+0x6c00], R13 ;  /* 0x006c000d5d007988 */ /* 0x0001e8000800000a */
[----:B------:R1:W-:Y:S04]  /*1b480*/  STS.U8 [R93+UR10+0x7000], R12 ;  /* 0x0070000c5d007988 */ /* 0x0003e8000800000a */
[----:B------:R3:W4:Y:S04]  /*1b490*/  @!P0 LDG.E.U8 R39, desc[UR22][R26.64] ;  /* 0x000000161a278981 */ /* 0x000728000c1e1100 */
[----:B0-----:R-:W4:Y:S04]  /*1b4a0*/  LDL R13, [R1+0x1b0] ;  /* 0x0001b000010d7983 */ /* 0x001f280000100800 */
[----:B-1----:R-:W4:Y:S01]  /*1b4b0*/  LDL R12, [R1+0x1ac] ;  /* 0x0001ac00010c7983 */ /* 0x002f220000100800 */
[----:B---3--:R-:W-:Y:S01]  /*1b4c0*/  PRMT R27, RZ, 0x7610, R27 ;  /* 0x00007610ff1b7816 */ /* 0x008fe2000000001b */
[----:B------:R-:W-:-:S02]  /*1b4d0*/  @!P0 IMAD.MOV.U32 R14, RZ, RZ, R78 ;  /* 0x000000ffff0e8224 */ /* 0x000fc400078e004e */
[----:B------:R-:W3:Y:S01]  /*1b4e0*/  LDL R78, [R1+0x22c] ;  /* 0x00022c00014e7983 */ /* 0x000ee20000100800 */
[----:B--2---:R-:W-:-:S04]  /*1b4f0*/  @!P0 LOP3.LUT R17, R17, R16, RZ, 0x3c, !PT ;  /* 0x0000001011118212 */ /* 0x004fc800078e3cff */
[----:B------:R-:W-:-:S04]  /*1b500*/  @!P0 LOP3.LUT R16, R17, R16, RZ, 0x3c, !PT ;  /* 0x0000001011108212 */ /* 0x000fc800078e3cff */
[----:B------:R-:W-:-:S05]  /*1b510*/  @!P0 LOP3.LUT R17, R17, R16, RZ, 0x3c, !PT ;  /* 0x0000001011118212 */ /* 0x000fca00078e3cff */
[----:B------:R0:W2:Y:S02]  /*1b520*/  @!P0 LDG.E.U8 R28, desc[UR22][R16.64] ;  /* 0x00000016101c8981 */ /* 0x0000a4000c1e1100 */
[----:B0-----:R-:W-:Y:S02]  /*1b530*/  @!P0 IMAD.MOV.U32 R16, RZ, RZ, R47 ;  /* 0x000000ffff108224 */ /* 0x001fe400078e002f */
[----:B------:R-:W-:Y:S01]  /*1b540*/  @!P0 IMAD.MOV.U32 R17, RZ, RZ, R80 ;  /* 0x000000ffff118224 */ /* 0x000fe200078e0050 */
[----:B------:R-:W2:Y:S04]  /*1b550*/  LDL R47, [R1+0x168] ;  /* 0x00016800012f7983 */ /* 0x000ea80000100800 */
[----:B------:R-:W3:Y:S04]  /*1b560*/  LDL R80, [R1+0x164] ;  /* 0x0001640001507983 */ /* 0x000ee80000100800 */
[----:B------:R0:W3:Y:S02]  /*1b570*/  @!P0 LDG.E.U8 R27, desc[UR22][R16.64] ;  /* 0x00000016101b8981 */ /* 0x0000e4000c1e1100 */
[----:B0-----:R-:W-:-:S02]  /*1b580*/  @!P0 IMAD.MOV.U32 R16, RZ, RZ, R45 ;  /* 0x000000ffff108224 */ /* 0x001fc400078e002d */
[----:B------:R-:W-:Y:S01]  /*1b590*/  @!P0 IMAD.MOV.U32 R17, RZ, RZ, R46 ;  /* 0x000000ffff118224 */ /* 0x000fe200078e002e */
[----:B------:R-:W3:Y:S04]  /*1b5a0*/  LDL R45, [R1+0x1f0] ;  /* 0x0001f000012d7983 */ /* 0x000ee80000100800 */
[----:B------:R-:W3:Y:S01]  /*1b5b0*/  LDL R46, [R1+0x1ec] ;  /* 0x0001ec00012e7983 */ /* 0x000ee20000100800 */
[----:B------:R-:W-:-:S03]  /*1b5c0*/  @!P0 IMAD.MOV.U32 R15, RZ, RZ, R76 ;  /* 0x000000ffff0f8224 */ /* 0x000fc600078e004c */
[----:B------:R-:W3:Y:S04]  /*1b5d0*/  LDL R76, [R1+0x230] ;  /* 0x00023000014c7983 */ /* 0x000ee80000100800 */
[----:B------:R-:W3:Y:S01]  /*1b5e0*/  @!P0 LDG.E.U8 R64, desc[UR22][R14.64] ;  /* 0x000000160e408981 */ /* 0x000ee2000c1e1100 */
[----:B------:R-:W-:Y:S02]  /*1b5f0*/  PRMT R56, RZ, 0x7610, R56 ;  /* 0x00007610ff387816 */ /* 0x000fe40000000038 */
[----:B----4-:R-:W-:-:S04]  /*1b600*/  @!P0 LOP3.LUT R25, R25, R24, RZ, 0x3c, !PT ;  /* 0x0000001819198212 */ /* 0x010fc800078e3cff */
[----:B------:R0:W4:Y:S01]  /*1b610*/  @!P0 LDG.E.U8 R56, desc[UR22][R34.64] ;  /* 0x0000001622388981 */ /* 0x000122000c1e1100 */
[----:B------:R-:W-:Y:S02]  /*1b620*/  @!P0 LOP3.LUT R24, R25, R24, RZ, 0x3c, !PT ;  /* 0x0000001819188212 */ /* 0x000fe400078e3cff */
[----:B------:R-:W-:Y:S02]  /*1b630*/  PRMT R37, RZ, 0x7610, R37 ;  /* 0x00007610ff257816 */ /* 0x000fe40000000025 */
[----:B0-----:R-:W-:Y:S02]  /*1b640*/  PRMT R34, RZ, 0x7610, R34 ;  /* 0x00007610ff227816 */ /* 0x001fe40000000022 */
[----:B------:R-:W-:Y:S02]  /*1b650*/  @!P0 LOP3.LUT R13, R13, R12, RZ, 0x3c, !PT ;  /* 0x0000000c0d0d8212 */ /* 0x000fe400078e3cff */
[----:B------:R-:W-:Y:S02]  /*1b660*/  @!P0 LOP3.LUT R25, R25, R24, RZ, 0x3c, !PT ;  /* 0x0000001819198212 */ /* 0x000fe400078e3cff */
[----:B------:R-:W4:Y:S01]  /*1b670*/  @!P0 LDG.E.U8 R34, desc[UR22][R20.64] ;  /* 0x0000001614228981 */ /* 0x000f22000c1e1100 */
[----:B------:R-:W-:-:S03]  /*1b680*/  @!P0 LOP3.LUT R12, R13, R12, RZ, 0x3c, !PT ;  /* 0x0000000c0d0c8212 */ /* 0x000fc600078e3cff */
[----:B------:R0:W4:Y:S04]  /*1b690*/  @!P0 LDG.E.U8 R37, desc[UR22][R24.64] ;  /* 0x0000001618258981 */ /* 0x000128000c1e1100 */
[----:B------:R-:W4:Y:S04]  /*1b6a0*/  LDL R20, [R1+0x324] ;  /* 0x0003240001147983 */ /* 0x000f280000100800 */
[----:B------:R-:W4:Y:S01]  /*1b6b0*/  LDL R21, [R1+0x328] ;  /* 0x0003280001157983 */ /* 0x000f220000100800 */
[----:B0-----:R-:W-:Y:S02]  /*1b6c0*/  PRMT R25, RZ, 0x7610, R25 ;  /* 0x00007610ff197816 */ /* 0x001fe40000000019 */
[----:B------:R-:W-:-:S02]  /*1b6d0*/  @!P0 LOP3.LUT R13, R13, R12, RZ, 0x3c, !PT ;  /* 0x0000000c0d0d8212 */ /* 0x000fc400078e3cff */
[----:B------:R-:W-:-:S03]  /*1b6e0*/  PRMT R24, RZ, 0x7610, R24 ;  /* 0x00007610ff187816 */ /* 0x000fc60000000018 */
[----:B------:R0:W4:Y:S01]  /*1b6f0*/  @!P0 LDG.E.U8 R25, desc[UR22][R12.64] ;  /* 0x000000160c198981 */ /* 0x000122000c1e1100 */
[----:B--2---:R-:W-:-:S03]  /*1b700*/  @!P0 IMAD.MOV.U32 R14, RZ, RZ, R47 ;  /* 0x000000ffff0e8224 */ /* 0x004fc600078e002f */
[----:B------:R-:W2:Y:S01]  /*1b710*/  LDL R47, [R1+0x270] ;  /* 0x00027000012f7983 */ /* 0x000ea20000100800 */
[----:B---3--:R-:W-:-:S03]  /*1b720*/  @!P0 IMAD.MOV.U32 R15, RZ, RZ, R80 ;  /* 0x000000ffff0f8224 */ /* 0x008fc600078e0050 */
[----:B------:R-:W3:Y:S01]  /*1b730*/  LDL R80, [R1+0x26c] ;  /* 0x00026c0001507983 */ /* 0x000ee20000100800 */
[----:B0-----:R-:W-:-:S03]  /*1b740*/  @!P0 IMAD.MOV.U32 R12, RZ, RZ, R45 ;  /* 0x000000ffff0c8224 */ /* 0x001fc600078e002d */
[----:B------:R-:W3:Y:S01]  /*1b750*/  LDL R45, [R1+0x2b0] ;  /* 0x0002b000012d7983 */ /* 0x000ee20000100800 */
[----:B------:R-:W-:-:S03]  /*1b760*/  @!P0 IMAD.MOV.U32 R13, RZ, RZ, R46 ;  /* 0x000000ffff0d8224 */ /* 0x000fc600078e002e */
[----:B------:R-:W3:Y:S04]  /*1b770*/  LDL R46, [R1+0x2ac] ;  /* 0x0002ac00012e7983 */ /* 0x000ee80000100800 */
[----:B------:R0:W3:Y:S02]  /*1b780*/  @!P0 LDG.E.U8 R24, desc[UR22][R12.64] ;  /* 0x000000160c188981 */ /* 0x0000e4000c1e1100 */
[----:B0-----:R-:W-:Y:S02]  /*1b790*/  @!P0 IMAD.MOV.U32 R13, RZ, RZ, R78 ;  /* 0x000000ffff0d8224 */ /* 0x001fe400078e004e */
[----:B------:R-:W3:Y:S01]  /*1b7a0*/  LDL R78, [R1+0x2ec] ;  /* 0x0002ec00014e7983 */ /* 0x000ee20000100800 */
[----:B------:R-:W-:-:S03]  /*1b7b0*/  @!P0 IMAD.MOV.U32 R12, RZ, RZ, R76 ;  /* 0x000000ffff0c8224 */ /* 0x000fc600078e004c */
[----:B------:R-:W3:Y:S01]  /*1b7c0*/  LDL R76, [R1+0x2f0] ;  /* 0x0002f000014c7983 */ /* 0x000ee20000100800 */
[----:B------:R-:W-:-:S03]  /*1b7d0*/  PRMT R35, RZ, 0x7610, R35 ;  /* 0x00007610ff237816 */ /* 0x000fc60000000023 */
[----:B------:R-:W-:Y:S04]  /*1b7e0*/  STS.U8 [R93+UR10+0x7400], R11 ;  /* 0x0074000b5d007988 */ /* 0x000fe8000800000a */
[----:B------:R0:W3:Y:S04]  /*1b7f0*/  @!P0 LDG.E.U8 R35, desc[UR22][R22.64] ;  /* 0x0000001616238981 */ /* 0x0000e8000c1e1100 */
[----:B------:R-:W-:Y:S04]  /*1b800*/  STS.U8 [R93+UR10+0x7800], R3 ;  /* 0x007800035d007988 */ /* 0x000fe8000800000a */
[----:B------:R2:W-:Y:S01]  /*1b810*/  STS.U8 [R93+UR10+0x7c00], R2 ;  /* 0x007c00025d007988 */ /* 0x0005e2000800000a */
[----:B0-----:R-:W-:-:S02]  /*1b820*/  PRMT R22, RZ, 0x7610, R22 ;  /* 0x00007610ff167816 */ /* 0x001fc40000000016 */
[----:B----4-:R-:W-:-:S04]  /*1b830*/  @!P0 LOP3.LUT R21, R21, R20, RZ, 0x3c, !PT ;  /* 0x0000001415158212 */ /* 0x010fc800078e3cff */
[C---:B------:R-:W-:Y:S02]  /*1b840*/  @!P0 LOP3.LUT R20, R21.reuse, R20, RZ, 0x3c, !PT ;  /* 0x0000001415148212 */ /* 0x040fe400078e3cff */
[----:B------:R-:W-:Y:S02]  /*1b850*/  PRMT R33, RZ, 0x7610, R33 ;  /* 0x00007610ff217816 */ /* 0x000fe40000000021 */
[----:B------:R-:W-:-:S05]  /*1b860*/  @!P0 LOP3.LUT R21, R21, R20, RZ, 0x3c, !PT ;  /* 0x0000001415158212 */ /* 0x000fca00078e3cff */
[----:B------:R0:W4:Y:S02]  /*1b870*/  @!P0 LDG.E.U8 R33, desc[UR22][R20.64] ;  /* 0x0000001614218981 */ /* 0x000124000c1e1100 */
[----:B0-----:R-:W-:Y:S01]  /*1b880*/  PRMT R21, RZ, 0x7610, R21 ;  /* 0x00007610ff157816 */ /* 0x001fe20000000015 */
[----:B--2---:R-:W-:Y:S02]  /*1b890*/  @!P0 IMAD.MOV.U32 R2, RZ, RZ, R47 ;  /* 0x000000ffff028224 */ /* 0x004fe400078e002f */
[----:B------:R-:W2:Y:S01]  /*1b8a0*/  LDL R47, [R1+0x330] ;  /* 0x00033000012f7983 */ /* 0x000ea20000100800 */
[----:B---3--:R-:W-:-:S03]  /*1b8b0*/  @!P0 IMAD.MOV.U32 R3, RZ, RZ, R80 ;  /* 0x000000ffff038224 */ /* 0x008fc600078e0050 */
[----:B------:R-:W3:Y:S04]  /*1b8c0*/  LDL R80, [R1+0x32c] ;  /* 0x00032c0001507983 */ /* 0x000ee80000100800 */
[----:B------:R0:W4:Y:S02]  /*1b8d0*/  @!P0 LDG.E.U8 R22, desc[UR22][R2.64] ;  /* 0x0000001602168981 */ /* 0x000124000c1e1100 */
[----:B0-----:R-:W0:Y:S02]  /*1b8e0*/  S2R R3, SR_TID.X ;  /* 0x0000000000037919 */ /* 0x001e240000002100 */
[C---:B0-----:R-:W-:Y:S02]  /*1b8f0*/  LOP3.LUT R2, R3.reuse, 0x7f, RZ, 0xc0, !PT ;  /* 0x0000007f03027812 */ /* 0x041fe400078ec0ff */
[----:B------:R-:W-:-:S02]  /*1b900*/  LOP3.LUT R3, R3, 0x7f, RZ, 0xc0, !PT ;  /* 0x0000007f03037812 */ /* 0x000fc400078ec0ff */
[----:B------:R-:W-:-:S05]  /*1b910*/  LOP3.LUT R2, R2, 0x10, RZ, 0x3c, !PT ;  /* 0x0000001002027812 */ /* 0x000fca00078e3cff */
[----:B------:R0:W-:Y:S02]  /*1b920*/  STS.U8 [R2+UR10+0x4080], R92 ;  /* 0x0040805c02007988 */ /* 0x0001e4000800000a */
[----:B0-----:R-:W-:Y:S01]  /*1b930*/  LOP3.LUT R92, R3, 0x10, RZ, 0x3c, !PT ;  /* 0x00000010035c7812 */ /* 0x001fe200078e3cff */
[----:B------:R-:W-:Y:S02]  /*1b940*/  @!P0 IMAD.MOV.U32 R2, RZ, RZ, R45 ;  /* 0x000000ffff028224 */ /* 0x000fe400078e002d */
[----:B------:R-:W-:Y:S01]  /*1b950*/  @!P0 IMAD.MOV.U32 R3, RZ, RZ, R46 ;  /* 0x000000ffff038224 */ /* 0x000fe200078e002e */
[----:B------:R-:W4:Y:S04]  /*1b960*/  LDL R45, [R1+0x370] ;  /* 0x00037000012d7983 */ /* 0x000f280000100800 */
[----:B------:R-:W4:Y:S04]  /*1b970*/  LDL R46, [R1+0x36c] ;  /* 0x00036c00012e7983 */ /* 0x000f280000100800 */
[----:B------:R0:W4:Y:S02]  /*1b980*/  @!P0 LDG.E.U8 R21, desc[UR22][R2.64] ;  /* 0x0000001602158981 */ /* 0x000124000c1e1100 */
[----:B0-----:R-:W-:-:S02]  /*1b990*/  @!P0 IMAD.MOV.U32 R3, RZ, RZ, R78 ;  /* 0x000000ffff038224 */ /* 0x001fc400078e004e */
[----:B------:R-:W4:Y:S01]  /*1b9a0*/  LDL R78, [R1+0x3ac] ;  /* 0x0003ac00014e7983 */ /* 0x000f220000100800 */
[----:B------:R-:W-:-:S03]  /*1b9b0*/  @!P0 IMAD.MOV.U32 R2, RZ, RZ, R76 ;  /* 0x000000ffff028224 */ /* 0x000fc600078e004c */
[----:B------:R-:W4:Y:S01]  /*1b9c0*/  LDL R76, [R1+0x3b0] ;  /* 0x0003b000014c7983 */ /* 0x000f220000100800 */
[----:B------:R-:W-:Y:S02]  /*1b9d0*/  PRMT R31, RZ, 0x7610, R31 ;  /* 0x00007610ff1f7816 */ /* 0x000fe4000000001f */
[----:B------:R-:W-:Y:S01]  /*1b9e0*/  PRMT R20, RZ, 0x7610, R20 ;  /* 0x00007610ff147816 */ /* 0x000fe20000000014 */
[----:B------:R0:W-:Y:S04]  /*1b9f0*/  STS.U8 [R92+UR10+0x4480], R90 ;  /* 0x0044805a5c007988 */ /* 0x0001e8000800000a */
[----:B------:R1:W-:Y:S04]  /*1ba00*/  STS.U8 [R92+UR10+0x4880], R88 ;  /* 0x004880585c007988 */ /* 0x0003e8000800000a */
[----:B------:R1:W4:Y:S04]  /*1ba10*/  @!P0 LDG.E.U8 R31, desc[UR22][R18.64] ;  /* 0x00000016121f8981 */ /* 0x000328000c1e1100 */
[----:B0-----:R-:W4:Y:S04]  /*1ba20*/  LDL R90, [R1+0x3dc] ;  /* 0x0003dc00015a7983 */ /* 0x001f280000100800 */
[----:B-1----:R-:W4:Y:S01]  /*1ba30*/  LDL R88, [R1+0x3e0] ;  /* 0x0003e00001587983 */ /* 0x002f220000100800 */
[----:B------:R-:W-:-:S03]  /*1ba40*/  PRMT R19, RZ, 0x7610, R19 ;  /* 0x00007610ff137816 */ /* 0x000fc60000000013 */
[----:B------:R2:W4:Y:S01]  /*1ba50*/  @!P0 LDG.E.U8 R20, desc[UR22][R2.64] ;  /* 0x0000001602148981 */ /* 0x000522000c1e1100 */
[----:B------:R-:W-:Y:S01]  /*1ba60*/  PRMT R18, RZ, 0x7610, R18 ;  /* 0x00007610ff127816 */ /* 0x000fe20000000012 */
[----:B--2---:R-:W-:Y:S02]  /*1ba70*/  @!P0 IMAD.MOV.U32 R2, RZ, RZ, R47 ;  /* 0x000000ffff028224 */ /* 0x004fe400078e002f */
[----:B------:R-:W2:Y:S01]  /*1ba80*/  LDL R47, [R1+0x410] ;  /* 0x00041000012f7983 */ /* 0x000ea20000100800 */
[----:B---3--:R-:W-:-:S03]  /*1ba90*/  @!P0 IMAD.MOV.U32 R3, RZ, RZ, R80 ;  /* 0x000000ffff038224 */ /* 0x008fc600078e0050 */
[----:B------:R-:W3:Y:S04]  /*1baa0*/  LDL R80, [R1+0x40c] ;  /* 0x00040c0001507983 */ /* 0x000ee80000100800 */
[----:B------:R4:W3:Y:S02]  /*1bab0*/  @!P0 LDG.E.U8 R19, desc[UR22][R2.64] ;  /* 0x0000001602138981 */ /* 0x0008e4000c1e1100 */
[----:B----4-:R-:W-:Y:S02]  /*1bac0*/  @!P0 IMAD.MOV.U32 R2, RZ, RZ, R45 ;  /* 0x000000ffff028224 */ /* 0x010fe400078e002d */
[----:B------:R-:W4:Y:S01]  /*1bad0*/  LDL R45, [R1+0x440] ;  /* 0x00044000012d7983 */ /* 0x000f220000100800 */
[----:B------:R-:W-:-:S03]  /*1bae0*/  @!P0 IMAD.MOV.U32 R3, RZ, RZ, R46 ;  /* 0x000000ffff038224 */ /* 0x000fc600078e002e */
[----:B------:R-:W4:Y:S04]  /*1baf0*/  LDL R46, [R1+0x43c] ;  /* 0x00043c00012e7983 */ /* 0x000f280000100800 */
[----:B------:R0:W4:Y:S02]  /*1bb00*/  @!P0 LDG.E.U8 R18, desc[UR22][R2.64] ;  /* 0x0000001602128981 */ /* 0x000124000c1e1100 */
[----:B0-----:R-:W-:Y:S02]  /*1bb10*/  @!P0 IMAD.MOV.U32 R3, RZ, RZ, R78 ;  /* 0x000000ffff038224 */ /* 0x001fe400078e004e */
[----:B------:R-:W4:Y:S01]  /*1bb20*/  LDL R78, [R1+0x464] ;  /* 0x00046400014e7983 */ /* 0x000f220000100800 */
[----:B------:R-:W-:-:S03]  /*1bb30*/  @!P0 IMAD.MOV.U32 R2, RZ, RZ, R76 ;  /* 0x000000ffff028224 */ /* 0x000fc600078e004c */
[----:B------:R-:W4:Y:S01]  /*1bb40*/  LDL R76, [R1+0x468] ;  /* 0x00046800014c7983 */ /* 0x000f220000100800 */
[----:B------:R-:W-:-:S06]  /*1bb50*/  PRMT R65, RZ, 0x7610, R65 ;  /* 0x00007610ff417816 */ /* 0x000fcc0000000041 */
[----:B------:R0:W4:Y:S01]  /*1bb60*/  @!P0 LDG.E.U8 R65, desc[UR22][R16.64] ;  /* 0x0000001610418981 */ /* 0x000122000c1e1100 */
[----:B------:R-:W-:-:S06]  /*1bb70*/  PRMT R26, RZ, 0x7610, R26 ;  /* 0x00007610ff1a7816 */ /* 0x000fcc000000001a */
[----:B------:R1:W4:Y:S01]  /*1bb80*/  @!P0 LDG.E.U8 R26, desc[UR22][R14.64] ;  /* 0x000000160e1a8981 */ /* 0x000322000c1e1100 */
[----:B0-----:R-:W-:Y:S02]  /*1bb90*/  PRMT R17, RZ, 0x7610, R17 ;  /* 0x00007610ff117816 */ /* 0x001fe40000000011 */
[----:B------:R-:W-:-:S04]  /*1bba0*/  PRMT R16, RZ, 0x7610, R16 ;  /* 0x00007610ff107816 */ /* 0x000fc80000000010 */
[----:B------:R0:W4:Y:S01]  /*1bbb0*/  @!P0 LDG.E.U8 R17, desc[UR22][R2.64] ;  /* 0x0000001602118981 */ /* 0x000122000c1e1100 */
[----:B-1----:R-:W-:Y:S01]  /*1bbc0*/  PRMT R15, RZ, 0x7610, R15 ;  /* 0x00007610ff0f7816 */ /* 0x002fe2000000000f */
[----:B0-----:R-:W-:Y:S02]  /*1bbd0*/  @!P0 IMAD.MOV.U32 R2, RZ, RZ, R88 ;  /* 0x000000ffff028224 */ /* 0x001fe400078e0058 */
[----:B------:R-:W-:-:S05]  /*1bbe0*/  @!P0 IMAD.MOV.U32 R3, RZ, RZ, R90 ;  /* 0x000000ffff038224 */ /* 0x000fca00078e005a */
[----:B------:R2:W4:Y:S01]  /*1bbf0*/  @!P0 LDG.E.U8 R16, desc[UR22][R2.64] ;  /* 0x0000001602108981 */ /* 0x000522000c1e1100 */
[----:B------:R-:W-:-:S03]  /*1bc00*/  PRMT R14, RZ, 0x7610, R14 ;  /* 0x00007610ff0e7816 */ /* 0x000fc6000000000e */
[----:B------:R-:W-:Y:S04]  /*1bc10*/  STS.U8 [R92+UR10+0x4c80], R86 ;  /* 0x004c80565c007988 */ /* 0x000fe8000800000a */
[----:B------:R0:W-:Y:S04]  /*1bc20*/  STS.U8 [R92+UR10+0x5080], R84 ;  /* 0x005080545c007988 */ /* 0x0001e8000800000a */
[----:B------:R-:W-:Y:S04]  /*1bc30*/  STS.U8 [R92+UR10+0x5480], R82 ;  /* 0x005480525c007988 */ /* 0x000fe8000800000a */
[----:B------:R1:W-:Y:S04]  /*1bc40*/  STS.U8 [R92+UR10+0x5880], R79 ;  /* 0x0058804f5c007988 */ /* 0x0003e8000800000a */
[----:B------:R1:W-:Y:S01]  /*1bc50*/  STS.U8 [R92+UR10+0x5c80], R77 ;  /* 0x005c804d5c007988 */ /* 0x0003e2000800000a */
[----:B------:R-:W-:-:S02]  /*1bc60*/  PRMT R23, RZ, 0x7610, R23 ;  /* 0x00007610ff177816 */ /* 0x000fc40000000017 */
[----:B------:R-:W-:Y:S01]  /*1bc70*/  PRMT R11, RZ, 0x7610, R11 ;  /* 0x00007610ff0b7816 */ /* 0x000fe2000000000b */
[----:B0-----:R-:W4:Y:S04]  /*1bc80*/  LDL R84, [R1+0x3e4] ;  /* 0x0003e40001547983 */ /* 0x001f280000100800 */
[----:B-1----:R-:W4:Y:S04]  /*1bc90*/  LDL R79, [R1+0x16c] ;  /* 0x00016c00014f7983 */ /* 0x002f280000100800 */
[----:B------:R-:W4:Y:S04]  /*1bca0*/  LDL R77, [R1+0x1b4] ;  /* 0x0001b400014d7983 */ /* 0x000f280000100800 */
[----:B------:R0:W-:Y:S04]  /*1bcb0*/  STS.U8 [R92+UR10+0x6080], R75 ;  /* 0x0060804b5c007988 */ /* 0x0001e8000800000a */
[----:B------:R-:W4:Y:S04]  /*1bcc0*/  @!P0 LDG.E.U8 R23, desc[UR22][R12.64] ;  /* 0x000000160c178981 */ /* 0x000f28000c1e1100 */
[----:B------:R-:W4:Y:S04]  /*1bcd0*/  LDL R82, [R1+0x3e8] ;  /* 0x0003e80001527983 */ /* 0x000f280000100800 */
[----:B0-----:R-:W4:Y:S01]  /*1bce0*/  LDL R75, [R1+0x1f4] ;  /* 0x0001f400014b7983 */ /* 0x001f220000100800 */
[----:B--2---:R-:W-:-:S03]  /*1bcf0*/  @!P0 IMAD.MOV.U32 R2, RZ, RZ, R47 ;  /* 0x000000ffff028224 */ /* 0x004fc600078e002f */
        /* <DEDUP_REMOVED lines=13> */
[----:B------:R-:W-:Y:S02]  /*1bdd0*/  PRMT R13, RZ, 0x7610, R13 ;  /* 0x00007610ff0d7816 */ /* 0x000fe4000000000d */
[----:B------:R-:W-:-:S04]  /*1bde0*/  PRMT R12, RZ, 0x7610, R12 ;  /* 0x00007610ff0c7816 */ /* 0x000fc8000000000c */
[----:B------:R2:W4:Y:S04]  /*1bdf0*/  @!P0 LDG.E.U8 R13, desc[UR22][R2.64] ;  /* 0x00000016020d8981 */ /* 0x000528000c1e1100 */
[----:B------:R0:W-:Y:S04]  /*1be00*/  STS.U8 [R92+UR10+0x6480], R10 ;  /* 0x0064800a5c007988 */ /* 0x0001e8000800000a */
[----:B------:R1:W-:Y:S01]  /*1be10*/  STS.U8 [R92+UR10+0x6880], R9 ;  /* 0x006880095c007988 */ /* 0x0003e2000800000a */
[----:B0-----:R-:W-:Y:S02]  /*1be20*/  PRMT R10, RZ, 0x7610, R10 ;  /* 0x00007610ff0a7816 */ /* 0x001fe4000000000a */
[----:B-1----:R-:W-:Y:S01]  /*1be30*/  PRMT R9, RZ, 0x7610, R9 ;  /* 0x00007610ff097816 */ /* 0x002fe20000000009 */
[----:B--2---:R-:W-:-:S02]  /*1be40*/  @!P0 IMAD.MOV.U32 R2, RZ, RZ, R47 ;  /* 0x000000ffff028224 */ /* 0x004fc400078e002f */
[----:B------:R-:W2:Y:S01]  /*1be50*/  LDL R47, [R1+0x1f8] ;  /* 0x0001f800012f7983 */ /* 0x000ea20000100800 */
[----:B---3--:R-:W-:-:S05]  /*1be60*/  @!P0 IMAD.MOV.U32 R3, RZ, RZ, R80 ;  /* 0x000000ffff038224 */ /* 0x008fca00078e0050 */
[----:B------:R4:W3:Y:S02]  /*1be70*/  @!P0 LDG.E.U8 R12, desc[UR22][R2.64] ;  /* 0x00000016020c8981 */ /* 0x0008e4000c1e1100 */
[----:B----4-:R-:W-:Y:S02]  /*1be80*/  @!P0 IMAD.MOV.U32 R2, RZ, RZ, R45 ;  /* 0x000000ffff028224 */ /* 0x010fe400078e002d */
[----:B------:R-:W4:Y:S01]  /*1be90*/  LDL R45, [R1+0x238] ;  /* 0x00023800012d7983 */ /* 0x000f220000100800 */
[----:B------:R-:W-:-:S03]  /*1bea0*/  @!P0 IMAD.MOV.U32 R3, RZ, RZ, R46 ;  /* 0x000000ffff038224 */ /* 0x000fc600078e002e */
[----:B------:R-:W3:Y:S04]  /*1beb0*/  LDL R46, [R1+0x234] ;  /* 0x00023400012e7983 */ /* 0x000ee80000100800 */
[----:B------:R0:W3:Y:S02]  /*1bec0*/  @!P0 LDG.E.U8 R11, desc[UR22][R2.64] ;  /* 0x00000016020b8981 */ /* 0x0000e4000c1e1100 */
[----:B0-----:R-:W-:Y:S02]  /*1bed0*/  @!P0 IMAD.MOV.U32 R2, RZ, RZ, R78 ;  /* 0x000000ffff028224 */ /* 0x001fe400078e004e */
[----:B------:R-:W-:Y:S01]  /*1bee0*/  @!P0 IMAD.MOV.U32 R3, RZ, RZ, R79 ;  /* 0x000000ffff038224 */ /* 0x000fe200078e004f */
[----:B------:R-:W3:Y:S04]  /*1bef0*/  LDL R78, [R1+0x274] ;  /* 0x00027400014e7983 */ /* 0x000ee80000100800 */
[----:B------:R0:W3:Y:S04]  /*1bf00*/  @!P0 LDG.E.U8 R10, desc[UR22][R2.64] ;  /* 0x00000016020a8981 */ /* 0x0000e8000c1e1100 */
[----:B------:R1:W-:Y:S01]  /*1bf10*/  STS.U8 [R92+UR10+0x6c80], R8 ;  /* 0x006c80085c007988 */ /* 0x0003e2000800000a */
[----:B------:R-:W-:-:S03]  /*1bf20*/  LOP3.LUT R80, R44, 0x7f, RZ, 0xc0, !PT ;  /* 0x0000007f2c507812 */ /* 0x000fc600078ec0ff */
[----:B------:R-:W3:Y:S01]  /*1bf30*/  LDL R79, [R1+0x470] ;  /* 0x00047000014f7983 */ /* 0x000ee20000100800 */
[----:B0-----:R-:W-:Y:S02]  /*1bf40*/  @!P0 IMAD.MOV.U32 R2, RZ, RZ, R76 ;  /* 0x000000ffff028224 */ /* 0x001fe400078e004c */
[----:B------:R-:W-:Y:S01]  /*1bf50*/  @!P0 IMAD.MOV.U32 R3, RZ, RZ, R77 ;  /* 0x000000ffff038224 */ /* 0x000fe200078e004d */
[----:B------:R-:W3:Y:S04]  /*1bf60*/  LDL R76, [R1+0x2b4] ;  /* 0x0002b400014c7983 */ /* 0x000ee80000100800 */
[----:B------:R-:W3:Y:S04]  /*1bf70*/  LDL R77, [R1+0x278] ;  /* 0x00027800014d7983 */ /* 0x000ee80000100800 */
[----:B------:R0:W3:Y:S01]  /*1bf80*/  @!P0 LDG.E.U8 R9, desc[UR22][R2.64] ;  /* 0x0000001602098981 */ /* 0x0000e2000c1e1100 */
[----:B-1----:R-:W-:-:S03]  /*1bf90*/  PRMT R8, RZ, 0x7610, R8 ;  /* 0x00007610ff087816 */ /* 0x002fc60000000008 */
[----:B------:R1:W-:Y:S04]  /*1bfa0*/  STS.U8 [R92+UR10+0x7080], R7 ;  /* 0x007080075c007988 */ /* 0x0003e8000800000a */
[----:B------:R-:W3:Y:S01]  /*1bfb0*/  LDL R44, [R1+0x338] ;  /* 0x00033800012c7983 */ /* 0x000ee20000100800 */
[----:B0-----:R-:W-:-:S03]  /*1bfc0*/  @!P0 IMAD.MOV.U32 R3, RZ, RZ, R75 ;  /* 0x000000ffff038224 */ /* 0x001fc600078e004b */
[----:B------:R-:W3:Y:S01]  /*1bfd0*/  LDL R75, [R1+0x2b8] ;  /* 0x0002b800014b7983 */ /* 0x000ee20000100800 */
[----:B-1----:R-:W-:-:S03]  /*1bfe0*/  PRMT R7, RZ, 0x7610, R7 ;  /* 0x00007610ff077816 */ /* 0x002fc60000000007 */
[----:B------:R0:W-:Y:S02]  /*1bff0*/  STS.U8 [R92+UR10+0x7480], R6 ;  /* 0x007480065c007988 */ /* 0x0001e4000800000a */
[----:B0-----:R-:W-:Y:S01]  /*1c000*/  PRMT R6, RZ, 0x7610, R6 ;  /* 0x00007610ff067816 */ /* 0x001fe20000000006 */
[----:B--2---:R-:W-:Y:S02]  /*1c010*/  @!P0 IMAD.MOV.U32 R2, RZ, RZ, R47 ;  /* 0x000000ffff028224 */ /* 0x004fe400078e002f */
[----:B------:R-:W2:Y:S04]  /*1c020*/  LDL R47, [R1+0x2f4] ;  /* 0x0002f400012f7983 */ /* 0x000ea80000100800 */
[----:B------:R4:W2:Y:S02]  /*1c030*/  @!P0 LDG.E.U8 R8, desc[UR22][R2.64] ;  /* 0x0000001602088981 */ /* 0x0008a4000c1e1100 */
[----:B----4-:R-:W-:-:S02]  /*1c040*/  @!P0 IMAD.MOV.U32 R2, RZ, RZ, R45 ;  /* 0x000000ffff028224 */ /* 0x010fc400078e002d */
[----:B------:R-:W4:Y:S01]  /*1c050*/  LDL R45, [R1+0x334] ;  /* 0x00033400012d7983 */ /* 0x000f220000100800 */
[----:B---3--:R-:W-:-:S03]  /*1c060*/  @!P0 IMAD.MOV.U32 R3, RZ, RZ, R46 ;  /* 0x000000ffff038224 */ /* 0x008fc600078e002e */
[----:B------:R-:W3:Y:S04]  /*1c070*/  LDL R46, [R1+0x2f8] ;  /* 0x0002f800012e7983 */ /* 0x000ee80000100800 */
[----:B------:R0:W4:Y:S02]  /*1c080*/  @!P0 LDG.E.U8 R7, desc[UR22][R2.64] ;  /* 0x0000001602078981 */ /* 0x000124000c1e1100 */
[----:B0-----:R-:W-:Y:S02]  /*1c090*/  @!P0 IMAD.MOV.U32 R3, RZ, RZ, R78 ;  /* 0x000000ffff038224 */ /* 0x001fe400078e004e */
[----:B------:R0:W-:Y:S01]  /*1c0a0*/  STS.U8 [R92+UR10+0x7880], R5 ;  /* 0x007880055c007988 */ /* 0x0001e2000800000a */
[----:B------:R-:W-:Y:S01]  /*1c0b0*/  @!P0 IMAD.MOV.U32 R2, RZ, RZ, R77 ;  /* 0x000000ffff028224 */ /* 0x000fe200078e004d */
[----:B0-----:R-:W-:-:S02]  /*1c0c0*/  PRMT R5, RZ, 0x7610, R5 ;  /* 0x00007610ff057816 */ /* 0x001fc40000000005 */
[----:B------:R0:W-:Y:S04]  /*1c0d0*/  STS.U8 [R92+UR10+0x7c80], R4 ;  /* 0x007c80045c007988 */ /* 0x0001e8000800000a */
[----:B------:R1:W4:Y:S04]  /*1c0e0*/  @!P0 LDG.E.U8 R6, desc[UR22][R2.64] ;  /* 0x0000001602068981 */ /* 0x000328000c1e1100 */
[----:B------:R-:W4:Y:S04]  /*1c0f0*/  LDL R78, [R1+0x414] ;  /* 0x00041400014e7983 */ /* 0x000f280000100800 */
[----:B------:R-:W4:Y:S01]  /*1c100*/  LDL R77, [R1+0x418] ;  /* 0x00041800014d7983 */ /* 0x000f220000100800 */
[----:B-1----:R-:W-:-:S02]  /*1c110*/  @!P0 IMAD.MOV.U32 R2, RZ, RZ, R75 ;  /* 0x000000ffff028224 */ /* 0x002fc400078e004b */
[----:B------:R-:W-:Y:S01]  /*1c120*/  @!P0 IMAD.MOV.U32 R3, RZ, RZ, R76 ;  /* 0x000000ffff038224 */ /* 0x000fe200078e004c */
[----:B------:R-:W4:Y:S04]  /*1c130*/  LDL R75, [R1+0x378] ;  /* 0x00037800014b7983 */ /* 0x000f280000100800 */
[----:B------:R-:W4:Y:S01]  /*1c140*/  LDL R76, [R1+0x374] ;  /* 0x00037400014c7983 */ /* 0x000f220000100800 */
[----:B0-----:R-:W-:-:S03]  /*1c150*/  PRMT R4, RZ, 0x7610, R4 ;  /* 0x00007610ff047816 */ /* 0x001fc60000000004 */
[----:B------:R2:W4:Y:S02]  /*1c160*/  @!P0 LDG.E.U8 R5, desc[UR22][R2.64] ;  /* 0x0000001602058981 */ /* 0x000524000c1e1100 */
[----:B--2---:R-:W-:Y:S02]  /*1c170*/  @!P0 IMAD.MOV.U32 R3, RZ, RZ, R47 ;  /* 0x000000ffff038224 */ /* 0x004fe400078e002f */
[----:B------:R-:W2:Y:S01]  /*1c180*/  LDL R47, [R1+0x3b4] ;  /* 0x0003b400012f7983 */ /* 0x000ea20000100800 */
[----:B---3--:R-:W-:-:S03]  /*1c190*/  @!P0 IMAD.MOV.U32 R2, RZ, RZ, R46 ;  /* 0x000000ffff028224 */ /* 0x008fc600078e002e */
[----:B------:R-:W2:Y:S04]  /*1c1a0*/  LDL R46, [R1+0x3b8] ;  /* 0x0003b800012e7983 */ /* 0x000ea80000100800 */
[----:B------:R0:W3:Y:S02]  /*1c1b0*/  @!P0 LDG.E.U8 R4, desc[UR22][R2.64] ;  /* 0x0000001602048981 */ /* 0x0000e4000c1e1100 */
[----:B0-----:R-:W-:-:S06]  /*1c1c0*/  PRMT R3, RZ, 0x7610, R3 ;  /* 0x00007610ff037816 */ /* 0x001fcc0000000003 */
[----:B----4-:R0:W4:Y:S02]  /*1c1d0*/  @!P0 LDG.E.U8 R3, desc[UR22][R44.64] ;  /* 0x000000162c038981 */ /* 0x010124000c1e1100 */
[----:B0-----:R-:W-:Y:S02]  /*1c1e0*/  @!P0 IMAD.MOV.U32 R44, RZ, RZ, R75 ;  /* 0x000000ffff2c8224 */ /* 0x001fe400078e004b */
[----:B------:R-:W3:Y:S01]  /*1c1f0*/  LDL R75, [R1+0x448] ;  /* 0x00044800014b7983 */ /* 0x000ee20000100800 */
[----:B------:R-:W-:-:S03]  /*1c200*/  @!P0 IMAD.MOV.U32 R45, RZ, RZ, R76 ;  /* 0x000000ffff2d8224 */ /* 0x000fc600078e004c */
[----:B------:R-:W4:Y:S01]  /*1c210*/  LDL R76, [R1+0x444] ;  /* 0x00044400014c7983 */ /* 0x000f220000100800 */
[----:B------:R-:W-:Y:S02]  /*1c220*/  PRMT R2, RZ, 0x7610, R2 ;  /* 0x00007610ff027816 */ /* 0x000fe40000000002 */
[----:B------:R-:W-:Y:S02]  /*1c230*/  LOP3.LUT R92, R80, 0x20, RZ, 0x3c, !PT ;  /* 0x00000020505c7812 */ /* 0x000fe400078e3cff */
[----:B------:R-:W4:Y:S04]  /*1c240*/  LDL R80, [R1+0x46c] ;  /* 0x00046c0001507983 */ /* 0x000f280000100800 */
[----:B------:R0:W4:Y:S04]  /*1c250*/  @!P0 LDG.E.U8 R2, desc[UR22][R44.64] ;  /* 0x000000162c028981 */ /* 0x000128000c1e1100 */
[----:B------:R-:W-:Y:S01]  /*1c260*/  STS.U8 [R92+UR10+0x4100], R91 ;  /* 0x0041005b5c007988 */ /* 0x000fe2000800000a */
[----:B0-----:R-:W-:-:S03]  /*1c270*/  PRMT R44, RZ, 0x7610, R44 ;  /* 0x00007610ff2c7816 */ /* 0x001fc6000000002c */
[----:B------:R-:W-:Y:S01]  /*1c280*/  STS.U8 [R92+UR10+0x4500], R89 ;  /* 0x004500595c007988 */ /* 0x000fe2000800000a */
[----:B------:R-:W-:-:S03]  /*1c290*/  PRMT R45, RZ, 0x7610, R45 ;  /* 0x00007610ff2d7816 */ /* 0x000fc6000000002d */
[----:B------:R-:W-:Y:S04]  /*1c2a0*/  STS.U8 [R92+UR10+0x4900], R87 ;  /* 0x004900575c007988 */ /* 0x000fe8000800000a */
[----:B------:R-:W-:Y:S04]  /*1c2b0*/  STS.U8 [R92+UR10+0x4d00], R85 ;  /* 0x004d00555c007988 */ /* 0x000fe8000800000a */
[----:B------:R0:W-:Y:S04]  /*1c2c0*/  STS.U8 [R92+UR10+0x5100], R83 ;  /* 0x005100535c007988 */ /* 0x0001e8000800000a */
[----:B------:R1:W-:Y:S04]  /*1c2d0*/  STS.U8 [R92+UR10+0x5500], R81 ;  /* 0x005500515c007988 */ /* 0x0003e8000800000a */
[----:B------:R1:W-:Y:S04]  /*1c2e0*/  STS.U8 [R92+UR10+0x5900], R48 ;  /* 0x005900305c007988 */ /* 0x0003e8000800000a */
[----:B0-----:R-:W4:Y:S04]  /*1c2f0*/  LDL R83, [R1+0x27c] ;  /* 0x00027c0001537983 */ /* 0x001f280000100800 */
[----:B-1----:R-:W4:Y:S01]  /*1c300*/  LDL R81, [R1+0x178] ;  /* 0x0001780001517983 */ /* 0x002f220000100800 */
[----:B------:R-:W-:-:S03]  /*1c310*/  PRMT R48, RZ, 0x7610, R48 ;  /* 0x00007610ff307816 */ /* 0x000fc60000000030 */
[----:B--2---:R0:W2:Y:S02]  /*1c320*/  @!P0 LDG.E.U8 R44, desc[UR22][R46.64] ;  /* 0x000000162e2c8981 */ /* 0x0040a4000c1e1100 */
[----:B0-----:R-:W-:Y:S02]  /*1c330*/  @!P0 IMAD.MOV.U32 R46, RZ, RZ, R82 ;  /* 0x000000ffff2e8224 */ /* 0x001fe400078e0052 */
[----:B------:R-:W-:Y:S01]  /*1c340*/  @!P0 IMAD.MOV.U32 R47, RZ, RZ, R84 ;  /* 0x000000ffff2f8224 */ /* 0x000fe200078e0054 */
[----:B------:R0:W-:Y:S04]  /*1c350*/  STS.U8 [R92+UR10+0x5d00], R49 ;  /* 0x005d00315c007988 */ /* 0x0001e8000800000a */
[----:B------:R1:W2:Y:S04]  /*1c360*/  @!P0 LDG.E.U8 R45, desc[UR22][R46.64] ;  /* 0x000000162e2d8981 */ /* 0x0002a8000c1e1100 */
[----:B------:R-:W2:Y:S01]  /*1c370*/  LDL R82, [R1+0x174] ;  /* 0x0001740001527983 */ /* 0x000ea20000100800 */
[----:B-1----:R-:W-:-:S02]  /*1c380*/  @!P0 IMAD.MOV.U32 R46, RZ, RZ, R77 ;  /* 0x000000ffff2e8224 */ /* 0x002fc400078e004d */
[----:B------:R-:W-:Y:S01]  /*1c390*/  @!P0 IMAD.MOV.U32 R47, RZ, RZ, R78 ;  /* 0x000000ffff2f8224 */ /* 0x000fe200078e004e */
[----:B------:R-:W2:Y:S04]  /*1c3a0*/  LDL R77, [R1+0xf8] ;  /* 0x0000f800014d7983 */ /* 0x000ea80000100800 */
[----:B------:R-:W2:Y:S04]  /*1c3b0*/  LDL R78, [R1+0xf4] ;  /* 0x0000f400014e7983 */ /* 0x000ea80000100800 */
[----:B------:R3:W2:Y:S02]  /*1c3c0*/  @!P0 LDG.E.U8 R48, desc[UR22][R46.64] ;  /* 0x000000162e308981 */ /* 0x0006a4000c1e1100 */
[----:B---3--:R-:W-:-:S02]  /*1c3d0*/  @!P0 IMAD.MOV.U32 R46, RZ, RZ, R75 ;  /* 0x000000ffff2e8224 */ /* 0x008fc400078e004b */
[----:B------:R-:W3:Y:S01]  /*1c3e0*/  LDL R75, [R1+0x138] ;  /* 0x00013800014b7983 */ /* 0x000ee20000100800 */
[----:B----4-:R-:W-:-:S03]  /*1c3f0*/  @!P0 IMAD.MOV.U32 R47, RZ, RZ, R76 ;  /* 0x000000ffff2f8224 */ /* 0x010fc600078e004c */
[----:B------:R-:W4:Y:S01]  /*1c400*/  LDL R76, [R1+0x134] ;  /* 0x00013400014c7983 */ /* 0x000f220000100800 */
[----:B0-----:R-:W-:-:S03]  /*1c410*/  PRMT R49, RZ, 0x7610, R49 ;  /* 0x00007610ff317816 */ /* 0x001fc60000000031 */
[----:B------:R0:W-:Y:S04]  /*1c420*/  STS.U8 [R92+UR10+0x6100], R50 ;  /* 0x006100325c007988 */ /* 0x0001e8000800000a */
[----:B------:R1:W4:Y:S01]  /*1c430*/  @!P0 LDG.E.U8 R49, desc[UR22][R46.64] ;  /* 0x000000162e318981 */ /* 0x000322000c1e1100 */
[----:B0-----:R-:W-:Y:S01]  /*1c440*/  PRMT R50, RZ, 0x7610, R50 ;  /* 0x00007610ff327816 */ /* 0x001fe20000000032 */
[----:B-1----:R-:W-:Y:S02]  /*1c450*/  @!P0 IMAD.MOV.U32 R46, RZ, RZ, R79 ;  /* 0x000000ffff2e8224 */ /* 0x002fe400078e004f */
[----:B------:R-:W-:Y:S01]  /*1c460*/  @!P0 IMAD.MOV.U32 R47, RZ, RZ, R80 ;  /* 0x000000ffff2f8224 */ /* 0x000fe200078e0050 */
[----:B------:R-:W4:Y:S04]  /*1c470*/  LDL R79, [R1+0x1c0] ;  /* 0x0001c000014f7983 */ /* 0x000f280000100800 */
[----:B------:R-:W4:Y:S04]  /*1c480*/  LDL R80, [R1+0x1bc] ;  /* 0x0001bc0001507983 */ /* 0x000f280000100800 */
[----:B------:R0:W-:Y:S04]  /*1c490*/  STS.U8 [R92+UR10+0x6500], R63 ;  /* 0x0065003f5c007988 */ /* 0x0001e8000800000a */
[----:B------:R2:W4:Y:S01]  /*1c4a0*/  @!P0 LDG.E.U8 R50, desc[UR22][R46.64] ;  /* 0x000000162e328981 */ /* 0x000522000c1e1100 */
[----:B0-----:R-:W-:Y:S01]  /*1c4b0*/  PRMT R63, RZ, 0x7610, R63 ;  /* 0x00007610ff3f7816 */ /* 0x001fe2000000003f */
[----:B--2---:R-:W-:-:S02]  /*1c4c0*/  @!P0 IMAD.MOV.U32 R46, RZ, RZ, R77 ;  /* 0x000000ffff2e8224 */ /* 0x004fc400078e004d */
[----:B------:R-:W2:Y:S01]  /*1c4d0*/  LDL R77, [R1+0x200] ;  /* 0x00020000014d7983 */ /* 0x000ea20000100800 */
[----:B------:R-:W-:-:S03]  /*1c4e0*/  @!P0 IMAD.MOV.U32 R47, RZ, RZ, R78 ;  /* 0x000000ffff2f8224 */ /* 0x000fc600078e004e */
[----:B------:R-:W2:Y:S04]  /*1c4f0*/  LDL R78, [R1+0x1fc] ;  /* 0x0001fc00014e7983 */ /* 0x000ea80000100800 */
[----:B------:R3:W2:Y:S02]  /*1c500*/  @!P0 LDG.E.U8 R63, desc[UR22][R46.64] ;  /* 0x000000162e3f8981 */ /* 0x0006a4000c1e1100 */
[----:B---3--:R-:W-:Y:S02]  /*1c510*/  @!P0 IMAD.MOV.U32 R46, RZ, RZ, R75 ;  /* 0x000000ffff2e8224 */ /* 0x008fe400078e004b */
[----:B------:R-:W3:Y:S01]  /*1c520*/  LDL R75, [R1+0x240] ;  /* 0x00024000014b7983 */ /* 0x000ee20000100800 */
[----:B----4-:R-:W-:-:S03]  /*1c530*/  @!P0 IMAD.MOV.U32 R47, RZ, RZ, R76 ;  /* 0x000000ffff2f8224 */ /* 0x010fc600078e004c */
[----:B------:R-:W4:Y:S04]  /*1c540*/  LDL R76, [R1+0x23c] ;  /* 0x00023c00014c7983 */ /* 0x000f280000100800 */
[----:B------:R0:W-:Y:S04]  /*1c550*/  STS.U8 [R92+UR10+0x6900], R62 ;  /* 0x0069003e5c007988 */ /* 0x0001e8000800000a */
[----:B------:R1:W-:Y:S01]  /*1c560*/  STS.U8 [R92+UR10+0x6d00], R61 ;  /* 0x006d003d5c007988 */ /* 0x0003e2000800000a */
[----:B0-----:R-:W-:Y:S02]  /*1c570*/  PRMT R62, RZ, 0x7610, R62 ;  /* 0x00007610ff3e7816 */ /* 0x001fe4000000003e */
[----:B-1----:R-:W-:-:S04]  /*1c580*/  PRMT R61, RZ, 0x7610, R61 ;  /* 0x00007610ff3d7816 */ /* 0x002fc8000000003d */
[----:B------:R0:W4:Y:S04]  /*1c590*/  @!P0 LDG.E.U8 R62, desc[UR22][R46.64] ;  /* 0x000000162e3e8981 */ /* 0x000128000c1e1100 */
[----:B------:R1:W-:Y:S01]  /*1c5a0*/  STS.U8 [R92+UR10+0x7100], R60 ;  /* 0x0071003c5c007988 */ /* 0x0003e2000800000a */
[----:B0-----:R-:W-:Y:S02]  /*1c5b0*/  @!P0 IMAD.MOV.U32 R46, RZ, RZ, R81 ;  /* 0x000000ffff2e8224 */ /* 0x001fe400078e0051 */
[----:B------:R-:W-:Y:S01]  /*1c5c0*/  @!P0 IMAD.MOV.U32 R47, RZ, RZ, R82 ;  /* 0x000000ffff2f8224 */ /* 0x000fe200078e0052 */
[----:B-1----:R-:W-:Y:S01]  /*1c5d0*/  PRMT R60, RZ, 0x7610, R60 ;  /* 0x00007610ff3c7816 */ /* 0x002fe2000000003c */
[----:B------:R-:W4:Y:S04]  /*1c5e0*/  LDL R82, [R1+0x280] ;  /* 0x0002800001527983 */ /* 0x000f280000100800 */
[----:B------:R0:W4:Y:S04]  /*1c5f0*/  @!P0 LDG.E.U8 R61, desc[UR22][R46.64] ;  /* 0x000000162e3d8981 */ /* 0x000128000c1e1100 */
[----:B------:R1:W-:Y:S04]  /*1c600*/  STS.U8 [R92+UR10+0x7500], R59 ;  /* 0x0075003b5c007988 */ /* 0x0003e8000800000a */
[----:B------:R-:W4:Y:S01]  /*1c610*/  LDL R81, [R1+0x33c] ;  /* 0x00033c0001517983 */ /* 0x000f220000100800 */
[----:B0-----:R-:W-:-:S02]  /*1c620*/  @!P0 IMAD.MOV.U32 R46, RZ, RZ, R79 ;  /* 0x000000ffff2e8224 */ /* 0x001fc400078e004f */
[----:B------:R-:W-:Y:S01]  /*1c630*/  @!P0 IMAD.MOV.U32 R47, RZ, RZ, R80 ;  /* 0x000000ffff2f8224 */ /* 0x000fe200078e0050 */
[----:B------:R-:W4:Y:S01]  /*1c640*/  LDL R79, [R1+0x2bc] ;  /* 0x0002bc00014f7983 */ /* 0x000f220000100800 */
[----:B-1----:R-:W-:-:S03]  /*1c650*/  PRMT R59, RZ, 0x7610, R59 ;  /* 0x00007610ff3b7816 */ /* 0x002fc6000000003b */
[----:B------:R2:W4:Y:S02]  /*1c660*/  @!P0 LDG.E.U8 R60, desc[UR22][R46.64] ;  /* 0x000000162e3c8981 */ /* 0x000524000c1e1100 */
[----:B--2---:R-:W-:Y:S02]  /*1c670*/  @!P0 IMAD.MOV.U32 R46, RZ, RZ, R77 ;  /* 0x000000ffff2e8224 */ /* 0x004fe400078e004d */
[----:B------:R-:W2:Y:S01]  /*1c680*/  LDL R77, [R1+0x2c0] ;  /* 0x0002c000014d7983 */ /* 0x000ea20000100800 */
[----:B------:R-:W-:-:S05]  /*1c690*/  @!P0 IMAD.MOV.U32 R47, RZ, RZ, R78 ;  /* 0x000000ffff2f8224 */ /* 0x000fca00078e004e */
[----:B------:R3:W2:Y:S02]  /*1c6a0*/  @!P0 LDG.E.U8 R59, desc[UR22][R46.64] ;  /* 0x000000162e3b8981 */ /* 0x0006a4000c1e1100 */
[----:B---3--:R-:W-:Y:S02]  /*1c6b0*/  @!P0 IMAD.MOV.U32 R46, RZ, RZ, R75 ;  /* 0x000000ffff2e8224 */ /* 0x008fe400078e004b */
[----:B------:R-:W3:Y:S01]  /*1c6c0*/  LDL R75, [R1+0x300] ;  /* 0x00030000014b7983 */ /* 0x000ee20000100800 */
[----:B----4-:R-:W-:-:S03]  /*1c6d0*/  @!P0 IMAD.MOV.U32 R47, RZ, RZ, R76 ;  /* 0x000000ffff2f8224 */ /* 0x010fc600078e004c */
[----:B------:R-:W4:Y:S01]  /*1c6e0*/  LDL R76, [R1+0x2fc] ;  /* 0x0002fc00014c7983 */ /* 0x000f220000100800 */
[----:B------:R-:W0:Y:S03]  /*1c6f0*/  S2R R80, SR_TID.X ;  /* 0x0000000000507919 */ /* 0x000e260000002100 */
[----:B------:R1:W-:Y:S04]  /*1c700*/  STS.U8 [R92+UR10+0x7900], R58 ;  /* 0x0079003a5c007988 */ /* 0x0003e8000800000a */
[----:B------:R1:W-:Y:S02]  /*1c710*/  STS.U8 [R92+UR10+0x7d00], R57 ;  /* 0x007d00395c007988 */ /* 0x0003e4000800000a */
[----:B-1----:R-:W-:-:S02]  /*1c720*/  PRMT R58, RZ, 0x7610, R58 ;  /* 0x00007610ff3a7816 */ /* 0x002fc4000000003a */
[----:B------:R-:W-:-:S04]  /*1c730*/  PRMT R57, RZ, 0x7610, R57 ;  /* 0x00007610ff397816 */ /* 0x000fc80000000039 */
[----:B------:R1:W4:Y:S01]  /*1c740*/  @!P0 LDG.E.U8 R58, desc[UR22][R46.64] ;  /* 0x000000162e3a8981 */ /* 0x000322000c1e1100 */
[----:B0-----:R-:W-:Y:S01]  /*1c750*/  LOP3.LUT R78, R80, 0x7f, RZ, 0xc0, !PT ;  /* 0x0000007f504e7812 */ /* 0x001fe200078ec0ff */
[----:B-1----:R-:W-:Y:S02]  /*1c760*/  @!P0 IMAD.MOV.U32 R46, RZ, RZ, R82 ;  /* 0x000000ffff2e8224 */ /* 0x002fe400078e0052 */
[----:B------:R-:W4:Y:S01]  /*1c770*/  LDL R80, [R1+0x340] ;  /* 0x0003400001507983 */ /* 0x000f220000100800 */
[----:B------:R-:W-:Y:S01]  /*1c780*/  @!P0 IMAD.MOV.U32 R47, RZ, RZ, R83 ;  /* 0x000000ffff2f8224 */ /* 0x000fe200078e0053 */
[----:B------:R-:W-:Y:S02]  /*1c790*/  LOP3.LUT R78, R78, 0x30, RZ, 0x3c, !PT ;  /* 0x000000304e4e7812 */ /* 0x000fe400078e3cff */
[----:B------:R-:W4:Y:S04]  /*1c7a0*/  LDL R83, [R1+0x3ec] ;  /* 0x0003ec0001537983 */ /* 0x000f280000100800 */
[----:B------:R0:W-:Y:S04]  /*1c7b0*/  STS.U8 [R78+UR10+0x4180], R56 ;  /* 0x004180384e007988 */ /* 0x0001e8000800000a */
[----:B------:R1:W4:Y:S04]  /*1c7c0*/  @!P0 LDG.E.U8 R57, desc[UR22][R46.64] ;  /* 0x000000162e398981 */ /* 0x000328000c1e1100 */
[----:B------:R-:W4:Y:S01]  /*1c7d0*/  LDL R82, [R1+0x3f0] ;  /* 0x0003f00001527983 */ /* 0x000f220000100800 */
[----:B0-----:R-:W-:Y:S01]  /*1c7e0*/  PRMT R56, RZ, 0x7610, R56 ;  /* 0x00007610ff387816 */ /* 0x001fe20000000038 */
[----:B-1----:R-:W-:-:S02]  /*1c7f0*/  @!P0 IMAD.MOV.U32 R47, RZ, RZ, R79 ;  /* 0x000000ffff2f8224 */ /* 0x002fc400078e004f */
[----:B------:R-:W4:Y:S01]  /*1c800*/  LDL R79, [R1+0x37c] ;  /* 0x00037c00014f7983 */ /* 0x000f220000100800 */
[----:B--2---:R-:W-:-:S03]  /*1c810*/  @!P0 IMAD.MOV.U32 R46, RZ, RZ, R77 ;  /* 0x000000ffff2e8224 */ /* 0x004fc600078e004d */
        /* <DEDUP_REMOVED lines=12> */
[----:B0-----:R-:W-:-:S03]  /*1c8e0*/  @!P0 IMAD.MOV.U32 R47, RZ, RZ, R81 ;  /* 0x000000ffff2f8224 */ /* 0x001fc600078e0051 */
[----:B------:R-:W4:Y:S01]  /*1c8f0*/  LDL R81, [R1+0x41c] ;  /* 0x00041c0001517983 */ /* 0x000f220000100800 */
[----:B------:R-:W-:-:S03]  /*1c900*/  @!P0 IMAD.MOV.U32 R46, RZ, RZ, R80 ;  /* 0x000000ffff2e8224 */ /* 0x000fc600078e0050 */
[----:B------:R-:W4:Y:S01]  /*1c910*/  LDL R80, [R1+0x420] ;  /* 0x0004200001507983 */ /* 0x000f220000100800 */
[----:B-1----:R-:W-:-:S03]  /*1c920*/  PRMT R53, RZ, 0x7610, R53 ;  /* 0x00007610ff357816 */ /* 0x002fc60000000035 */
[----:B------:R0:W4:Y:S02]  /*1c930*/  @!P0 LDG.E.U8 R54, desc[UR22][R46.64] ;  /* 0x000000162e368981 */ /* 0x000124000c1e1100 */
[----:B0-----:R-:W-:Y:S02]  /*1c940*/  @!P0 IMAD.MOV.U32 R47, RZ, RZ, R79 ;  /* 0x000000ffff2f8224 */ /* 0x001fe400078e004f */
        /* <DEDUP_REMOVED lines=24> */
[----:B0-----:R-:W-:Y:S01]  /*1cad0*/  @!P0 IMAD.MOV.U32 R47, RZ, RZ, R79 ;  /* 0x000000ffff2f8224 */ /* 0x001fe200078e004f */
[----:B-1----:R-:W-:Y:S01]  /*1cae0*/  PRMT R73, RZ, 0x7610, R73 ;  /* 0x00007610ff497816 */ /* 0x002fe20000000049 */
[----:B--2---:R-:W-:-:S05]  /*1caf0*/  @!P0 IMAD.MOV.U32 R46, RZ, RZ, R77 ;  /* 0x000000ffff2e8224 */ /* 0x004fca00078e004d */
[----:B------:R3:W2:Y:S02]  /*1cb00*/  @!P0 LDG.E.U8 R71, desc[UR22][R46.64] ;  /* 0x000000162e478981 */ /* 0x0006a4000c1e1100 */
[----:B---3--:R-:W-:Y:S02]  /*1cb10*/  @!P0 IMAD.MOV.U32 R46, RZ, RZ, R75 ;  /* 0x000000ffff2e8224 */ /* 0x008fe400078e004b */
[----:B----4-:R-:W-:-:S05]  /*1cb20*/  @!P0 IMAD.MOV.U32 R47, RZ, RZ, R76 ;  /* 0x000000ffff2f8224 */ /* 0x010fca00078e004c */
[----:B------:R-:W3:Y:S01]  /*1cb30*/  @!P0 LDG.E.U8 R73, desc[UR22][R46.64] ;  /* 0x000000162e498981 */ /* 0x000ee2000c1e1100 */
[----:B------:R-:W0:Y:S03]  /*1cb40*/  S2R R80, SR_TID.X ;  /* 0x0000000000507919 */ /* 0x000e260000002100 */
[----:B------:R-:W-:Y:S04]  /*1cb50*/  STS.U8 [R78+UR10+0x6580], R74 ;  /* 0x0065804a4e007988 */ /* 0x000fe8000800000a */
[----:B------:R-:W-:Y:S04]  /*1cb60*/  STS.U8 [R78+UR10+0x6980], R72 ;  /* 0x006980484e007988 */ /* 0x000fe8000800000a */
[----:B------:R-:W-:Y:S04]  /*1cb70*/  STS.U8 [R78+UR10+0x6d80], R70 ;  /* 0x006d80464e007988 */ /* 0x000fe8000800000a */
[----:B------:R-:W-:Y:S04]  /*1cb80*/  STS.U8 [R78+UR10+0x7180], R43 ;  /* 0x0071802b4e007988 */ /* 0x000fe8000800000a */
[----:B------:R-:W-:Y:S04]  /*1cb90*/  STS.U8 [R78+UR10+0x7580], R42 ;  /* 0x0075802a4e007988 */ /* 0x000fe8000800000a */
[----:B------:R1:W-:Y:S01]  /*1cba0*/  STS.U8 [R78+UR10+0x7980], R41 ;  /* 0x007980294e007988 */ /* 0x0003e2000800000a */
[----:B0-----:R-:W-:-:S04]  /*1cbb0*/  LOP3.LUT R80, R80, 0x7f, RZ, 0xc0, !PT ;  /* 0x0000007f50507812 */ /* 0x001fc800078ec0ff */
[C---:B------:R-:W-:Y:S01]  /*1cbc0*/  LOP3.LUT R76, R80.reuse, 0x40, RZ, 0x3c, !PT ;  /* 0x00000040504c7812 */ /* 0x040fe200078e3cff */
        /* <DEDUP_REMOVED lines=8> */
[----:B------:R-:W-:Y:S01]  /*1cc50*/  STS.U8 [R76+UR10+0x5e00], R35 ;  /* 0x005e00234c007988 */ /* 0x000fe2000800000a */
[----:B------:R-:W-:-:S03]  /*1cc60*/  LOP3.LUT R75, R80, 0x50, RZ, 0x3c, !PT ;  /* 0x00000050504b7812 */ /* 0x000fc600078e3cff */
[----:B------:R-:W-:Y:S04]  /*1cc70*/  STS.U8 [R76+UR10+0x6200], R34 ;  /* 0x006200224c007988 */ /* 0x000fe8000800000a */
[----:B------:R-:W-:Y:S04]  /*1cc80*/  STS.U8 [R76+UR10+0x6600], R33 ;  /* 0x006600214c007988 */ /* 0x000fe8000800000a */
[----:B------:R-:W-:Y:S04]  /*1cc90*/  STS.U8 [R76+UR10+0x6a00], R32 ;  /* 0x006a00204c007988 */ /* 0x000fe8000800000a */
[----:B------:R-:W-:Y:S04]  /*1cca0*/  STS.U8 [R76+UR10+0x6e00], R31 ;  /* 0x006e001f4c007988 */ /* 0x000fe8000800000a */
[----:B------:R-:W-:Y:S04]  /*1ccb0*/  STS.U8 [R76+UR10+0x7200], R30 ;  /* 0x0072001e4c007988 */ /* 0x000fe8000800000a */
[----:B------:R-:W-:Y:S04]  /*1ccc0*/  STS.U8 [R76+UR10+0x7600], R29 ;  /* 0x0076001d4c007988 */ /* 0x000fe8000800000a */
[----:B------:R0:W-:Y:S04]  /*1ccd0*/  STS.U8 [R76+UR10+0x7a00], R28 ;  /* 0x007a001c4c007988 */ /* 0x0001e8000800000a */
        /* <DEDUP_REMOVED lines=8> */
[----:B------:R4:W-:Y:S01]  /*1cd60*/  STS.U8 [R75+UR10+0x5e80], R21 ;  /* 0x005e80154b007988 */ /* 0x0009e2000800000a */
[----:B-1----:R-:W-:-:S03]  /*1cd70*/  LOP3.LUT R41, R93, 0x60, RZ, 0x3c, !PT ;  /* 0x000000605d297812 */ /* 0x002fc600078e3cff */
        /* <DEDUP_REMOVED lines=16> */
[----:B0-----:R-:W-:-:S03]  /*1ce80*/  LOP3.LUT R28, R93, 0x70, RZ, 0x3c, !PT ;  /* 0x000000705d1c7812 */ /* 0x001fc600078e3cff */
        /* <DEDUP_REMOVED lines=22> */
[----:B--2---:R4:W-:Y:S04]  /*1cff0*/  STS.U8 [R28+UR10+0x7b80], R71 ;  /* 0x007b80471c007988 */ /* 0x0049e8000800000a */
[----:B---3--:R4:W-:Y:S01]  /*1d000*/  STS.U8 [R28+UR10+0x7f80], R73 ;  /* 0x007f80491c007988 */ /* 0x0089e2000800000a */
[----:B------:R0:W-:Y:S06]  /*1d010*/  MEMBAR.ALL.CTA ;  /* 0x0000000000007992 */ /* 0x0001ec0000008000 */
[----:B0-----:R-:W0:Y:S01]  /*1d020*/  FENCE.VIEW.ASYNC.S ;  /* 0x00000000000073c6 */ /* 0x001e220000000000 */
[----:B------:R-:W-:Y:S01]  /*1d030*/  ULEA UR8, UR21, UR10, 0x3 ;  /* 0x0000000a15087291 */ /* 0x000fe2000f8e18ff */
[----:B------:R-:W-:-:S03]  /*1d040*/  UMOV UR4, UR5 ;  /* 0x0000000500047c82 */ /* 0x000fc60008000000 */
[----:B------:R-:W-:Y:S01]  /*1d050*/  UIADD3 UR8, UPT, UPT, UR8, 0xc000, URZ ;  /* 0x0000c00008087890 */ /* 0x000fe2000fffe0ff */
[----:B0-----:R-:W-:Y:S06]  /*1d060*/  BAR.SYNC.DEFER_BLOCKING 0x0 ;  /* 0x0000000000007b1d */ /* 0x001fec0000010000 */
[----:B----4-:R-:W-:Y:S05]  /*1d070*/  BRA.U UP1, `(.L_x_9) ;  /* 0x0000000101487547 */ /* 0x010fea000b800000 */
[----:B------:R-:W-:Y:S01]  /*1d080*/  UMOV UR13, 0x80004020 ;  /* 0x80004020000d7882 */ /* 0x000fe20000000000 */
[----:B------:R-:W-:Y:S01]  /*1d090*/  UMOV UR15, 0x40004040 ;  /* 0x40004040000f7882 */ /* 0x000fe20000000000 */
[----:B------:R-:W-:Y:S01]  /*1d0a0*/  UMOV UR16, 0x0 ;  /* 0x0000000000107882 */ /* 0x000fe20000000000 */
[----:B------:R-:W-:Y:S01]  /*1d0b0*/  UMOV UR17, 0x4208010 ;  /* 0x0420801000117882 */ /* 0x000fe20000000000 */
[----:B------:R-:W-:Y:S01]  /*1d0c0*/  UMOV UR42, 0x0 ;  /* 0x00000000002a7882 */ /* 0x000fe20000000000 */
[----:B------:R-:W-:Y:S01]  /*1d0d0*/  UMOV UR43, 0x4208010 ;  /* 0x04208010002b7882 */ /* 0x000fe20000000000 */
[----:B------:R-:W-:Y:S01]  /*1d0e0*/  UMOV UR44, 0x0 ;  /* 0x00000000002c7882 */ /* 0x000fe20000000000 */
[----:B------:R-:W-:Y:S01]  /*1d0f0*/  UMOV UR45, 0x4208010 ;  /* 0x04208010002d7882 */ /* 0x000fe20000000000 */
[----:B------:R-:W-:Y:S01]  /*1d100*/  UMOV UR9, URZ ;  /* 0x000000ff00097c82 */ /* 0x000fe20008000000 */
[----:B------:R0:W-:Y:S01]  /*1d110*/  UTCQMMA gdesc[UR12], gdesc[UR14], tmem[UR7], tmem[UR16], idesc[UR17], UPT ;  /* 0x00ff100e0c0075ea */ /* 0x0001e2000b800307 */
        /* <DEDUP_REMOVED lines=8> */
.L_x_9:
[----:B------:R-:W-:Y:S01]  /*1d1a0*/  UIADD3 UR21, UPT, UPT, UR21, 0x1, URZ ;  /* 0x0000000115157890 */ /* 0x000fe2000fffe0ff */
[----:B------:R-:W-:-:S03]  /*1d1b0*/  IMAD.U32 R2, RZ, RZ, UR4 ;  /* 0x00000004ff027e24 */ /* 0x000fc6000f8e00ff */
[----:B------:R-:W-:-:S04]  /*1d1c0*/  UISETP.GT.AND UP2, UPT, UR21, 0x1, UPT ;  /* 0x000000011500788c */ /* 0x000fc8000bf44270 */
[----:B0-----:R-:W-:Y:S02]  /*1d1d0*/  USEL UR5, URZ, 0x1, !UP2 ;  /* 0x00000001ff057887 */ /* 0x001fe4000d000000 */
[----:B------:R-:W-:Y:S02]  /*1d1e0*/  USEL UR21, UR21, URZ, !UP2 ;  /* 0x000000ff15157287 */ /* 0x000fe4000d000000 */
[----:B------:R-:W-:Y:S02]  /*1d1f0*/  UISETP.NE.U32.AND UP2, UPT, UR6, UR20, UPT ;  /* 0x000000140600728c */ /* 0x000fe4000bf45070 */
[----:B------:R-:W-:Y:S01]  /*1d200*/  ULOP3.LUT UR5, UR4, UR5, URZ, 0x3c, !UPT ;  /* 0x0000000504057292 */ /* 0x000fe2000f8e3cff */
[----:B------:R-:W-:-:S06]  /*1d210*/  UMOV UR6, UR24 ;  /* 0x0000001800067c82 */ /* 0x000fcc0008000000 */
[----:B------:R-:W-:Y:S05]  /*1d220*/  BRA.U UP2, `(.L_x_10) ;  /* 0xffffff4902707547 */ /* 0x000fea000b83ffff */
.L_x_7:
[----:B0-----:R-:W0:Y:S01]  /*1d230*/  S2R R3, SR_TID.X ;  /* 0x0000000000037919 */ /* 0x001e220000002100 */
[----:B------:R-:W-:Y:S01]  /*1d240*/  UISETP.GE.AND UP1, UPT, UR25, 0x80, UPT ;  /* 0x000000801900788c */ /* 0x000fe2000bf26270 */
[----:B------:R-:W1:Y:S01]  /*1d250*/  LDCU.128 UR12, c[0x0][0x390] ;  /* 0x00007200ff0c77ac */ /* 0x000e620008000c00 */
[----:B0-----:R-:W-:-:S07]  /*1d260*/  IMAD.SHL.U32 R2, R3, 0x10, RZ ;  /* 0x0000001003027824 */ /* 0x001fce00078e00ff */
[----:B-1----:R-:W-:Y:S05]  /*1d270*/  BRA.U !UP1, `(.L_x_11) ;  /* 0x0000000109107547 */ /* 0x002fea000b800000 */
[----:B------:R-:W-:-:S06]  /*1d280*/  USHF.L.U32 UR4, UR4, 0x1f, URZ ;  /* 0x0000001f04047899 */ /* 0x000fcc00080006ff */
[----:B------:R-:W-:-:S04]  /*1d290*/  IMAD.U32 R3, RZ, RZ, UR4 ;  /* 0x00000004ff037e24 */ /* 0x000fc8000f8e00ff */
[----:B------:R-:W0:Y:S02]  /*1d2a0*/  SYNCS.PHASECHK.TRANS64.TRYWAIT P0, [UR8], R3 ;  /* 0x00000003ff0075a7 */ /* 0x000e240008001108 */
[----:B0-----:R-:W-:Y:S05]  /*1d2b0*/  @!P0 BRA `(.L_x_12) ;  /* 0x0000002c001c8947 */ /* 0x001fea0003800000 */
.L_x_11:
[----:B------:R-:W2:Y:S01]  /*1d2c0*/  LDL.LU R72, [R1+0x71c] ;  /* 0x00071c0001487983 */ /* 0x000ea20000300800 */
[----:B------:R-:W-:Y:S01]  /*1d2d0*/  LOP3.LUT R2, R2, 0xf0, RZ, 0xc0, !PT ;  /* 0x000000f002027812 */ /* 0x000fe200078ec0ff */
[----:B------:R-:W0:Y:S01]  /*1d2e0*/  LDCU UR4, c[0x0][0x3b4] ;  /* 0x00007680ff0477ac */ /* 0x000e220008000800 */
[----:B------:R-:W-:Y:S06]  /*1d2f0*/  BAR.SYNC.DEFER_BLOCKING 0x0 ;  /* 0x0000000000007b1d */ /* 0x000fec0000010000 */
[----:B------:R-:W1:Y:S01]  /*1d300*/  S2R R73, SR_TID.X ;  /* 0x0000000000497919 */ /* 0x000e620000002100 */
[----:B------:R-:W3:Y:S01]  /*1d310*/  S2R R68, SR_CgaCtaId ;  /* 0x0000000000447919 */ /* 0x000ee20000008800 */
[----:B------:R-:W4:Y:S02]  /*1d320*/  @!P2 SYNCS.CCTL.IV [UR10+0xc000] ;  /* 0x00c00000ff00a9b1 */ /* 0x000f24000800000a */
[----:B----4-:R-:W-:Y:S06]  /*1d330*/  BAR.SYNC.DEFER_BLOCKING 0x0 ;  /* 0x0000000000007b1d */ /* 0x010fec0000010000 */
[----:B------:R-:W-:Y:S01]  /*1d340*/  LDTM.16dp32bit_t0_t15.x64 R4, tmem[UR11] ;  /* 0x0000000b000479ee */ /* 0x000fe20008b00000 */
[----:B------:R-:W4:Y:S01]  /*1d350*/  LDTM.16dp32bit_t16_t31.x64 R4, tmem[UR11+0x40] ;  /* 0x0000400b000479ee */ /* 0x000f220008b20000 */
[----:B-1----:R-:W-:Y:S01]  /*1d360*/  IMAD.SHL.U32 R3, R73, 0x80, RZ ;  /* 0x0000008049037824 */ /* 0x002fe200078e00ff */
[----:B------:R-:W-:Y:S01]  /*1d370*/  SHF.R.U32.HI R70, RZ, 0x6, R73 ;  /* 0x00000006ff467819 */ /* 0x000fe20000011649 */
[----:B---3--:R-:W-:-:S03]  /*1d380*/  IMAD.SHL.U32 R68, R68, 0x80, RZ ;  /* 0x0000008044447824 */ /* 0x008fc600078e00ff */
[----:B------:R-:W-:Y:S01]  /*1d390*/  LOP3.LUT R69, R3, 0x800, RZ, 0xc0, !PT ;  /* 0x0000080003457812 */ /* 0x000fe200078ec0ff */
[----:B------:R-:W-:Y:S01]  /*1d3a0*/  IMAD.SHL.U32 R3, R73, 0x8, RZ ;  /* 0x0000000849037824 */ /* 0x000fe200078e00ff */
[----:B------:R-:W-:Y:S02]  /*1d3b0*/  SGXT.U32 R70, R70, 0x1 ;  /* 0x000000014646781a */ /* 0x000fe40000000000 */
[----:B------:R-:W-:Y:S01]  /*1d3c0*/  LOP3.LUT R71, R68, 0x80, RZ, 0xc0, !PT ;  /* 0x0000008044477812 */ /* 0x000fe200078ec0ff */
[----:B------:R-:W1:Y:S01]  /*1d3d0*/  @!P2 SYNCS.CCTL.IV [UR10+0xc008] ;  /* 0x00c00800ff00a9b1 */ /* 0x000e62000800000a */
[----:B------:R-:W-:Y:S01]  /*1d3e0*/  IADD3 R68, PT, PT, R2, UR10, R69 ;  /* 0x0000000a02447c10 */ /* 0x000fe2000fffe045 */
[----:B------:R-:W-:Y:S01]  /*1d3f0*/  NOP ;  /* 0x0000000000007918 */ /* 0x000fe20000000000 */
[----:B------:R-:W-:Y:S02]  /*1d400*/  LOP3.LUT R3, R3, 0x300, RZ, 0xc0, !PT ;  /* 0x0000030003037812 */ /* 0x000fe400078ec0ff */
[----:B-----5:R-:W-:-:S02]  /*1d410*/  LOP3.LUT R2, R0, R70, R71, 0xfe, !PT ;  /* 0x0000004600027212 */ /* 0x020fc400078efe47 */
[----:B----4-:R-:W-:Y:S01]  /*1d420*/  F2FP.SATFINITE.E4M3.F32.PACK_AB_MERGE_C R4, R5, R4, RZ ;  /* 0x000000040504723e */ /* 0x010fe200048070ff */
[----:B------:R-:W-:Y:S01]  /*1d430*/  IMAD.IADD R0, R3, 0x1, R68 ;  /* 0x0000000103007824 */ /* 0x000fe200078e0244 */
[----:B------:R-:W-:Y:S02]  /*1d440*/  F2FP.SATFINITE.E4M3.F32.PACK_AB_MERGE_C R6, R7, R6, RZ ;  /* 0x000000060706723e */ /* 0x000fe400048070ff */
[----:B------:R-:W-:Y:S02]  /*1d450*/  F2FP.SATFINITE.E4M3.F32.PACK_AB_MERGE_C R8, R9, R8, RZ ;  /* 0x000000080908723e */ /* 0x000fe400048070ff */
[----:B------:R-:W-:Y:S02]  /*1d460*/  LOP3.LUT R3, R2, 0x8, RZ, 0xfc, !PT ;  /* 0x0000000802037812 */ /* 0x000fe400078efcff */
[----:B------:R-:W-:Y:S02]  /*1d470*/  F2FP.SATFINITE.E4M3.F32.PACK_AB_MERGE_C R12, R13, R12, RZ ;  /* 0x0000000c0d0c723e */ /* 0x000fe400048070ff */
[----:B------:R-:W-:-:S02]  /*1d480*/  F2FP.SATFINITE.E4M3.F32.PACK_AB_MERGE_C R14, R15, R14, RZ ;  /* 0x0000000e0f0e723e */ /* 0x000fc400048070ff */
[----:B------:R-:W-:Y:S02]  /*1d490*/  F2FP.SATFINITE.E4M3.F32.PACK_AB_MERGE_C R16, R17, R16, RZ ;  /* 0x000000101110723e */ /* 0x000fe400048070ff */
[----:B------:R-:W-:Y:S02]  /*1d4a0*/  F2FP.SATFINITE.E4M3.F32.PACK_AB_MERGE_C R20, R21, R20, RZ ;  /* 0x000000141514723e */ /* 0x000fe400048070ff */
[----:B------:R-:W-:Y:S02]  /*1d4b0*/  F2FP.SATFINITE.E4M3.F32.PACK_AB_MERGE_C R22, R23, R22, RZ ;  /* 0x000000161716723e */ /* 0x000fe400048070ff */
[----:B------:R-:W-:Y:S02]  /*1d4c0*/  F2FP.SATFINITE.E4M3.F32.PACK_AB_MERGE_C R24, R25, R24, RZ ;  /* 0x000000181918723e */ /* 0x000fe400048070ff */
[----:B------:R-:W-:Y:S02]  /*1d4d0*/  F2FP.SATFINITE.E4M3.F32.PACK_AB_MERGE_C R18, R19, R18, RZ ;  /* 0x000000121312723e */ /* 0x000fe400048070ff */
[----:B------:R-:W-:-:S02]  /*1d4e0*/  F2FP.SATFINITE.E4M3.F32.PACK_AB_MERGE_C R17, R53, R52, RZ ;  /* 0x000000343511723e */ /* 0x000fc400048070ff */
[----:B------:R-:W-:Y:S02]  /*1d4f0*/  F2FP.SATFINITE.E4M3.F32.PACK_AB_MERGE_C R55, R55, R54, RZ ;  /* 0x000000363737723e */ /* 0x000fe400048070ff */
[----:B------:R-:W-:Y:S02]  /*1d500*/  LOP3.LUT R19, R4, 0xffff, RZ, 0xc0, !PT ;  /* 0x0000ffff04137812 */ /* 0x000fe400078ec0ff */
[----:B------:R-:W-:Y:S02]  /*1d510*/  LOP3.LUT R52, R6, 0xffff, RZ, 0xc0, !PT ;  /* 0x0000ffff06347812 */ /* 0x000fe400078ec0ff */
[----:B------:R-:W-:Y:S02]  /*1d520*/  LOP3.LUT R54, R8, 0xffff, RZ, 0xc0, !PT ;  /* 0x0000ffff08367812 */ /* 0x000fe400078ec0ff */
[----:B------:R-:W-:Y:S02]  /*1d530*/  LOP3.LUT R12, R12, 0xffff, RZ, 0xc0, !PT ;  /* 0x0000ffff0c0c7812 */ /* 0x000fe400078ec0ff */
[----:B------:R-:W-:-:S02]  /*1d540*/  LOP3.LUT R23, R14, 0xffff, RZ, 0xc0, !PT ;  /* 0x0000ffff0e177812 */ /* 0x000fc400078ec0ff */
[----:B------:R-:W-:Y:S02]  /*1d550*/  LOP3.LUT R8, R16, 0xffff, RZ, 0xc0, !PT ;  /* 0x0000ffff10087812 */ /* 0x000fe400078ec0ff */
[----:B------:R-:W-:Y:S02]  /*1d560*/  LOP3.LUT R24, R24, 0xffff, RZ, 0xc0, !PT ;  /* 0x0000ffff18187812 */ /* 0x000fe400078ec0ff */
[----:B------:R-:W-:Y:S02]  /*1d570*/  LOP3.LUT R22, R22, 0xffff, RZ, 0xc0, !PT ;  /* 0x0000ffff16167812 */ /* 0x000fe400078ec0ff */
[--C-:B------:R-:W-:Y:S02]  /*1d580*/  PRMT R4, R54, 0x3340, R1.reuse ;  /* 0x0000334036047816 */ /* 0x100fe40000000001 */
[----:B------:R-:W-:Y:S02]  /*1d590*/  PRMT R5, R19, 0x3340, R52 ;  /* 0x0000334013057816 */ /* 0x000fe40000000034 */
[----:B------:R-:W-:-:S02]  /*1d5a0*/  PRMT R6, R8, 0x3340, R1 ;  /* 0x0000334008067816 */ /* 0x000fc40000000001 */
[----:B------:R-:W-:Y:S02]  /*1d5b0*/  PRMT R7, R12, 0x3340, R23 ;  /* 0x000033400c077816 */ /* 0x000fe40000000017 */
[----:B------:R-:W-:Y:S02]  /*1d5c0*/  F2FP.SATFINITE.E4M3.F32.PACK_AB_MERGE_C R28, R29, R28, RZ ;  /* 0x0000001c1d1c723e */ /* 0x000fe400048070ff */
[----:B------:R-:W-:Y:S02]  /*1d5d0*/  F2FP.SATFINITE.E4M3.F32.PACK_AB_MERGE_C R30, R31, R30, RZ ;  /* 0x0000001e1f1e723e */ /* 0x000fe400048070ff */
[----:B------:R-:W-:Y:S02]  /*1d5e0*/  F2FP.SATFINITE.E4M3.F32.PACK_AB_MERGE_C R32, R33, R32, RZ ;  /* 0x000000202120723e */ /* 0x000fe400048070ff */
[----:B------:R-:W-:Y:S02]  /*1d5f0*/  PRMT R9, R24, 0x3340, R1 ;  /* 0x0000334018097816 */ /* 0x000fe40000000001 */
[----:B------:R-:W-:-:S02]  /*1d600*/  F2FP.SATFINITE.E4M3.F32.PACK_AB_MERGE_C R44, R45, R44, RZ ;  /* 0x0000002c2d2c723e */ /* 0x000fc400048070ff */
[----:B------:R-:W-:Y:S02]  /*1d610*/  F2FP.SATFINITE.E4M3.F32.PACK_AB_MERGE_C R46, R47, R46, RZ ;  /* 0x0000002e2f2e723e */ /* 0x000fe400048070ff */
[----:B------:R-:W-:Y:S02]  /*1d620*/  F2FP.SATFINITE.E4M3.F32.PACK_AB_MERGE_C R48, R49, R48, RZ ;  /* 0x000000303130723e */ /* 0x000fe400048070ff */
[----:B------:R-:W-:Y:S02]  /*1d630*/  F2FP.SATFINITE.E4M3.F32.PACK_AB_MERGE_C R56, R57, R56, RZ ;  /* 0x000000383938723e */ /* 0x000fe400048070ff */
[----:B------:R-:W-:Y:S02]  /*1d640*/  PRMT R4, R5, 0x5410, R4 ;  /* 0x0000541005047816 */ /* 0x000fe40000000004 */
[----:B------:R-:W-:Y:S02]  /*1d650*/  PRMT R5, R7, 0x5410, R6 ;  /* 0x0000541007057816 */ /* 0x000fe40000000006 */
[----:B------:R-:W-:-:S02]  /*1d660*/  F2FP.SATFINITE.E4M3.F32.PACK_AB_MERGE_C R38, R39, R38, RZ ;  /* 0x000000262726723e */ /* 0x000fc400048070ff */
[----:B------:R-:W-:Y:S02]  /*1d670*/  LOP3.LUT R25, R28, 0xffff, RZ, 0xc0, !PT ;  /* 0x0000ffff1c197812 */ /* 0x000fe400078ec0ff */
[----:B------:R-:W-:Y:S02]  /*1d680*/  LOP3.LUT R30, R30, 0xffff, RZ, 0xc0, !PT ;  /* 0x0000ffff1e1e7812 */ /* 0x000fe400078ec0ff */
[----:B------:R-:W-:Y:S02]  /*1d690*/  LOP3.LUT R32, R32, 0xffff, RZ, 0xc0, !PT ;  /* 0x0000ffff20207812 */ /* 0x000fe400078ec0ff */
[----:B------:R-:W-:Y:S02]  /*1d6a0*/  F2FP.SATFINITE.E4M3.F32.PACK_AB_MERGE_C R36, R37, R36, RZ ;  /* 0x000000242524723e */ /* 0x000fe400048070ff */
[----:B------:R-:W-:Y:S02]  /*1d6b0*/  F2FP.SATFINITE.E4M3.F32.PACK_AB_MERGE_C R40, R41, R40, RZ ;  /* 0x000000282928723e */ /* 0x000fe400048070ff */
[----:B------:R-:W-:-:S02]  /*1d6c0*/  LOP3.LUT R44, R44, 0xffff, RZ, 0xc0, !PT ;  /* 0x0000ffff2c2c7812 */ /* 0x000fc400078ec0ff */
[----:B------:R-:W-:Y:S02]  /*1d6d0*/  LOP3.LUT R48, R48, 0xffff, RZ, 0xc0, !PT ;  /* 0x0000ffff30307812 */ /* 0x000fe400078ec0ff */
[----:B------:R-:W-:Y:S02]  /*1d6e0*/  LOP3.LUT R17, R17, 0xffff, RZ, 0xc0, !PT ;  /* 0x0000ffff11117812 */ /* 0x000fe400078ec0ff */
[----:B------:R-:W-:Y:S02]  /*1d6f0*/  LOP3.LUT R16, R56, 0xffff, RZ, 0xc0, !PT ;  /* 0x0000ffff38107812 */ /* 0x000fe400078ec0ff */
[----:B------:R-:W-:Y:S02]  /*1d700*/  F2FP.SATFINITE.E4M3.F32.PACK_AB_MERGE_C R10, R11, R10, RZ ;  /* 0x0000000a0b0a723e */ /* 0x000fe400048070ff */
[----:B------:R-:W-:Y:S02]  /*1d710*/  LOP3.LUT R11, R38, 0xffff, RZ, 0xc0, !PT ;  /* 0x0000ffff260b7812 */ /* 0x000fe400078ec0ff */
[----:B------:R-:W-:-:S02]  /*1d720*/  PRMT R7, R32, 0x3340, R1 ;  /* 0x0000334020077816 */ /* 0x000fc40000000001 */
[----:B------:R-:W-:Y:S02]  /*1d730*/  SHF.R.U32.HI R12, RZ, 0x8, R12 ;  /* 0x00000008ff0c7819 */ /* 0x000fe4000001160c */
[----:B------:R-:W-:Y:S02]  /*1d740*/  SHF.R.U32.HI R23, RZ, 0x8, R23 ;  /* 0x00000008ff177819 */ /* 0x000fe40000011617 */
[----:B------:R-:W-:Y:S02]  /*1d750*/  F2FP.SATFINITE.E4M3.F32.PACK_AB_MERGE_C R26, R27, R26, RZ ;  /* 0x0000001a1b1a723e */ /* 0x000fe400048070ff */
[----:B------:R-:W-:Y:S02]  /*1d760*/  LOP3.LUT R36, R36, 0xffff, RZ, 0xc0, !PT ;  /* 0x0000ffff24247812 */ /* 0x000fe400078ec0ff */
[----:B------:R-:W-:Y:S02]  /*1d770*/  LOP3.LUT R40, R40, 0xffff, RZ, 0xc0, !PT ;  /* 0x0000ffff28287812 */ /* 0x000fe400078ec0ff */
[----:B------:R-:W-:-:S02]  /*1d780*/  PRMT R13, R48, 0x3340, R1 ;  /* 0x00003340300d7816 */ /* 0x000fc40000000001 */
[----:B------:R-:W-:Y:S02]  /*1d790*/  PRMT R27, R16, 0x3340, R1 ;  /* 0x00003340101b7816 */ /* 0x000fe40000000001 */
[----:B------:R-:W-:Y:S02]  /*1d7a0*/  SHF.R.U32.HI R8, RZ, 0x8, R8 ;  /* 0x00000008ff087819 */ /* 0x000fe40000011608 */
[----:B------:R-:W-:Y:S02]  /*1d7b0*/  SHF.R.U32.HI R19, RZ, 0x8, R19 ;  /* 0x00000008ff137819 */ /* 0x000fe40000011613 */
[----:B------:R-:W-:Y:S02]  /*1d7c0*/  SHF.R.U32.HI R52, RZ, 0x8, R52 ;  /* 0x00000008ff347819 */ /* 0x000fe40000011634 */
[----:B------:R-:W-:Y:S02]  /*1d7d0*/  SHF.R.U32.HI R54, RZ, 0x8, R54 ;  /* 0x00000008ff367819 */ /* 0x000fe40000011636 */
[----:B------:R-:W-:-:S02]  /*1d7e0*/  LOP3.LUT R12, R12, 0xffff, RZ, 0xc0, !PT ;  /* 0x0000ffff0c0c7812 */ /* 0x000fc400078ec0ff */
[----:B------:R-:W-:Y:S02]  /*1d7f0*/  LOP3.LUT R23, R23, 0xffff, RZ, 0xc0, !PT ;  /* 0x0000ffff17177812 */ /* 0x000fe400078ec0ff */
[----:B------:R-:W-:Y:S02]  /*1d800*/  PRMT R15, R40, 0x3340, R1 ;  /* 0x00003340280f7816 */ /* 0x000fe40000000001 */
[----:B------:R-:W-:Y:S02]  /*1d810*/  PRMT R28, R36, 0x3340, R11 ;  /* 0x00003340241c7816 */ /* 0x000fe4000000000b */
[----:B------:R-:W-:Y:S02]  /*1d820*/  F2FP.SATFINITE.E4M3.F32.PACK_AB_MERGE_C R60, R61, R60, RZ ;  /* 0x0000003c3d3c723e */ /* 0x000fe400048070ff */
[----:B------:R-:W-:Y:S02]  /*1d830*/  F2FP.SATFINITE.E4M3.F32.PACK_AB_MERGE_C R21, R63, R62, RZ ;  /* 0x0000003e3f15723e */ /* 0x000fe400048070ff */
[----:B------:R-:W-:-:S02]  /*1d840*/  F2FP.SATFINITE.E4M3.F32.PACK_AB_MERGE_C R64, R65, R64, RZ ;  /* 0x000000404140723e */ /* 0x000fc400048070ff */
[----:B------:R-:W-:Y:S02]  /*1d850*/  LOP3.LUT R8, R8, 0xffff, RZ, 0xc0, !PT ;  /* 0x0000ffff08087812 */ /* 0x000fe400078ec0ff */
[----:B------:R-:W-:Y:S02]  /*1d860*/  LOP3.LUT R52, R52, 0xffff, RZ, 0xc0, !PT ;  /* 0x0000ffff34347812 */ /* 0x000fe400078ec0ff */
[----:B------:R-:W-:Y:S02]  /*1d870*/  LOP3.LUT R54, R54, 0xffff, RZ, 0xc0, !PT ;  /* 0x0000ffff36367812 */ /* 0x000fe400078ec0ff */
[----:B------:R-:W-:Y:S02]  /*1d880*/  PRMT R12, R12, 0x3340, R23 ;  /* 0x000033400c0c7816 */ /* 0x000fe40000000017 */
[----:B------:R-:W-:Y:S02]  /*1d890*/  SHF.R.U32.HI R24, RZ, 0x8, R24 ;  /* 0x00000008ff187819 */ /* 0x000fe40000011618 */
[----:B------:R-:W-:-:S02]  /*1d8a0*/  SHF.R.U32.HI R32, RZ, 0x8, R32 ;  /* 0x00000008ff207819 */ /* 0x000fc40000011620 */
[----:B------:R-:W-:Y:S02]  /*1d8b0*/  PRMT R15, R28, 0x5410, R15 ;  /* 0x000054101c0f7816 */ /* 0x000fe4000000000f */
[----:B------:R-:W-:Y:S02]  /*1d8c0*/  LOP3.LUT R60, R60, 0xffff, RZ, 0xc0, !PT ;  /* 0x0000ffff3c3c7812 */ /* 0x000fe400078ec0ff */
[----:B------:R-:W-:Y:S02]  /*1d8d0*/  LOP3.LUT R21, R21, 0xffff, RZ, 0xc0, !PT ;  /* 0x0000ffff15157812 */ /* 0x000fe400078ec0ff */
[----:B------:R-:W-:Y:S02]  /*1d8e0*/  LOP3.LUT R28, R64, 0xffff, RZ, 0xc0, !PT ;  /* 0x0000ffff401c7812 */ /* 0x000fe400078ec0ff */
[----:B------:R-:W-:Y:S02]  /*1d8f0*/  PRMT R54, R54, 0x3340, R1 ;  /* 0x0000334036367816 */ /* 0x000fe40000000001 */
[----:B------:R-:W-:-:S02]  /*1d900*/  SHF.R.U32.HI R36, RZ, 0x8, R36 ;  /* 0x00000008ff247819 */ /* 0x000fc40000011624 */
[----:B------:R-:W-:Y:S02]  /*1d910*/  SHF.R.U32.HI R11, RZ, 0x8, R11 ;  /* 0x00000008ff0b7819 */ /* 0x000fe4000001160b */
[----:B------:R-:W-:Y:S02]  /*1d920*/  LOP3.LUT R24, R24, 0xffff, RZ, 0xc0, !PT ;  /* 0x0000ffff18187812 */ /* 0x000fe400078ec0ff */
[----:B------:R-:W-:Y:S02]  /*1d930*/  LOP3.LUT R32, R32, 0xffff, RZ, 0xc0, !PT ;  /* 0x0000ffff20207812 */ /* 0x000fe400078ec0ff */
[----:B------:R-:W-:Y:S02]  /*1d940*/  PRMT R29, R28, 0x3340, R1 ;  /* 0x000033401c1d7816 */ /* 0x000fe40000000001 */
[----:B------:R-:W-:Y:S02]  /*1d950*/  LOP3.LUT R36, R36, 0xffff, RZ, 0xc0, !PT ;  /* 0x0000ffff24247812 */ /* 0x000fe400078ec0ff */
[----:B------:R-:W-:-:S02]  /*1d960*/  LOP3.LUT R11, R11, 0xffff, RZ, 0xc0, !PT ;  /* 0x0000ffff0b0b7812 */ /* 0x000fc400078ec0ff */
[----:B------:R-:W-:Y:S02]  /*1d970*/  F2FP.SATFINITE.E4M3.F32.PACK_AB_MERGE_C R34, R35, R34, RZ ;  /* 0x000000222322723e */ /* 0x000fe400048070ff */
[--C-:B------:R-:W-:Y:S02]  /*1d980*/  PRMT R24, R24, 0x3340, R1.reuse ;  /* 0x0000334018187816 */ /* 0x100fe40000000001 */
[----:B------:R-:W-:Y:S02]  /*1d990*/  PRMT R32, R32, 0x3340, R1 ;  /* 0x0000334020207816 */ /* 0x000fe40000000001 */
[----:B------:R-:W-:Y:S02]  /*1d9a0*/  LOP3.LUT R18, R18, 0xffff, RZ, 0xc0, !PT ;  /* 0x0000ffff12127812 */ /* 0x000fe400078ec0ff */
[----:B------:R-:W-:Y:S02]  /*1d9b0*/  LOP3.LUT R34, R34, 0xffff, RZ, 0xc0, !PT ;  /* 0x0000ffff22227812 */ /* 0x000fe400078ec0ff */
[----:B------:R-:W-:-:S02]  /*1d9c0*/  PRMT R5, R5, 0x4210, R18 ;  /* 0x0000421005057816 */ /* 0x000fc40000000012 */
[----:B------:R-:W-:Y:S02]  /*1d9d0*/  SHF.R.U32.HI R16, RZ, 0x8, R16 ;  /* 0x00000008ff107819 */ /* 0x000fe40000011610 */
[----:B------:R-:W-:Y:S02]  /*1d9e0*/  SHF.R.U32.HI R28, RZ, 0x8, R28 ;  /* 0x00000008ff1c7819 */ /* 0x000fe4000001161c */
[----:B------:R-:W-:Y:S02]  /*1d9f0*/  LOP3.LUT R16, R16, 0xffff, RZ, 0xc0, !PT ;  /* 0x0000ffff10107812 */ /* 0x000fe400078ec0ff */
[----:B------:R-:W-:Y:S02]  /*1da00*/  LOP3.LUT R28, R28, 0xffff, RZ, 0xc0, !PT ;  /* 0x0000ffff1c1c7812 */ /* 0x000fe400078ec0ff */
[----:B------:R-:W-:Y:S02]  /*1da10*/  PRMT R16, R16, 0x3340, R1 ;  /* 0x0000334010107816 */ /* 0x000fe40000000001 */
[----:B------:R-:W-:-:S02]  /*1da20*/  F2FP.SATFINITE.E4M3.F32.PACK_AB_MERGE_C R50, R51, R50, RZ ;  /* 0x000000323332723e */ /* 0x000fc400048070ff */
[----:B------:R-:W-:Y:S02]  /*1da30*/  PRMT R28, R28, 0x3340, R1 ;  /* 0x000033401c1c7816 */ /* 0x000fe40000000001 */
[----:B------:R-:W-:Y:S02]  /*1da40*/  F2FP.SATFINITE.E4M3.F32.PACK_AB_MERGE_C R58, R59, R58, RZ ;  /* 0x0000003a3b3a723e */ /* 0x000fe400048070ff */
[----:B------:R-:W-:Y:S02]  /*1da50*/  F2FP.SATFINITE.E4M3.F32.PACK_AB_MERGE_C R66, R67, R66, RZ ;  /* 0x000000424342723e */ /* 0x000fe400048070ff */
[----:B------:R-:W-:Y:S02]  /*1da60*/  LOP3.LUT R73, R73, 0x7f, RZ, 0xc0, !PT ;  /* 0x0000007f49497812 */ /* 0x000fe400078ec0ff */
[----:B------:R-:W-:Y:S02]  /*1da70*/  LOP3.LUT R58, R58, 0xffff, RZ, 0xc0, !PT ;  /* 0x0000ffff3a3a7812 */ /* 0x000fe400078ec0ff */
[----:B------:R-:W-:-:S02]  /*1da80*/  LOP3.LUT R66, R66, 0xffff, RZ, 0xc0, !PT ;  /* 0x0000ffff42427812 */ /* 0x000fc400078ec0ff */
[----:B------:R-:W-:Y:S02]  /*1da90*/  SHF.R.U32.HI R40, RZ, 0x8, R40 ;  /* 0x00000008ff287819 */ /* 0x000fe40000011628 */
[----:B------:R-:W-:Y:S02]  /*1daa0*/  SHF.R.U32.HI R48, RZ, 0x8, R48 ;  /* 0x00000008ff307819 */ /* 0x000fe40000011630 */
[----:B------:R-:W-:Y:S02]  /*1dab0*/  LOP3.LUT R40, R40, 0xffff, RZ, 0xc0, !PT ;  /* 0x0000ffff28287812 */ /* 0x000fe400078ec0ff */
[----:B------:R-:W-:Y:S02]  /*1dac0*/  LOP3.LUT R48, R48, 0xffff, RZ, 0xc0, !PT ;  /* 0x0000ffff30307812 */ /* 0x000fe400078ec0ff */
[----:B------:R-:W-:Y:S02]  /*1dad0*/  F2FP.SATFINITE.E4M3.F32.PACK_AB_MERGE_C R42, R43, R42, RZ ;  /* 0x0000002a2b2a723e */ /* 0x000fe400048070ff */
[----:B------:R-:W-:-:S02]  /*1dae0*/  PRMT R40, R40, 0x3340, R1 ;  /* 0x0000334028287816 */ /* 0x000fc40000000001 */
[----:B------:R-:W-:Y:S02]  /*1daf0*/  PRMT R48, R48, 0x3340, R1 ;  /* 0x0000334030307816 */ /* 0x000fe40000000001 */
[----:B------:R-:W-:Y:S02]  /*1db00*/  LOP3.LUT R42, R42, 0xffff, RZ, 0xc0, !PT ;  /* 0x0000ffff2a2a7812 */ /* 0x000fe400078ec0ff */
[C---:B------:R-:W-:Y:S02]  /*1db10*/  LOP3.LUT R70, R2.reuse, 0x2, RZ, 0xfc, !PT ;  /* 0x0000000202467812 */ /* 0x040fe400078efcff */
[C---:B------:R-:W-:Y:S02]  /*1db20*/  LOP3.LUT R69, R2.reuse, 0x4, RZ, 0xfc, !PT ;  /* 0x0000000402457812 */ /* 0x040fe400078efcff */
[----:B------:R-:W-:Y:S02]  /*1db30*/  LOP3.LUT R68, R2, 0x6, RZ, 0xfc, !PT ;  /* 0x0000000602447812 */ /* 0x000fe400078efcff */
[----:B--2---:R-:W-:-:S04]  /*1db40*/  ISETP.GE.AND P0, PT, R72, UR14, PT ;  /* 0x0000000e48007c0c */ /* 0x004fc8000bf06270 */
[----:B------:R-:W-:Y:S02]  /*1db50*/  ISETP.LT.AND P1, PT, R3, UR15, !P0 ;  /* 0x0000000f03007c0c */ /* 0x000fe4000c721270 */
[----:B------:R-:W-:Y:S02]  /*1db60*/  LOP3.LUT R3, R20, 0xffff, RZ, 0xc0, !PT ;  /* 0x0000ffff14037812 */ /* 0x000fe400078ec0ff */
[----:B------:R-:W-:Y:S02]  /*1db70*/  LOP3.LUT R20, R55, 0xffff, RZ, 0xc0, !PT ;  /* 0x0000ffff37147812 */ /* 0x000fe400078ec0ff */
[----:B------:R-:W-:Y:S02]  /*1db80*/  PRMT R14, R3, 0x3340, R22 ;  /* 0x00003340030e7816 */ /* 0x000fe40000000016 */
[----:B------:R-:W-:Y:S02]  /*1db90*/  SHF.R.U32.HI R3, RZ, 0x8, R3 ;  /* 0x00000008ff037819 */ /* 0x000fe40000011603 */
[----:B------:R-:W-:-:S02]  /*1dba0*/  PRMT R6, R14, 0x5410, R9 ;  /* 0x000054100e067816 */ /* 0x000fc40000000009 */
[----:B------:R-:W-:Y:S02]  /*1dbb0*/  LOP3.LUT R9, R46, 0xffff, RZ, 0xc0, !PT ;  /* 0x0000ffff2e097812 */ /* 0x000fe400078ec0ff */
[----:B------:R-:W-:Y:S02]  /*1dbc0*/  PRMT R14, R25, 0x3340, R30 ;  /* 0x00003340190e7816 */ /* 0x000fe4000000001e */
[----:B------:R-:W-:Y:S02]  /*1dbd0*/  PRMT R38, R44, 0x3340, R9 ;  /* 0x000033402c267816 */ /* 0x000fe40000000009 */
[----:B------:R-:W-:Y:S02]  /*1dbe0*/  PRMT R46, R17, 0x3340, R20 ;  /* 0x00003340112e7816 */ /* 0x000fe40000000014 */
[----:B------:R-:W-:Y:S02]  /*1dbf0*/  PRMT R7, R14, 0x5410, R7 ;  /* 0x000054100e077816 */ /* 0x000fe40000000007 */
[----:B------:R-:W-:-:S02]  /*1dc00*/  PRMT R14, R38, 0x5410, R13 ;  /* 0x00005410260e7816 */ /* 0x000fc4000000000d */
[----:B------:R-:W-:Y:S02]  /*1dc10*/  SHF.R.U32.HI R44, RZ, 0x8, R44 ;  /* 0x00000008ff2c7819 */ /* 0x000fe4000001162c */
[----:B------:R-:W-:Y:S02]  /*1dc20*/  SHF.R.U32.HI R9, RZ, 0x8, R9 ;  /* 0x00000008ff097819 */ /* 0x000fe40000011609 */
[----:B------:R-:W-:Y:S02]  /*1dc30*/  PRMT R13, R46, 0x5410, R27 ;  /* 0x000054102e0d7816 */ /* 0x000fe4000000001b */
[----:B------:R-:W-:Y:S02]  /*1dc40*/  LOP3.LUT R27, R19, 0xffff, RZ, 0xc0, !PT ;  /* 0x0000ffff131b7812 */ /* 0x000fe400078ec0ff */
[----:B------:R-:W-:Y:S02]  /*1dc50*/  SHF.R.U32.HI R22, RZ, 0x8, R22 ;  /* 0x00000008ff167819 */ /* 0x000fe40000011616 */
[----:B------:R-:W-:-:S02]  /*1dc60*/  SHF.R.U32.HI R25, RZ, 0x8, R25 ;  /* 0x00000008ff197819 */ /* 0x000fc40000011619 */
[----:B------:R-:W-:Y:S02]  /*1dc70*/  SHF.R.U32.HI R30, RZ, 0x8, R30 ;  /* 0x00000008ff1e7819 */ /* 0x000fe4000001161e */
[----:B------:R-:W-:Y:S02]  /*1dc80*/  LOP3.LUT R23, R3, 0xffff, RZ, 0xc0, !PT ;  /* 0x0000ffff03177812 */ /* 0x000fe400078ec0ff */
[----:B------:R-:W-:Y:S02]  /*1dc90*/  LOP3.LUT R44, R44, 0xffff, RZ, 0xc0, !PT ;  /* 0x0000ffff2c2c7812 */ /* 0x000fe400078ec0ff */
[----:B------:R-:W-:Y:S02]  /*1dca0*/  LOP3.LUT R9, R9, 0xffff, RZ, 0xc0, !PT ;  /* 0x0000ffff09097812 */ /* 0x000fe400078ec0ff */
[----:B------:R-:W-:Y:S02]  /*1dcb0*/  PRMT R3, R8, 0x3340, R1 ;  /* 0x0000334008037816 */ /* 0x000fe40000000001 */
[----:B------:R-:W-:-:S02]  /*1dcc0*/  PRMT R27, R27, 0x3340, R52 ;  /* 0x000033401b1b7816 */ /* 0x000fc40000000034 */
[----:B------:R-:W-:Y:S02]  /*1dcd0*/  LOP3.LUT R22, R22, 0xffff, RZ, 0xc0, !PT ;  /* 0x0000ffff16167812 */ /* 0x000fe400078ec0ff */
[----:B------:R-:W-:Y:S02]  /*1dce0*/  LOP3.LUT R25, R25, 0xffff, RZ, 0xc0, !PT ;  /* 0x0000ffff19197812 */ /* 0x000fe400078ec0ff */
[----:B------:R-:W-:Y:S02]  /*1dcf0*/  LOP3.LUT R30, R30, 0xffff, RZ, 0xc0, !PT ;  /* 0x0000ffff1e1e7812 */ /* 0x000fe400078ec0ff */
[----:B------:R-:W-:Y:S02]  /*1dd00*/  PRMT R31, R44, 0x3340, R9 ;  /* 0x000033402c1f7816 */ /* 0x000fe40000000009 */
[----:B------:R-:W-:Y:S02]  /*1dd10*/  PRMT R38, R60, 0x3340, R21 ;  /* 0x000033403c267816 */ /* 0x000fe40000000015 */
[----:B------:R-:W-:-:S02]  /*1dd20*/  PRMT R9, R12, 0x5410, R3 ;  /* 0x000054100c097816 */ /* 0x000fc40000000003 */
[----:B------:R-:W-:Y:S02]  /*1dd30*/  PRMT R8, R27, 0x5410, R54 ;  /* 0x000054101b087816 */ /* 0x000fe40000000036 */
[----:B------:R-:W-:Y:S02]  /*1dd40*/  LOP3.LUT R3, R10, 0xffff, RZ, 0xc0, !PT ;  /* 0x0000ffff0a037812 */ /* 0x000fe400078ec0ff */
[----:B------:R-:W-:Y:S02]  /*1dd50*/  PRMT R23, R23, 0x3340, R22 ;  /* 0x0000334017177816 */ /* 0x000fe40000000016 */
[----:B------:R-:W-:Y:S02]  /*1dd60*/  PRMT R25, R25, 0x3340, R30 ;  /* 0x0000334019197816 */ /* 0x000fe4000000001e */
[----:B------:R-:W-:Y:S02]  /*1dd70*/  PRMT R19, R38, 0x5410, R29 ;  /* 0x0000541026137816 */ /* 0x000fe4000000001d */
[----:B------:R-:W-:-:S02]  /*1dd80*/  PRMT R29, R36, 0x3340, R11 ;  /* 0x00003340241d7816 */ /* 0x000fc4000000000b */
[--C-:B------:R-:W-:Y:S02]  /*1dd90*/  PRMT R4, R4, 0x4210, R3.reuse ;  /* 0x0000421004047816 */ /* 0x100fe40000000003 */
[----:B------:R-:W-:Y:S02]  /*1dda0*/  PRMT R8, R8, 0x5210, R3 ;  /* 0x0000521008087816 */ /* 0x000fe40000000003 */
[----:B------:R-:W-:Y:S02]  /*1ddb0*/  PRMT R10, R23, 0x5410, R24 ;  /* 0x00005410170a7816 */ /* 0x000fe40000000018 */
[----:B------:R-:W-:Y:S02]  /*1ddc0*/  PRMT R11, R25, 0x5410, R32 ;  /* 0x00005410190b7816 */ /* 0x000fe40000000020 */
[----:B------:R-:W-:Y:S02]  /*1ddd0*/  LOP3.LUT R3, R26, 0xffff, RZ, 0xc0, !PT ;  /* 0x0000ffff1a037812 */ /* 0x000fe400078ec0ff */
[----:B------:R-:W-:-:S02]  /*1dde0*/  PRMT R9, R9, 0x5210, R18 ;  /* 0x0000521009097816 */ /* 0x000fc40000000012 */
[--C-:B------:R-:W-:Y:S02]  /*1ddf0*/  PRMT R6, R6, 0x4210, R3.reuse ;  /* 0x0000421006067816 */ /* 0x100fe40000000003 */
[----:B------:R-:W-:Y:S02]  /*1de00*/  PRMT R10, R10, 0x5210, R3 ;  /* 0x000052100a0a7816 */ /* 0x000fe40000000003 */
[--C-:B------:R-:W-:Y:S01]  /*1de10*/  PRMT R7, R7, 0x4210, R34.reuse ;  /* 0x0000421007077816 */ /* 0x100fe20000000022 */
[----:B------:R-:W2:Y:S01]  /*1de20*/  LDC R3, c[0x0][0x3b8] ;  /* 0x0000ee00ff037b82 */ /* 0x000ea20000000800 */
[----:B------:R-:W-:Y:S02]  /*1de30*/  PRMT R11, R11, 0x5210, R34 ;  /* 0x000052100b0b7816 */ /* 0x000fe40000000022 */
[----:B------:R-:W-:Y:S01]  /*1de40*/  SHF.R.U32.HI R17, RZ, 0x8, R17 ;  /* 0x00000008ff117819 */ /* 0x000fe20000011611 */
[----:B-1----:R-:W-:Y:S01]  /*1de50*/  STS.128 [R0], R4 ;  /* 0x0000000400007388 */ /* 0x002fe20000000c00 */
[----:B------:R-:W-:-:S02]  /*1de60*/  SHF.R.U32.HI R20, RZ, 0x8, R20 ;  /* 0x00000008ff147819 */ /* 0x000fc40000011614 */
[----:B------:R-:W-:Y:S01]  /*1de70*/  SHF.R.U32.HI R60, RZ, 0x8, R60 ;  /* 0x00000008ff3c7819 */ /* 0x000fe2000001163c */
[----:B------:R1:W-:Y:S01]  /*1de80*/  STS.128 [R0+0x400], R8 ;  /* 0x0004000800007388 */ /* 0x0003e20000000c00 */
[----:B------:R-:W-:Y:S02]  /*1de90*/  SHF.R.U32.HI R21, RZ, 0x8, R21 ;  /* 0x00000008ff157819 */ /* 0x000fe40000011615 */
[----:B------:R-:W-:Y:S02]  /*1dea0*/  LOP3.LUT R20, R20, 0xffff, RZ, 0xc0, !PT ;  /* 0x0000ffff14147812 */ /* 0x000fe400078ec0ff */
[----:B------:R-:W-:Y:S02]  /*1deb0*/  LOP3.LUT R17, R17, 0xffff, RZ, 0xc0, !PT ;  /* 0x0000ffff11117812 */ /* 0x000fe400078ec0ff */
[----:B------:R-:W-:Y:S02]  /*1dec0*/  LOP3.LUT R21, R21, 0xffff, RZ, 0xc0, !PT ;  /* 0x0000ffff15157812 */ /* 0x000fe400078ec0ff */
[----:B------:R-:W-:-:S02]  /*1ded0*/  LOP3.LUT R60, R60, 0xffff, RZ, 0xc0, !PT ;  /* 0x0000ffff3c3c7812 */ /* 0x000fc400078ec0ff */
[----:B------:R-:W-:Y:S02]  /*1dee0*/  PRMT R17, R17, 0x3340, R20 ;  /* 0x0000334011117816 */ /* 0x000fe40000000014 */
[----:B------:R-:W-:Y:S02]  /*1def0*/  PRMT R21, R60, 0x3340, R21 ;  /* 0x000033403c157816 */ /* 0x000fe40000000015 */
[----:B------:R-:W-:Y:S01]  /*1df00*/  LEA R12, R73, UR10, 0x4 ;  /* 0x0000000a490c7c11 */ /* 0x000fe2000f8e20ff */
[----:B------:R-:W-:Y:S01]  /*1df10*/  BAR.SYNC.DEFER_BLOCKING 0x0 ;  /* 0x0000000000007b1d */ /* 0x000fe20000010000 */
[----:B-1----:R-:W-:Y:S01]  /*1df20*/  PRMT R9, R17, 0x5410, R16 ;  /* 0x0000541011097816 */ /* 0x002fe20000000010 */
[----:B0-----:R-:W-:Y:S01]  /*1df30*/  IMAD R8, R72, UR4, RZ ;  /* 0x0000000448087c24 */ /* 0x001fe2000f8e02ff */
[----:B------:R-:W-:Y:S01]  /*1df40*/  LOP3.LUT R17, R50, 0xffff, RZ, 0xc0, !PT ;  /* 0x0000ffff32117812 */ /* 0x000fe200078ec0ff */
[----:B--2---:R-:W-:Y:S01]  /*1df50*/  IMAD R26, R2, R3, RZ ;  /* 0x00000003021a7224 */ /* 0x004fe200078e02ff */
[----:B------:R-:W-:-:S02]  /*1df60*/  PRMT R11, R21, 0x5410, R28 ;  /* 0x00005410150b7816 */ /* 0x000fc4000000001c */
[----:B------:R-:W-:Y:S01]  /*1df70*/  PRMT R21, R14, 0x4210, R17 ;  /* 0x000042100e157816 */ /* 0x000fe20000000011 */
[----:B------:R-:W-:Y:S01]  /*1df80*/  IMAD R28, R3, 0x2, R26 ;  /* 0x00000002031c7824 */ /* 0x000fe200078e021a */
[----:B------:R-:W-:Y:S02]  /*1df90*/  IADD3 R14, P6, PT, R8, UR12, RZ ;  /* 0x0000000c080e7c10 */ /* 0x000fe4000ffde0ff */
[----:B------:R-:W-:Y:S01]  /*1dfa0*/  PRMT R22, R13, 0x4210, R58 ;  /* 0x000042100d167816 */ /* 0x000fe2000000003a */
[----:B------:R-:W-:Y:S01]  /*1dfb0*/  IMAD R30, R3, 0x2, R28 ;  /* 0x00000002031e7824 */ /* 0x000fe200078e021c */
[----:B------:R-:W-:Y:S02]  /*1dfc0*/  PRMT R23, R19, 0x4210, R66 ;  /* 0x0000421013177816 */ /* 0x000fe40000000042 */
[----:B------:R-:W-:Y:S02]  /*1dfd0*/  PRMT R18, R9, 0x5210, R58 ;  /* 0x0000521009127816 */ /* 0x000fe4000000003a */
[----:B------:R-:W-:-:S02]  /*1dfe0*/  PRMT R19, R11, 0x5210, R66 ;  /* 0x000052100b137816 */ /* 0x000fc40000000042 */
[----:B------:R-:W-:Y:S02]  /*1dff0*/  LEA.HI.X.SX32 R13, R8, UR13, 0x1, P6 ;  /* 0x0000000d080d7c11 */ /* 0x000fe4000b0f0eff */
[----:B------:R-:W-:Y:S02]  /*1e000*/  PRMT R29, R29, 0x5410, R40 ;  /* 0x000054101d1d7816 */ /* 0x000fe40000000028 */
[----:B------:R-:W-:Y:S01]  /*1e010*/  PRMT R48, R31, 0x5410, R48 ;  /* 0x000054101f307816 */ /* 0x000fe20000000030 */
[----:B------:R-:W0:Y:S01]  /*1e020*/  LDS.128 R4, [R12] ;  /* 0x000000000c047984 */ /* 0x000e220000000c00 */
[--C-:B------:R-:W-:Y:S02]  /*1e030*/  PRMT R20, R15, 0x4210, R42.reuse ;  /* 0x000042100f147816 */ /* 0x100fe4000000002a */
[----:B------:R-:W-:Y:S01]  /*1e040*/  PRMT R16, R29, 0x5210, R42 ;  /* 0x000052101d107816 */ /* 0x000fe2000000002a */
[----:B------:R-:W-:Y:S01]  /*1e050*/  LDS.128 R8, [R12+0x800] ;  /* 0x000800000c087984 */ /* 0x000fe20000000c00 */
[----:B------:R-:W-:-:S02]  /*1e060*/  PRMT R17, R48, 0x5210, R17 ;  /* 0x0000521030117816 */ /* 0x000fc40000000011 */
[----:B------:R-:W-:Y:S01]  /*1e070*/  ISETP.LT.AND P2, PT, R2, UR15, !P0 ;  /* 0x0000000f02007c0c */ /* 0x000fe2000c741270 */
[----:B------:R-:W-:Y:S01]  /*1e080*/  BAR.SYNC.DEFER_BLOCKING 0x0 ;  /* 0x0000000000007b1d */ /* 0x000fe20000010000 */
[-C--:B------:R-:W-:Y:S02]  /*1e090*/  IADD3 R24, P6, PT, R26, R14.reuse, RZ ;  /* 0x0000000e1a187210 */ /* 0x080fe40007fde0ff */
[----:B------:R-:W-:Y:S02]  /*1e0a0*/  ISETP.LT.AND P5, PT, R70, UR15, !P0 ;  /* 0x0000000f46007c0c */ /* 0x000fe4000c7a1270 */
[----:B------:R-:W-:Y:S02]  /*1e0b0*/  LEA.HI.X.SX32 R25, R26, R13, 0x1, P6 ;  /* 0x0000000d1a197211 */ /* 0x000fe400030f0eff */
[----:B------:R-:W-:Y:S02]  /*1e0c0*/  IADD3 R26, P6, PT, R28, R14, RZ ;  /* 0x0000000e1c1a7210 */ /* 0x000fe40007fde0ff */
[----:B------:R-:W-:-:S02]  /*1e0d0*/  ISETP.LT.AND P4, PT, R69, UR15, !P0 ;  /* 0x0000000f45007c0c */ /* 0x000fc4000c781270 */
[----:B------:R-:W-:Y:S02]  /*1e0e0*/  LOP3.LUT R15, R2, 0xa, RZ, 0xfc, !PT ;  /* 0x0000000a020f7812 */ /* 0x000fe400078efcff */
[----:B------:R-:W-:Y:S02]  /*1e0f0*/  LEA.HI.X.SX32 R27, R28, R13, 0x1, P6 ;  /* 0x0000000d1c1b7211 */ /* 0x000fe400030f0eff */
[----:B------:R-:W-:Y:S01]  /*1e100*/  ISETP.LT.AND P3, PT, R68, UR15, !P0 ;  /* 0x0000000f44007c0c */ /* 0x000fe2000c761270 */
[----:B------:R1:W-:Y:S04]  /*1e110*/  STS.128 [R0], R20 ;  /* 0x0000001400007388 */ /* 0x0003e80000000c00 */
[----:B------:R2:W-:Y:S01]  /*1e120*/  STS.128 [R0+0x400], R16 ;  /* 0x0004001000007388 */ /* 0x0005e20000000c00 */
[C---:B0-----:R-:W-:Y:S01]  /*1e130*/  PRMT R31, R4.reuse, 0x7770, RZ ;  /* 0x00007770041f7816 */ /* 0x041fe200000000ff */
[----:B------:R-:W-:Y:S01]  /*1e140*/  BAR.SYNC.DEFER_BLOCKING 0x0 ;  /* 0x0000000000007b1d */ /* 0x000fe20000010000 */
[----:B------:R-:W-:-:S02]  /*1e150*/  PRMT R29, R4, 0x7771, RZ ;  /* 0x00007771041d7816 */ /* 0x000fc400000000ff */
[----:B-1----:R-:W-:Y:S02]  /*1e160*/  LOP3.LUT R23, R2, 0x10, RZ, 0xfc, !PT ;  /* 0x0000001002177812 */ /* 0x002fe400078efcff */
[----:B--2---:R-:W-:Y:S01]  /*1e170*/  IADD3 R16, P6, PT, R30, R14, RZ ;  /* 0x0000000e1e107210 */ /* 0x004fe20007fde0ff */
[C---:B------:R-:W-:Y:S01]  /*1e180*/  IMAD R0, R3.reuse, 0x2, R30 ;  /* 0x0000000203007824 */ /* 0x040fe200078e021e */
[----:B------:R-:W-:Y:S02]  /*1e190*/  LOP3.LUT R18, R2, 0xc, RZ, 0xfc, !PT ;  /* 0x0000000c02127812 */ /* 0x000fe400078efcff */
[----:B------:R-:W-:Y:S01]  /*1e1a0*/  LEA.HI.X.SX32 R17, R30, R13, 0x1, P6 ;  /* 0x0000000d1e117211 */ /* 0x000fe200030f0eff */
[----:B------:R-:W-:Y:S01]  /*1e1b0*/  IMAD R22, R3, 0x2, R0 ;  /* 0x0000000203167824 */ /* 0x000fe200078e0200 */
[----:B------:R-:W-:Y:S01]  /*1e1c0*/  LOP3.LUT R19, R2, 0xe, RZ, 0xfc, !PT ;  /* 0x0000000e02137812 */ /* 0x000fe200078efcff */
[----:B------:R0:W-:Y:S01]  /*1e1d0*/  @P2 STG.E.U8 desc[UR22][R24.64], R31 ;  /* 0x0000001f18002986 */ /* 0x0001e2000c101116 */
[----:B------:R-:W-:-:S02]  /*1e1e0*/  ISETP.LT.AND P2, PT, R15, UR15, !P0 ;  /* 0x0000000f0f007c0c */ /* 0x000fc4000c741270 */
[----:B------:R-:W-:Y:S01]  /*1e1f0*/  PRMT R15, R4, 0x7772, RZ ;  /* 0x00007772040f7816 */ /* 0x000fe200000000ff */
[----:B------:R1:W-:Y:S01]  /*1e200*/  @P5 STG.E.U8 desc[UR22][R26.64], R29 ;  /* 0x0000001d1a005986 */ /* 0x0003e2000c101116 */
[----:B------:R-:W-:Y:S02]  /*1e210*/  ISETP.LT.AND P5, PT, R18, UR15, !P0 ;  /* 0x0000000f12007c0c */ /* 0x000fe4000c7a1270 */
[CC--:B------:R-:W-:Y:S01]  /*1e220*/  IADD3 R18, P6, PT, R0.reuse, R14.reuse, RZ ;  /* 0x0000000e00127210 */ /* 0x0c0fe20007fde0ff */
[----:B------:R2:W-:Y:S01]  /*1e230*/  @P4 STG.E.U8 desc[UR22][R16.64], R15 ;  /* 0x0000000f10004986 */ /* 0x0005e2000c101116 */
[----:B------:R-:W-:Y:S02]  /*1e240*/  ISETP.LT.AND P4, PT, R19, UR15, !P0 ;  /* 0x0000000f13007c0c */ /* 0x000fe4000c781270 */
[----:B------:R-:W-:Y:S01]  /*1e250*/  LEA.HI.X.SX32 R19, R0, R13, 0x1, P6 ;  /* 0x0000000d00137211 */ /* 0x000fe200030f0eff */
[----:B------:R-:W-:Y:S01]  /*1e260*/  IMAD R0, R3, 0x2, R22 ;  /* 0x0000000203007824 */ /* 0x000fe200078e0216 */
[----:B------:R-:W-:-:S02]  /*1e270*/  IADD3 R20, P6, PT, R22, R14, RZ ;  /* 0x0000000e16147210 */ /* 0x000fc40007fde0ff */
[----:B0-----:R-:W-:Y:S02]  /*1e280*/  PRMT R25, R5, 0x7770, RZ ;  /* 0x0000777005197816 */ /* 0x001fe400000000ff */
[----:B-1----:R-:W-:Y:S01]  /*1e290*/  PRMT R27, R4, 0x7773, RZ ;  /* 0x00007773041b7816 */ /* 0x002fe200000000ff */
[----:B------:R-:W-:Y:S01]  /*1e2a0*/  IMAD R4, R3, 0x2, R0 ;  /* 0x0000000203047824 */ /* 0x000fe200078e0200 */
[-C--:B------:R-:W-:Y:S02]  /*1e2b0*/  LEA.HI.X.SX32 R21, R22, R13.reuse, 0x1, P6 ;  /* 0x0000000d16157211 */ /* 0x080fe400030f0eff */
[----:B--2---:R-:W-:Y:S01]  /*1e2c0*/  IADD3 R16, P6, PT, R0, R14, RZ ;  /* 0x0000000e00107210 */ /* 0x004fe20007fde0ff */
[----:B------:R-:W-:Y:S01]  /*1e2d0*/  @P3 STG.E.U8 desc[UR22][R18.64], R27 ;  /* 0x0000001b12003986 */ /* 0x000fe2000c101116 */
[----:B------:R-:W-:Y:S02]  /*1e2e0*/  LOP3.LUT R22, R2, 0x12, RZ, 0xfc, !PT ;  /* 0x0000001202167812 */ /* 0x000fe400078efcff */
[----:B------:R-:W-:Y:S01]  /*1e2f0*/  LEA.HI.X.SX32 R17, R0, R13, 0x1, P6 ;  /* 0x0000000d00117211 */ /* 0x000fe200030f0eff */
[----:B------:R0:W-:Y:S01]  /*1e300*/  @P1 STG.E.U8 desc[UR22][R20.64], R25 ;  /* 0x0000001914001986 */ /* 0x0001e2000c101116 */
[----:B------:R-:W-:Y:S01]  /*1e310*/  PRMT R15, R5, 0x7771, RZ ;  /* 0x00007771050f7816 */ /* 0x000fe200000000ff */
[----:B------:R-:W-:Y:S01]  /*1e320*/  IMAD R0, R3, 0x2, R4 ;  /* 0x0000000203007824 */ /* 0x000fe200078e0204 */
[----:B------:R-:W-:-:S02]  /*1e330*/  ISETP.LT.AND P3, PT, R23, UR15, !P0 ;  /* 0x0000000f17007c0c */ /* 0x000fc4000c761270 */
[----:B------:R-:W-:Y:S01]  /*1e340*/  ISETP.LT.AND P1, PT, R22, UR15, !P0 ;  /* 0x0000000f16007c0c */ /* 0x000fe2000c721270 */
[----:B------:R1:W-:Y:S01]  /*1e350*/  @P2 STG.E.U8 desc[UR22][R16.64], R15 ;  /* 0x0000000f10002986 */ /* 0x0003e2000c101116 */
[----:B------:R-:W-:Y:S02]  /*1e360*/  LOP3.LUT R23, R2, 0x14, RZ, 0xfc, !PT ;  /* 0x0000001402177812 */ /* 0x000fe400078efcff */
[C---:B------:R-:W-:Y:S02]  /*1e370*/  IADD3 R22, P6, PT, R4.reuse, R14, RZ ;  /* 0x0000000e04167210 */ /* 0x040fe40007fde0ff */
[----:B------:R-:W-:Y:S01]  /*1e380*/  ISETP.LT.AND P2, PT, R23, UR15, !P0 ;  /* 0x0000000f17007c0c */ /* 0x000fe2000c741270 */
[----:B0-----:R-:W-:Y:S01]  /*1e390*/  IMAD R20, R3, 0x2, R0 ;  /* 0x0000000203147824 */ /* 0x001fe200078e0200 */
[----:B------:R-:W-:Y:S02]  /*1e3a0*/  LEA.HI.X.SX32 R23, R4, R13, 0x1, P6 ;  /* 0x0000000d04177211 */ /* 0x000fe400030f0eff */
[----:B------:R-:W-:-:S02]  /*1e3b0*/  PRMT R27, R5, 0x7772, RZ ;  /* 0x00007772051b7816 */ /* 0x000fc400000000ff */
[----:B------:R-:W-:Y:S02]  /*1e3c0*/  LOP3.LUT R4, R2, 0x16, RZ, 0xfc, !PT ;  /* 0x0000001602047812 */ /* 0x000fe400078efcff */
[-C--:B------:R-:W-:Y:S01]  /*1e3d0*/  IADD3 R18, P6, PT, R0, R14.reuse, RZ ;  /* 0x0000000e00127210 */ /* 0x080fe20007fde0ff */
[----:B------:R0:W-:Y:S01]  /*1e3e0*/  @P5 STG.E.U8 desc[UR22][R22.64], R27 ;  /* 0x0000001b16005986 */ /* 0x0001e2000c101116 */
[----:B------:R-:W-:Y:S02]  /*1e3f0*/  ISETP.LT.AND P5, PT, R4, UR15, !P0 ;  /* 0x0000000f04007c0c */ /* 0x000fe4000c7a1270 */
[----:B------:R-:W-:Y:S01]  /*1e400*/  LEA.HI.X.SX32 R19, R0, R13, 0x1, P6 ;  /* 0x0000000d00137211 */ /* 0x000fe200030f0eff */
[----:B------:R-:W-:Y:S01]  /*1e410*/  IMAD R0, R3, 0x2, R20 ;  /* 0x0000000203007824 */ /* 0x000fe200078e0214 */
[----:B------:R-:W-:Y:S02]  /*1e420*/  PRMT R25, R5, 0x7773, RZ ;  /* 0x0000777305197816 */ /* 0x000fe400000000ff */
[----:B------:R-:W-:-:S02]  /*1e430*/  IADD3 R4, P6, PT, R20, R14, RZ ;  /* 0x0000000e14047210 */ /* 0x000fc40007fde0ff */
[----:B-1----:R-:W-:Y:S01]  /*1e440*/  LOP3.LUT R16, R2, 0x18, RZ, 0xfc, !PT ;  /* 0x0000001802107812 */ /* 0x002fe200078efcff */
[----:B------:R-:W-:Y:S01]  /*1e450*/  @P4 STG.E.U8 desc[UR22][R18.64], R25 ;  /* 0x0000001912004986 */ /* 0x000fe2000c101116 */
[----:B------:R-:W-:Y:S02]  /*1e460*/  LEA.HI.X.SX32 R5, R20, R13, 0x1, P6 ;  /* 0x0000000d14057211 */ /* 0x000fe400030f0eff */
[----:B------:R-:W-:Y:S02]  /*1e470*/  PRMT R15, R6, 0x7770, RZ ;  /* 0x00007770060f7816 */ /* 0x000fe400000000ff */
[----:B------:R-:W-:Y:S01]  /*1e480*/  ISETP.LT.AND P4, PT, R16, UR15, !P0 ;  /* 0x0000000f10007c0c */ /* 0x000fe2000c781270 */
[----:B------:R-:W-:Y:S01]  /*1e490*/  IMAD R16, R3, 0x2, R0 ;  /* 0x0000000203107824 */ /* 0x000fe200078e0200 */
[----:B------:R-:W-:Y:S01]  /*1e4a0*/  LOP3.LUT R17, R2, 0x1a, RZ, 0xfc, !PT ;  /* 0x0000001a02117812 */ /* 0x000fe200078efcff */
[----:B------:R1:W-:Y:S01]  /*1e4b0*/  @P3 STG.E.U8 desc[UR22][R4.64], R15 ;  /* 0x0000000f04003986 */ /* 0x0003e2000c101116 */
[----:B------:R-:W-:-:S02]  /*1e4c0*/  IADD3 R20, P6, PT, R0, R14, RZ ;  /* 0x0000000e00147210 */ /* 0x000fc40007fde0ff */
[----:B------:R-:W-:Y:S02]  /*1e4d0*/  ISETP.LT.AND P3, PT, R17, UR15, !P0 ;  /* 0x0000000f11007c0c */ /* 0x000fe4000c761270 */
[----:B------:R-:W-:Y:S01]  /*1e4e0*/  LEA.HI.X.SX32 R21, R0, R13, 0x1, P6 ;  /* 0x0000000d00157211 */ /* 0x000fe200030f0eff */
[C---:B------:R-:W-:Y:S01]  /*1e4f0*/  IMAD R0, R3.reuse, 0x2, R16 ;  /* 0x0000000203007824 */ /* 0x040fe200078e0210 */
[----:B------:R-:W-:Y:S02]  /*1e500*/  PRMT R29, R6, 0x7771, RZ ;  /* 0x00007771061d7816 */ /* 0x000fe400000000ff */
[----:B------:R-:W-:Y:S01]  /*1e510*/  LOP3.LUT R17, R2, 0x1c, RZ, 0xfc, !PT ;  /* 0x0000001c02117812 */ /* 0x000fe200078efcff */
[----:B------:R-:W-:Y:S01]  /*1e520*/  IMAD R26, R3, 0x2, R0 ;  /* 0x00000002031a7824 */ /* 0x000fe200078e0200 */
[----:B0-----:R-:W-:Y:S01]  /*1e530*/  IADD3 R22, P6, PT, R16, R14, RZ ;  /* 0x0000000e10167210 */ /* 0x001fe20007fde0ff */
[----:B------:R0:W-:Y:S01]  /*1e540*/  @P1 STG.E.U8 desc[UR22][R20.64], R29 ;  /* 0x0000001d14001986 */ /* 0x0001e2000c101116 */
[----:B------:R-:W-:-:S02]  /*1e550*/  PRMT R27, R6, 0x7772, RZ ;  /* 0x00007772061b7816 */ /* 0x000fc400000000ff */
[-C--:B------:R-:W-:Y:S02]  /*1e560*/  LEA.HI.X.SX32 R23, R16, R13.reuse, 0x1, P6 ;  /* 0x0000000d10177211 */ /* 0x080fe400030f0eff */
[----:B------:R-:W-:Y:S02]  /*1e570*/  ISETP.LT.AND P1, PT, R17, UR15, !P0 ;  /* 0x0000000f11007c0c */ /* 0x000fe4000c721270 */
[----:B------:R-:W2:Y:S01]  /*1e580*/  LDS.128 R16, [R12] ;  /* 0x000000000c107984 */ /* 0x000ea20000000c00 */
[----:B-1----:R-:W-:Y:S02]  /*1e590*/  IADD3 R4, P6, PT, R0, R14, RZ ;  /* 0x0000000e00047210 */ /* 0x002fe40007fde0ff */
[----:B------:R-:W-:Y:S01]  /*1e5a0*/  LOP3.LUT R24, R2, 0x1e, RZ, 0xfc, !PT ;  /* 0x0000001e02187812 */ /* 0x000fe200078efcff */
[----:B------:R1:W-:Y:S01]  /*1e5b0*/  @P2 STG.E.U8 desc[UR22][R22.64], R27 ;  /* 0x0000001b16002986 */ /* 0x0003e2000c101116 */
[----:B------:R-:W-:Y:S01]  /*1e5c0*/  LEA.HI.X.SX32 R5, R0, R13, 0x1, P6 ;  /* 0x0000000d00057211 */ /* 0x000fe200030f0eff */
[----:B------:R-:W-:Y:S01]  /*1e5d0*/  IMAD R0, R3, 0x2, R26 ;  /* 0x0000000203007824 */ /* 0x000fe200078e021a */
[----:B------:R-:W-:-:S02]  /*1e5e0*/  ISETP.LT.AND P2, PT, R24, UR15, !P0 ;  /* 0x0000000f18007c0c */ /* 0x000fc4000c741270 */
[-C--:B------:R-:W-:Y:S02]  /*1e5f0*/  IADD3 R24, P6, PT, R26, R14.reuse, RZ ;  /* 0x0000000e1a187210 */ /* 0x080fe40007fde0ff */
[----:B------:R-:W-:Y:S02]  /*1e600*/  PRMT R15, R6, 0x7773, RZ ;  /* 0x00007773060f7816 */ /* 0x000fe400000000ff */
[-C--:B------:R-:W-:Y:S02]  /*1e610*/  LEA.HI.X.SX32 R25, R26, R13.reuse, 0x1, P6 ;  /* 0x0000000d1a197211 */ /* 0x080fe400030f0eff */
[----:B0-----:R-:W-:Y:S01]  /*1e620*/  IADD3 R20, P6, PT, R0, R14, RZ ;  /* 0x0000000e00147210 */ /* 0x001fe20007fde0ff */
[----:B------:R0:W-:Y:S01]  /*1e630*/  @P5 STG.E.U8 desc[UR22][R4.64], R15 ;  /* 0x0000000f04005986 */ /* 0x0001e2000c101116 */
[----:B------:R-:W-:Y:S02]  /*1e640*/  LOP3.LUT R6, R2, 0x20, RZ, 0xfc, !PT ;  /* 0x0000002002067812 */ /* 0x000fe400078efcff */
[----:B------:R-:W-:Y:S01]  /*1e650*/  LEA.HI.X.SX32 R21, R0, R13, 0x1, P6 ;  /* 0x0000000d00157211 */ /* 0x000fe200030f0eff */
[----:B------:R-:W-:Y:S01]  /*1e660*/  IMAD R0, R3, 0x2, R0 ;  /* 0x0000000203007824 */ /* 0x000fe200078e0200 */
[----:B-1----:R-:W-:-:S02]  /*1e670*/  PRMT R27, R7, 0x7770, RZ ;  /* 0x00007770071b7816 */ /* 0x002fc400000000ff */
[----:B------:R-:W-:Y:S01]  /*1e680*/  PRMT R23, R7, 0x7771, RZ ;  /* 0x0000777107177816 */ /* 0x000fe200000000ff */
[----:B------:R-:W-:Y:S01]  /*1e690*/  IMAD R22, R3, 0x2, R0 ;  /* 0x0000000203167824 */ /* 0x000fe200078e0200 */
[----:B------:R-:W-:Y:S01]  /*1e6a0*/  ISETP.LT.AND P5, PT, R6, UR15, !P0 ;  /* 0x0000000f06007c0c */ /* 0x000fe2000c7a1270 */
[----:B------:R1:W-:Y:S01]  /*1e6b0*/  @P4 STG.E.U8 desc[UR22][R24.64], R27 ;  /* 0x0000001b18004986 */ /* 0x0003e2000c101116 */
[C---:B------:R-:W-:Y:S02]  /*1e6c0*/  LOP3.LUT R6, R2.reuse, 0x22, RZ, 0xfc, !PT ;  /* 0x0000002202067812 */ /* 0x040fe400078efcff */
[----:B0-----:R-:W-:Y:S01]  /*1e6d0*/  LOP3.LUT R5, R2, 0x24, RZ, 0xfc, !PT ;  /* 0x0000002402057812 */ /* 0x001fe200078efcff */
[----:B------:R0:W-:Y:S01]  /*1e6e0*/  @P3 STG.E.U8 desc[UR22][R20.64], R23 ;  /* 0x0000001714003986 */ /* 0x0001e2000c101116 */
[----:B------:R-:W-:Y:S02]  /*1e6f0*/  IADD3 R4, P6, PT, R0, R14, RZ ;  /* 0x0000000e00047210 */ /* 0x000fe40007fde0ff */
[----:B------:R-:W-:-:S02]  /*1e700*/  ISETP.LT.AND P3, PT, R5, UR15, !P0 ;  /* 0x0000000f05007c0c */ /* 0x000fc4000c761270 */
[----:B------:R-:W-:Y:S02]  /*1e710*/  ISETP.LT.AND P4, PT, R6, UR15, !P0 ;  /* 0x0000000f06007c0c */ /* 0x000fe4000c781270 */
[----:B------:R-:W-:Y:S01]  /*1e720*/  LEA.HI.X.SX32 R5, R0, R13, 0x1, P6 ;  /* 0x0000000d00057211 */ /* 0x000fe200030f0eff */
[----:B------:R-:W-:Y:S01]  /*1e730*/  IMAD R0, R3, 0x2, R22 ;  /* 0x0000000203007824 */ /* 0x000fe200078e0216 */
[C---:B-1----:R-:W-:Y:S02]  /*1e740*/  PRMT R25, R7.reuse, 0x7772, RZ ;  /* 0x0000777207197816 */ /* 0x042fe400000000ff */
[----:B------:R-:W-:Y:S02]  /*1e750*/  IADD3 R6, P6, PT, R22, R14, RZ ;  /* 0x0000000e16067210 */ /* 0x000fe40007fde0ff */
[----:B------:R-:W-:Y:S01]  /*1e760*/  LOP3.LUT R24, R2, 0x26, RZ, 0xfc, !PT ;  /* 0x0000002602187812 */ /* 0x000fe200078efcff */
[----:B------:R1:W-:Y:S01]  /*1e770*/  @P1 STG.E.U8 desc[UR22][R4.64], R25 ;  /* 0x0000001904001986 */ /* 0x0003e2000c101116 */
[----:B------:R-:W-:-:S02]  /*1e780*/  PRMT R15, R7, 0x7773, RZ ;  /* 0x00007773070f7816 */ /* 0x000fc400000000ff */
[-C--:B------:R-:W-:Y:S02]  /*1e790*/  LEA.HI.X.SX32 R7, R22, R13.reuse, 0x1, P6 ;  /* 0x0000000d16077211 */ /* 0x080fe400030f0eff */
[----:B------:R-:W-:Y:S01]  /*1e7a0*/  ISETP.LT.AND P1, PT, R24, UR15, !P0 ;  /* 0x0000000f18007c0c */ /* 0x000fe2000c721270 */
[----:B------:R-:W-:Y:S01]  /*1e7b0*/  IMAD R24, R3, 0x2, R0 ;  /* 0x0000000203187824 */ /* 0x000fe200078e0200 */
[----:B0-----:R-:W-:Y:S01]  /*1e7c0*/  IADD3 R20, P6, PT, R0, R14, RZ ;  /* 0x0000000e00147210 */ /* 0x001fe20007fde0ff */
[----:B------:R0:W-:Y:S01]  /*1e7d0*/  @P2 STG.E.U8 desc[UR22][R6.64], R15 ;  /* 0x0000000f06002986 */ /* 0x0001e2000c101116 */
[----:B------:R-:W-:Y:S02]  /*1e7e0*/  LOP3.LUT R22, R2, 0x28, RZ, 0xfc, !PT ;  /* 0x0000002802167812 */ /* 0x000fe400078efcff */
[----:B------:R-:W-:Y:S02]  /*1e7f0*/  LEA.HI.X.SX32 R21, R0, R13, 0x1, P6 ;  /* 0x0000000d00157211 */ /* 0x000fe400030f0eff */
[----:B------:R-:W-:-:S02]  /*1e800*/  ISETP.LT.AND P2, PT, R22, UR15, !P0 ;  /* 0x0000000f16007c0c */ /* 0x000fc4000c741270 */
[-C--:B------:R-:W-:Y:S02]  /*1e810*/  IADD3 R22, P6, PT, R24, R14.reuse, RZ ;  /* 0x0000000e18167210 */ /* 0x080fe40007fde0ff */
[----:B--2---:R-:W-:Y:S02]  /*1e820*/  PRMT R27, R16, 0x7770, RZ ;  /* 0x00007770101b7816 */ /* 0x004fe400000000ff */
[----:B------:R-:W-:Y:S01]  /*1e830*/  LEA.HI.X.SX32 R23, R24, R13, 0x1, P6 ;  /* 0x0000000d18177211 */ /* 0x000fe200030f0eff */
[C---:B------:R-:W-:Y:S01]  /*1e840*/  IMAD R24, R3.reuse, 0x2, R24 ;  /* 0x0000000203187824 */ /* 0x040fe200078e0218 */
[----:B------:R-:W-:Y:S01]  /*1e850*/  LOP3.LUT R0, R2, 0x2a, RZ, 0xfc, !PT ;  /* 0x0000002a02007812 */ /* 0x000fe200078efcff */
[----:B------:R2:W-:Y:S01]  /*1e860*/  @P5 STG.E.U8 desc[UR22][R20.64], R27 ;  /* 0x0000001b14005986 */ /* 0x0005e2000c101116 */
[----:B-1----:R-:W-:Y:S02]  /*1e870*/  PRMT R25, R16, 0x7771, RZ ;  /* 0x0000777110197816 */ /* 0x002fe400000000ff */
[----:B------:R-:W-:Y:S01]  /*1e880*/  ISETP.LT.AND P5, PT, R0, UR15, !P0 ;  /* 0x0000000f00007c0c */ /* 0x000fe2000c7a1270 */
[----:B------:R-:W-:Y:S01]  /*1e890*/  IMAD R0, R3, 0x2, R24 ;  /* 0x0000000203007824 */ /* 0x000fe200078e0218 */
[----:B------:R-:W-:Y:S01]  /*1e8a0*/  LOP3.LUT R5, R2, 0x2c, RZ, 0xfc, !PT ;  /* 0x0000002c02057812 */ /* 0x000fe200078efcff */
[----:B------:R1:W-:Y:S01]  /*1e8b0*/  @P4 STG.E.U8 desc[UR22][R22.64], R25 ;  /* 0x0000001916004986 */ /* 0x0003e2000c101116 */
[----:B------:R-:W-:-:S02]  /*1e8c0*/  IADD3 R4, P6, PT, R24, R14, RZ ;  /* 0x0000000e18047210 */ /* 0x000fc40007fde0ff */
[----:B------:R-:W-:Y:S02]  /*1e8d0*/  ISETP.LT.AND P4, PT, R5, UR15, !P0 ;  /* 0x0000000f05007c0c */ /* 0x000fe4000c781270 */
[-C--:B------:R-:W-:Y:S02]  /*1e8e0*/  LEA.HI.X.SX32 R5, R24, R13.reuse, 0x1, P6 ;  /* 0x0000000d18057211 */ /* 0x080fe400030f0eff */
[-C--:B0-----:R-:W-:Y:S02]  /*1e8f0*/  IADD3 R6, P6, PT, R0, R14.reuse, RZ ;  /* 0x0000000e00067210 */ /* 0x081fe40007fde0ff */
[C---:B------:R-:W-:Y:S02]  /*1e900*/  PRMT R15, R16.reuse, 0x7772, RZ ;  /* 0x00007772100f7816 */ /* 0x040fe400000000ff */
[----:B--2---:R-:W-:Y:S01]  /*1e910*/  PRMT R27, R16, 0x7773, RZ ;  /* 0x00007773101b7816 */ /* 0x004fe200000000ff */
[C---:B------:R-:W-:Y:S01]  /*1e920*/  IMAD R16, R3.reuse, 0x2, R0 ;  /* 0x0000000203107824 */ /* 0x040fe200078e0200 */
[----:B------:R-:W-:Y:S01]  /*1e930*/  LEA.HI.X.SX32 R7, R0, R13, 0x1, P6 ;  /* 0x0000000d00077211 */ /* 0x000fe200030f0eff */
[----:B------:R0:W-:Y:S01]  /*1e940*/  @P3 STG.E.U8 desc[UR22][R4.64], R15 ;  /* 0x0000000f04003986 */ /* 0x0001e2000c101116 */
[----:B-1----:R-:W-:Y:S01]  /*1e950*/  LOP3.LUT R22, R2, 0x30, RZ, 0xfc, !PT ;  /* 0x0000003002167812 */ /* 0x002fe200078efcff */
[----:B------:R-:W-:Y:S01]  /*1e960*/  IMAD R0, R3, 0x2, R16 ;  /* 0x0000000203007824 */ /* 0x000fe200078e0210 */
[----:B------:R-:W-:Y:S01]  /*1e970*/  IADD3 R20, P6, PT, R16, R14, RZ ;  /* 0x0000000e10147210 */ /* 0x000fe20007fde0ff */
[----:B------:R1:W-:Y:S01]  /*1e980*/  @P1 STG.E.U8 desc[UR22][R6.64], R27 ;  /* 0x0000001b06001986 */ /* 0x0003e2000c101116 */
[----:B------:R-:W-:-:S02]  /*1e990*/  ISETP.LT.AND P1, PT, R22, UR15, !P0 ;  /* 0x0000000f16007c0c */ /* 0x000fc4000c721270 */
[-C--:B------:R-:W-:Y:S02]  /*1e9a0*/  LEA.HI.X.SX32 R21, R16, R13.reuse, 0x1, P6 ;  /* 0x0000000d10157211 */ /* 0x080fe400030f0eff */
[C---:B------:R-:W-:Y:S02]  /*1e9b0*/  IADD3 R22, P6, PT, R0.reuse, R14, RZ ;  /* 0x0000000e00167210 */ /* 0x040fe40007fde0ff */
[----:B------:R-:W-:Y:S02]  /*1e9c0*/  PRMT R25, R17, 0x7770, RZ ;  /* 0x0000777011197816 */ /* 0x000fe400000000ff */
[----:B------:R-:W-:Y:S01]  /*1e9d0*/  LEA.HI.X.SX32 R23, R0, R13, 0x1, P6 ;  /* 0x0000000d00177211 */ /* 0x000fe200030f0eff */
[----:B------:R-:W-:Y:S01]  /*1e9e0*/  IMAD R0, R3, 0x2, R0 ;  /* 0x0000000203007824 */ /* 0x000fe200078e0200 */
[C---:B------:R-:W-:Y:S01]  /*1e9f0*/  LOP3.LUT R16, R2.reuse, 0x32, RZ, 0xfc, !PT ;  /* 0x0000003202107812 */ /* 0x040fe200078efcff */
[----:B------:R-:W-:Y:S01]  /*1ea00*/  @P2 STG.E.U8 desc[UR22][R20.64], R25 ;  /* 0x0000001914002986 */ /* 0x000fe2000c101116 */
[----:B------:R-:W-:-:S02]  /*1ea10*/  LOP3.LUT R26, R2, 0x2e, RZ, 0xfc, !PT ;  /* 0x0000002e021a7812 */ /* 0x000fc400078efcff */
[----:B0-----:R-:W-:Y:S02]  /*1ea20*/  PRMT R15, R17, 0x7771, RZ ;  /* 0x00007771110f7816 */ /* 0x001fe400000000ff */
[----:B------:R-:W-:Y:S01]  /*1ea30*/  ISETP.LT.AND P2, PT, R16, UR15, !P0 ;  /* 0x0000000f10007c0c */ /* 0x000fe2000c741270 */
[----:B------:R-:W-:Y:S01]  /*1ea40*/  IMAD R16, R3, 0x2, R0 ;  /* 0x0000000203107824 */ /* 0x000fe200078e0200 */
[----:B------:R-:W-:Y:S01]  /*1ea50*/  LOP3.LUT R5, R2, 0x34, RZ, 0xfc, !PT ;  /* 0x0000003402057812 */ /* 0x000fe200078efcff */
[----:B------:R0:W-:Y:S01]  /*1ea60*/  @P5 STG.E.U8 desc[UR22][R22.64], R15 ;  /* 0x0000000f16005986 */ /* 0x0001e2000c101116 */
[----:B------:R-:W-:Y:S02]  /*1ea70*/  IADD3 R4, P6, PT, R0, R14, RZ ;  /* 0x0000000e00047210 */ /* 0x000fe40007fde0ff */
[----:B------:R-:W-:Y:S02]  /*1ea80*/  ISETP.LT.AND P3, PT, R26, UR15, !P0 ;  /* 0x0000000f1a007c0c */ /* 0x000fe4000c761270 */
[----:B------:R-:W-:-:S02]  /*1ea90*/  ISETP.LT.AND P5, PT, R5, UR15, !P0 ;  /* 0x0000000f05007c0c */ /* 0x000fc4000c7a1270 */
[-C--:B------:R-:W-:Y:S01]  /*1eaa0*/  LEA.HI.X.SX32 R5, R0, R13.reuse, 0x1, P6 ;  /* 0x0000000d00057211 */ /* 0x080fe200030f0eff */
[----:B------:R-:W-:Y:S01]  /*1eab0*/  IMAD R0, R3, 0x2, R16 ;  /* 0x0000000203007824 */ /* 0x000fe200078e0210 */
[CC--:B-1----:R-:W-:Y:S02]  /*1eac0*/  IADD3 R6, P6, PT, R16.reuse, R14.reuse, RZ ;  /* 0x0000000e10067210 */ /* 0x0c2fe40007fde0ff */
[----:B------:R-:W-:Y:S01]  /*1ead0*/  PRMT R27, R17, 0x7772, RZ ;  /* 0x00007772111b7816 */ /* 0x000fe200000000ff */
[----:B0-----:R-:W-:Y:S01]  /*1eae0*/  IMAD R22, R3, 0x2, R0 ;  /* 0x0000000203167824 */ /* 0x001fe200078e0200 */
[----:B------:R-:W-:Y:S02]  /*1eaf0*/  PRMT R25, R17, 0x7773, RZ ;  /* 0x0000777311197816 */ /* 0x000fe400000000ff */
[----:B------:R-:W-:Y:S01]  /*1eb00*/  LEA.HI.X.SX32 R7, R16, R13, 0x1, P6 ;  /* 0x0000000d10077211 */ /* 0x000fe200030f0eff */
[----:B------:R0:W-:Y:S01]  /*1eb10*/  @P4 STG.E.U8 desc[UR22][R4.64], R27 ;  /* 0x0000001b04004986 */ /* 0x0001e2000c101116 */
[----:B------:R-:W-:-:S02]  /*1eb20*/  IADD3 R16, P6, PT, R0, R14, RZ ;  /* 0x0000000e00107210 */ /* 0x000fc40007fde0ff */
[----:B------:R-:W-:Y:S01]  /*1eb30*/  LOP3.LUT R20, R2, 0x38, RZ, 0xfc, !PT ;  /* 0x0000003802147812 */ /* 0x000fe200078efcff */
[----:B------:R1:W-:Y:S01]  /*1eb40*/  @P3 STG.E.U8 desc[UR22][R6.64], R25 ;  /* 0x0000001906003986 */ /* 0x0003e2000c101116 */
[-C--:B------:R-:W-:Y:S02]  /*1eb50*/  LEA.HI.X.SX32 R17, R0, R13.reuse, 0x1, P6 ;  /* 0x0000000d00117211 */ /* 0x080fe400030f0eff */
[----:B------:R-:W-:Y:S02]  /*1eb60*/  ISETP.LT.AND P3, PT, R20, UR15, !P0 ;  /* 0x0000000f14007c0c */ /* 0x000fe4000c761270 */
[----:B------:R-:W-:Y:S02]  /*1eb70*/  IADD3 R20, P6, PT, R22, R14, RZ ;  /* 0x0000000e16147210 */ /* 0x000fe40007fde0ff */
[----:B------:R-:W-:Y:S02]  /*1eb80*/  PRMT R15, R18, 0x7770, RZ ;  /* 0x00007770120f7816 */ /* 0x000fe400000000ff */
[----:B------:R-:W-:Y:S01]  /*1eb90*/  LEA.HI.X.SX32 R21, R22, R13, 0x1, P6 ;  /* 0x0000000d16157211 */ /* 0x000fe200030f0eff */
[----:B------:R-:W-:Y:S01]  /*1eba0*/  IMAD R22, R3, 0x2, R22 ;  /* 0x0000000203167824 */ /* 0x000fe200078e0216 */
[C---:B------:R-:W-:Y:S01]  /*1ebb0*/  LOP3.LUT R0, R2.reuse, 0x3a, RZ, 0xfc, !PT ;  /* 0x0000003a02007812 */ /* 0x040fe200078efcff */
[----:B------:R2:W-:Y:S01]  /*1ebc0*/  @P1 STG.E.U8 desc[UR22][R16.64], R15 ;  /* 0x0000000f10001986 */ /* 0x0005e2000c101116 */
[----:B------:R-:W-:-:S02]  /*1ebd0*/  LOP3.LUT R24, R2, 0x36, RZ, 0xfc, !PT ;  /* 0x0000003602187812 */ /* 0x000fc400078efcff */
[----:B------:R-:W-:Y:S02]  /*1ebe0*/  PRMT R23, R18, 0x7771, RZ ;  /* 0x0000777112177816 */ /* 0x000fe400000000ff */
[----:B------:R-:W-:Y:S01]  /*1ebf0*/  ISETP.LT.AND P1, PT, R0, UR15, !P0 ;  /* 0x0000000f00007c0c */ /* 0x000fe2000c721270 */
[----:B------:R-:W-:Y:S01]  /*1ec00*/  IMAD R0, R3, 0x2, R22 ;  /* 0x0000000203007824 */ /* 0x000fe200078e0216 */
[----:B0-----:R-:W-:Y:S01]  /*1ec10*/  LOP3.LUT R5, R2, 0x3c, RZ, 0xfc, !PT ;  /* 0x0000003c02057812 */ /* 0x001fe200078efcff */
[----:B------:R0:W-:Y:S01]  /*1ec20*/  @P2 STG.E.U8 desc[UR22][R20.64], R23 ;  /* 0x0000001714002986 */ /* 0x0001e2000c101116 */
[----:B------:R-:W-:Y:S02]  /*1ec30*/  IADD3 R4, P6, PT, R22, R14, RZ ;  /* 0x0000000e16047210 */ /* 0x000fe40007fde0ff */
[----:B------:R-:W-:Y:S02]  /*1ec40*/  ISETP.LT.AND P4, PT, R24, UR15, !P0 ;  /* 0x0000000f18007c0c */ /* 0x000fe4000c781270 */
[----:B------:R-:W-:-:S02]  /*1ec50*/  ISETP.LT.AND P2, PT, R5, UR15, !P0 ;  /* 0x0000000f05007c0c */ /* 0x000fc4000c741270 */
[-C--:B------:R-:W-:Y:S02]  /*1ec60*/  LEA.HI.X.SX32 R5, R22, R13.reuse, 0x1, P6 ;  /* 0x0000000d16057211 */ /* 0x080fe400030f0eff */
[-C--:B-1----:R-:W-:Y:S02]  /*1ec70*/  IADD3 R6, P6, PT, R0, R14.reuse, RZ ;  /* 0x0000000e00067210 */ /* 0x082fe40007fde0ff */
[C---:B------:R-:W-:Y:S02]  /*1ec80*/  PRMT R25, R18.reuse, 0x7772, RZ ;  /* 0x0000777212197816 */ /* 0x040fe400000000ff */
[----:B--2---:R-:W-:Y:S01]  /*1ec90*/  PRMT R15, R18, 0x7773, RZ ;  /* 0x00007773120f7816 */ /* 0x004fe200000000ff */
[C---:B------:R-:W-:Y:S01]  /*1eca0*/  IMAD R18, R3.reuse, 0x2, R0 ;  /* 0x0000000203127824 */ /* 0x040fe200078e0200 */
[----:B------:R-:W-:Y:S01]  /*1ecb0*/  LEA.HI.X.SX32 R7, R0, R13, 0x1, P6 ;  /* 0x0000000d00077211 */ /* 0x000fe200030f0eff */
[----:B------:R1:W-:Y:S01]  /*1ecc0*/  @P5 STG.E.U8 desc[UR22][R4.64], R25 ;  /* 0x0000001904005986 */ /* 0x0003e2000c101116 */
[----:B0-----:R-:W-:Y:S01]  /*1ecd0*/  LOP3.LUT R20, R2, 0x40, RZ, 0xfc, !PT ;  /* 0x0000004002147812 */ /* 0x001fe200078efcff */
[----:B------:R-:W-:Y:S01]  /*1ece0*/  IMAD R0, R3, 0x2, R18 ;  /* 0x0000000203007824 */ /* 0x000fe200078e0212 */
[----:B------:R-:W-:Y:S01]  /*1ecf0*/  IADD3 R16, P6, PT, R18, R14, RZ ;  /* 0x0000000e12107210 */ /* 0x000fe20007fde0ff */
[----:B------:R-:W-:Y:S01]  /*1ed00*/  @P4 STG.E.U8 desc[UR22][R6.64], R15 ;  /* 0x0000000f06004986 */ /* 0x000fe2000c101116 */
[----:B------:R-:W-:-:S02]  /*1ed10*/  ISETP.LT.AND P4, PT, R20, UR15, !P0 ;  /* 0x0000000f14007c0c */ /* 0x000fc4000c781270 */
[-C--:B------:R-:W-:Y:S02]  /*1ed20*/  LEA.HI.X.SX32 R17, R18, R13.reuse, 0x1, P6 ;  /* 0x0000000d12117211 */ /* 0x080fe400030f0eff */
[C---:B------:R-:W-:Y:S02]  /*1ed30*/  IADD3 R20, P6, PT, R0.reuse, R14, RZ ;  /* 0x0000000e00147210 */ /* 0x040fe40007fde0ff */
[----:B------:R-:W-:Y:S02]  /*1ed40*/  PRMT R23, R19, 0x7770, RZ ;  /* 0x0000777013177816 */ /* 0x000fe400000000ff */
[----:B------:R-:W-:Y:S01]  /*1ed50*/  LEA.HI.X.SX32 R21, R0, R13, 0x1, P6 ;  /* 0x0000000d00157211 */ /* 0x000fe200030f0eff */
[----:B------:R-:W-:Y:S01]  /*1ed60*/  IMAD R0, R3, 0x2, R0 ;  /* 0x0000000203007824 */ /* 0x000fe200078e0200 */
[----:B------:R-:W-:Y:S01]  /*1ed70*/  LOP3.LUT R18, R2, 0x42, RZ, 0xfc, !PT ;  /* 0x0000004202127812 */ /* 0x000fe200078efcff */
[----:B------:R0:W-:Y:S01]  /*1ed80*/  @P3 STG.E.U8 desc[UR22][R16.64], R23 ;  /* 0x0000001710003986 */ /* 0x0001e2000c101116 */
[----:B-1----:R-:W-:-:S02]  /*1ed90*/  PRMT R25, R19, 0x7771, RZ ;  /* 0x0000777113197816 */ /* 0x002fc400000000ff */
[----:B------:R-:W-:Y:S02]  /*1eda0*/  LOP3.LUT R5, R2, 0x44, RZ, 0xfc, !PT ;  /* 0x0000004402057812 */ /* 0x000fe400078efcff */
[----:B------:R-:W-:Y:S01]  /*1edb0*/  ISETP.LT.AND P3, PT, R18, UR15, !P0 ;  /* 0x0000000f12007c0c */ /* 0x000fe2000c761270 */
[----:B------:R-:W-:Y:S01]  /*1edc0*/  IMAD R18, R3, 0x2, R0 ;  /* 0x0000000203127824 */ /* 0x000fe200078e0200 */
[----:B------:R-:W-:Y:S01]  /*1edd0*/  IADD3 R4, P6, PT, R0, R14, RZ ;  /* 0x0000000e00047210 */ /* 0x000fe20007fde0ff */
[----:B------:R-:W-:Y:S01]  /*1ede0*/  @P1 STG.E.U8 desc[UR22][R20.64], R25 ;  /* 0x0000001914001986 */ /* 0x000fe2000c101116 */
[----:B------:R-:W-:Y:S02]  /*1edf0*/  LOP3.LUT R24, R2, 0x3e, RZ, 0xfc, !PT ;  /* 0x0000003e02187812 */ /* 0x000fe400078efcff */
[----:B------:R-:W-:Y:S02]  /*1ee00*/  ISETP.LT.AND P1, PT, R5, UR15, !P0 ;  /* 0x0000000f05007c0c */ /* 0x000fe4000c721270 */
[----:B------:R-:W-:Y:S01]  /*1ee10*/  LEA.HI.X.SX32 R5, R0, R13, 0x1, P6 ;  /* 0x0000000d00057211 */ /* 0x000fe200030f0eff */
[----:B------:R-:W-:Y:S01]  /*1ee20*/  IMAD R0, R3, 0x2, R18 ;  /* 0x0000000203007824 */ /* 0x000fe200078e0212 */
[----:B0-----:R-:W-:-:S02]  /*1ee30*/  PRMT R23, R19, 0x7772, RZ ;  /* 0x0000777213177816 */ /* 0x001fc400000000ff */
[----:B------:R-:W-:Y:S02]  /*1ee40*/  ISETP.LT.AND P5, PT, R24, UR15, !P0 ;  /* 0x0000000f18007c0c */ /* 0x000fe4000c7a1270 */
[-C--:B------:R-:W-:Y:S01]  /*1ee50*/  IADD3 R6, P6, PT, R18, R14.reuse, RZ ;  /* 0x0000000e12067210 */ /* 0x080fe20007fde0ff */
[----:B------:R0:W-:Y:S01]  /*1ee60*/  @P2 STG.E.U8 desc[UR22][R4.64], R23 ;  /* 0x0000001704002986 */ /* 0x0001e2000c101116 */
[----:B------:R-:W-:Y:S02]  /*1ee70*/  LOP3.LUT R16, R2, 0x46, RZ, 0xfc, !PT ;  /* 0x0000004602107812 */ /* 0x000fe400078efcff */
[----:B------:R-:W-:Y:S02]  /*1ee80*/  LEA.HI.X.SX32 R7, R18, R13, 0x1, P6 ;  /* 0x0000000d12077211 */ /* 0x000fe400030f0eff */
[----:B------:R-:W-:Y:S02]  /*1ee90*/  ISETP.LT.AND P2, PT, R16, UR15, !P0 ;  /* 0x0000000f10007c0c */ /* 0x000fe4000c741270 */
[----:B------:R-:W-:-:S02]  /*1eea0*/  IADD3 R16, P6, PT, R0, R14, RZ ;  /* 0x0000000e00107210 */ /* 0x000fc40007fde0ff */
[----:B------:R-:W-:Y:S02]  /*1eeb0*/  PRMT R15, R19, 0x7773, RZ ;  /* 0x00007773130f7816 */ /* 0x000fe400000000ff */
[----:B------:R-:W-:Y:S01]  /*1eec0*/  LEA.HI.X.SX32 R17, R0, R13, 0x1, P6 ;  /* 0x0000000d00117211 */ /* 0x000fe200030f0eff */
[C---:B------:R-:W-:Y:S01]  /*1eed0*/  IMAD R0, R3.reuse, 0x2, R0 ;  /* 0x0000000203007824 */ /* 0x040fe200078e0200 */
[----:B------:R-:W-:Y:S01]  /*1eee0*/  LOP3.LUT R18, R2, 0x48, RZ, 0xfc, !PT ;  /* 0x0000004802127812 */ /* 0x000fe200078efcff */
[----:B------:R1:W-:Y:S01]  /*1eef0*/  @P5 STG.E.U8 desc[UR22][R6.64], R15 ;  /* 0x0000000f06005986 */ /* 0x0003e2000c101116 */
[----:B------:R-:W-:Y:S02]  /*1ef00*/  PRMT R19, R8, 0x7770, RZ ;  /* 0x0000777008137816 */ /* 0x000fe400000000ff */
[----:B------:R-:W-:Y:S01]  /*1ef10*/  ISETP.LT.AND P5, PT, R18, UR15, !P0 ;  /* 0x0000000f12007c0c */ /* 0x000fe2000c7a1270 */
[----:B------:R-:W-:Y:S01]  /*1ef20*/  IMAD R18, R3, 0x2, R0 ;  /* 0x0000000203127824 */ /* 0x000fe200078e0200 */
[----:B0-----:R-:W-:Y:S01]  /*1ef30*/  IADD3 R4, P6, PT, R0, R14, RZ ;  /* 0x0000000e00047210 */ /* 0x001fe20007fde0ff */
[----:B------:R0:W-:Y:S01]  /*1ef40*/  @P4 STG.E.U8 desc[UR22][R16.64], R19 ;  /* 0x0000001310004986 */ /* 0x0001e2000c101116 */
[----:B------:R-:W-:-:S02]  /*1ef50*/  LOP3.LUT R20, R2, 0x4a, RZ, 0xfc, !PT ;  /* 0x0000004a02147812 */ /* 0x000fc400078efcff */
[----:B------:R-:W-:Y:S01]  /*1ef60*/  LEA.HI.X.SX32 R5, R0, R13, 0x1, P6 ;  /* 0x0000000d00057211 */ /* 0x000fe200030f0eff */
[----:B------:R-:W-:Y:S01]  /*1ef70*/  IMAD R0, R3, 0x2, R18 ;  /* 0x0000000203007824 */ /* 0x000fe200078e0212 */
[----:B------:R-:W-:Y:S02]  /*1ef80*/  ISETP.LT.AND P4, PT, R20, UR15, !P0 ;  /* 0x0000000f14007c0c */ /* 0x000fe4000c781270 */
[----:B-1----:R-:W-:Y:S02]  /*1ef90*/  PRMT R15, R8, 0x7771, RZ ;  /* 0x00007771080f7816 */ /* 0x002fe400000000ff */
        /* <DEDUP_REMOVED lines=13> */
[----:B------:R-:W-:Y:S02]  /*1f070*/  PRMT R21, R8, 0x7773, RZ ;  /* 0x0000777308157816 */ /* 0x000fe400000000ff */
[----:B------:R-:W-:Y:S01]  /*1f080*/  LEA.HI.X.SX32 R19, R20, R13, 0x1, P6 ;  /* 0x0000000d14137211 */ /* 0x000fe200030f0eff */
[----:B------:R-:W-:Y:S01]  /*1f090*/  IMAD R20, R3, 0x2, R20 ;  /* 0x0000000203147824 */ /* 0x000fe200078e0214 */
[----:B------:R-:W-:Y:S01]  /*1f0a0*/  LOP3.LUT R0, R2, 0x50, RZ, 0xfc, !PT ;  /* 0x0000005002007812 */ /* 0x000fe200078efcff */
[----:B------:R2:W-:Y:S01]  /*1f0b0*/  @P2 STG.E.U8 desc[UR22][R16.64], R21 ;  /* 0x0000001510002986 */ /* 0x0005e2000c101116 */
[----:B-1----:R-:W-:Y:S02]  /*1f0c0*/  PRMT R15, R9, 0x7770, RZ ;  /* 0x00007770090f7816 */ /* 0x002fe400000000ff */
[----:B------:R-:W-:Y:S01]  /*1f0d0*/  ISETP.LT.AND P2, PT, R0, UR15, !P0 ;  /* 0x0000000f00007c0c */ /* 0x000fe2000c741270 */
[C---:B------:R-:W-:Y:S01]  /*1f0e0*/  IMAD R0, R3.reuse, 0x2, R20 ;  /* 0x0000000203007824 */ /* 0x040fe200078e0214 */
[----:B------:R-:W-:Y:S01]  /*1f0f0*/  LOP3.LUT R5, R2, 0x52, RZ, 0xfc, !PT ;  /* 0x0000005202057812 */ /* 0x000fe200078efcff */
[----:B------:R1:W-:Y:S01]  /*1f100*/  @P5 STG.E.U8 desc[UR22][R18.64], R15 ;  /* 0x0000000f12005986 */ /* 0x0003e2000c101116 */
[----:B------:R-:W-:Y:S01]  /*1f110*/  IADD3 R4, P6, PT, R20, R14, RZ ;  /* 0x0000000e14047210 */ /* 0x000fe20007fde0ff */
[----:B------:R-:W-:Y:S01]  /*1f120*/  IMAD R8, R3, 0x2, R0 ;  /* 0x0000000203087824 */ /* 0x000fe200078e0200 */
[----:B------:R-:W-:-:S02]  /*1f130*/  ISETP.LT.AND P5, PT, R5, UR15, !P0 ;  /* 0x0000000f05007c0c */ /* 0x000fc4000c7a1270 */
[-C--:B------:R-:W-:Y:S02]  /*1f140*/  LEA.HI.X.SX32 R5, R20, R13.reuse, 0x1, P6 ;  /* 0x0000000d14057211 */ /* 0x080fe400030f0eff */
[CC--:B0-----:R-:W-:Y:S02]  /*1f150*/  IADD3 R6, P6, PT, R0.reuse, R14.reuse, RZ ;  /* 0x0000000e00067210 */ /* 0x0c1fe40007fde0ff */
[----:B------:R-:W-:Y:S02]  /*1f160*/  PRMT R23, R9, 0x7771, RZ ;  /* 0x0000777109177816 */ /* 0x000fe400000000ff */
[----:B------:R-:W-:Y:S01]  /*1f170*/  LEA.HI.X.SX32 R7, R0, R13, 0x1, P6 ;  /* 0x0000000d00077211 */ /* 0x000fe200030f0eff */
[----:B------:R-:W-:Y:S01]  /*1f180*/  IMAD R0, R3, 0x2, R8 ;  /* 0x0000000203007824 */ /* 0x000fe200078e0208 */
[----:B--2---:R-:W-:Y:S01]  /*1f190*/  IADD3 R16, P6, PT, R8, R14, RZ ;  /* 0x0000000e08107210 */ /* 0x004fe20007fde0ff */
[----:B------:R0:W-:Y:S01]  /*1f1a0*/  @P4 STG.E.U8 desc[UR22][R4.64], R23 ;  /* 0x0000001704004986 */ /* 0x0001e2000c101116 */
[----:B------:R-:W-:-:S02]  /*1f1b0*/  PRMT R21, R9, 0x7772, RZ ;  /* 0x0000777209157816 */ /* 0x000fc400000000ff */
[-C--:B------:R-:W-:Y:S02]  /*1f1c0*/  LEA.HI.X.SX32 R17, R8, R13.reuse, 0x1, P6 ;  /* 0x0000000d08117211 */ /* 0x080fe400030f0eff */
[----:B-1----:R-:W-:Y:S01]  /*1f1d0*/  LOP3.LUT R18, R2, 0x56, RZ, 0xfc, !PT ;  /* 0x0000005602127812 */ /* 0x002fe200078efcff */
[----:B------:R1:W-:Y:S01]  /*1f1e0*/  @P3 STG.E.U8 desc[UR22][R6.64], R21 ;  /* 0x0000001506003986 */ /* 0x0003e2000c101116 */
[----:B------:R-:W-:Y:S02]  /*1f1f0*/  IADD3 R8, P6, PT, R0, R14, RZ ;  /* 0x0000000e00087210 */ /* 0x000fe40007fde0ff */
[----:B------:R-:W-:Y:S02]  /*1f200*/  PRMT R15, R9, 0x7773, RZ ;  /* 0x00007773090f7816 */ /* 0x000fe400000000ff */
[----:B------:R-:W-:Y:S02]  /*1f210*/  ISETP.LT.AND P3, PT, R18, UR15, !P0 ;  /* 0x0000000f12007c0c */ /* 0x000fe4000c761270 */
[----:B------:R-:W-:Y:S01]  /*1f220*/  LEA.HI.X.SX32 R9, R0, R13, 0x1, P6 ;  /* 0x0000000d00097211 */ /* 0x000fe200030f0eff */
[C---:B------:R-:W-:Y:S01]  /*1f230*/  IMAD R0, R3.reuse, 0x2, R0 ;  /* 0x0000000203007824 */ /* 0x040fe200078e0200 */
[C---:B------:R-:W-:Y:S01]  /*1f240*/  LOP3.LUT R18, R2.reuse, 0x58, RZ, 0xfc, !PT ;  /* 0x0000005802127812 */ /* 0x040fe200078efcff */
[----:B------:R2:W-:Y:S01]  /*1f250*/  @P1 STG.E.U8 desc[UR22][R16.64], R15 ;  /* 0x0000000f10001986 */ /* 0x0005e2000c101116 */
[----:B------:R-:W-:Y:S01]  /*1f260*/  LOP3.LUT R22, R2, 0x54, RZ, 0xfc, !PT ;  /* 0x0000005402167812 */ /* 0x000fe200078efcff */
[----:B0-----:R-:W-:Y:S01]  /*1f270*/  IMAD R4, R3, 0x2, R0 ;  /* 0x0000000203047824 */ /* 0x001fe200078e0200 */
[----:B------:R-:W-:-:S02]  /*1f280*/  PRMT R5, R10, 0x7770, RZ ;  /* 0x000077700a057816 */ /* 0x000fc400000000ff */
[----:B------:R-:W-:Y:S02]  /*1f290*/  ISETP.LT.AND P1, PT, R18, UR15, !P0 ;  /* 0x0000000f12007c0c */ /* 0x000fe4000c721270 */
[----:B-1----:R-:W-:Y:S01]  /*1f2a0*/  LOP3.LUT R6, R2, 0x5a, RZ, 0xfc, !PT ;  /* 0x0000005a02067812 */ /* 0x002fe200078efcff */
[----:B------:R0:W-:Y:S01]  /*1f2b0*/  @P2 STG.E.U8 desc[UR22][R8.64], R5 ;  /* 0x0000000508002986 */ /* 0x0001e2000c101116 */
[----:B------:R-:W-:Y:S02]  /*1f2c0*/  IADD3 R18, P6, PT, R0, R14, RZ ;  /* 0x0000000e00127210 */ /* 0x000fe40007fde0ff */
[----:B------:R-:W-:Y:S02]  /*1f2d0*/  ISETP.LT.AND P4, PT, R22, UR15, !P0 ;  /* 0x0000000f16007c0c */ /* 0x000fe4000c781270 */
[----:B------:R-:W-:Y:S02]  /*1f2e0*/  ISETP.LT.AND P2, PT, R6, UR15, !P0 ;  /* 0x0000000f06007c0c */ /* 0x000fe4000c741270 */
[----:B------:R-:W-:Y:S01]  /*1f2f0*/  LEA.HI.X.SX32 R19, R0, R13, 0x1, P6 ;  /* 0x0000000d00137211 */ /* 0x000fe200030f0eff */
[----:B------:R-:W-:Y:S01]  /*1f300*/  IMAD R0, R3, 0x2, R4 ;  /* 0x0000000203007824 */ /* 0x000fe200078e0204 */
[----:B------:R-:W-:-:S02]  /*1f310*/  PRMT R25, R10, 0x7771, RZ ;  /* 0x000077710a197816 */ /* 0x000fc400000000ff */
[----:B------:R-:W-:Y:S01]  /*1f320*/  LOP3.LUT R6, R2, 0x5c, RZ, 0xfc, !PT ;  /* 0x0000005c02067812 */ /* 0x000fe200078efcff */
[----:B------:R-:W-:Y:S01]  /*1f330*/  IMAD R22, R3, 0x2, R0 ;  /* 0x0000000203167824 */ /* 0x000fe200078e0200 */
[-C--:B--2---:R-:W-:Y:S01]  /*1f340*/  IADD3 R16, P6, PT, R4, R14.reuse, RZ ;  /* 0x0000000e04107210 */ /* 0x084fe20007fde0ff */
[----:B------:R-:W-:Y:S01]  /*1f350*/  @P5 STG.E.U8 desc[UR22][R18.64], R25 ;  /* 0x0000001912005986 */ /* 0x000fe2000c101116 */
[----:B------:R-:W-:Y:S02]  /*1f360*/  PRMT R23, R10, 0x7772, RZ ;  /* 0x000077720a177816 */ /* 0x000fe400000000ff */
[----:B------:R-:W-:Y:S02]  /*1f370*/  LEA.HI.X.SX32 R17, R4, R13, 0x1, P6 ;  /* 0x0000000d04117211 */ /* 0x000fe400030f0eff */
[----:B------:R-:W-:Y:S02]  /*1f380*/  ISETP.LT.AND P5, PT, R6, UR15, !P0 ;  /* 0x0000000f06007c0c */ /* 0x000fe4000c7a1270 */
[----:B------:R-:W1:Y:S01]  /*1f390*/  LDS.128 R4, [R12+0x800] ;  /* 0x000800000c047984 */ /* 0x000e620000000c00 */
[----:B0-----:R-:W-:-:S02]  /*1f3a0*/  IADD3 R8, P6, PT, R0, R14, RZ ;  /* 0x0000000e00087210 */ /* 0x001fc40007fde0ff */
[----:B------:R-:W-:Y:S01]  /*1f3b0*/  LOP3.LUT R20, R2, 0x5e, RZ, 0xfc, !PT ;  /* 0x0000005e02147812 */ /* 0x000fe200078efcff */
[----:B------:R0:W-:Y:S01]  /*1f3c0*/  @P4 STG.E.U8 desc[UR22][R16.64], R23 ;  /* 0x0000001710004986 */ /* 0x0001e2000c101116 */
[-C--:B------:R-:W-:Y:S01]  /*1f3d0*/  LEA.HI.X.SX32 R9, R0, R13.reuse, 0x1, P6 ;  /* 0x0000000d00097211 */ /* 0x080fe200030f0eff */
[----:B------:R-:W-:Y:S01]  /*1f3e0*/  IMAD R0, R3, 0x2, R22 ;  /* 0x0000000203007824 */ /* 0x000fe200078e0216 */
[----:B------:R-:W-:Y:S02]  /*1f3f0*/  ISETP.LT.AND P4, PT, R20, UR15, !P0 ;  /* 0x0000000f14007c0c */ /* 0x000fe4000c781270 */
[----:B------:R-:W-:Y:S02]  /*1f400*/  IADD3 R20, P6, PT, R22, R14, RZ ;  /* 0x0000000e16147210 */ /* 0x000fe40007fde0ff */
[----:B------:R-:W-:Y:S02]  /*1f410*/  PRMT R15, R10, 0x7773, RZ ;  /* 0x000077730a0f7816 */ /* 0x000fe400000000ff */
[----:B------:R-:W-:-:S02]  /*1f420*/  LEA.HI.X.SX32 R21, R22, R13, 0x1, P6 ;  /* 0x0000000d16157211 */ /* 0x000fc400030f0eff */
[----:B------:R-:W-:Y:S01]  /*1f430*/  LOP3.LUT R10, R2, 0x60, RZ, 0xfc, !PT ;  /* 0x00000060020a7812 */ /* 0x000fe200078efcff */
[----:B------:R2:W-:Y:S01]  /*1f440*/  @P3 STG.E.U8 desc[UR22][R8.64], R15 ;  /* 0x0000000f08003986 */ /* 0x0005e2000c101116 */
[C---:B0-----:R-:W-:Y:S02]  /*1f450*/  IADD3 R16, P6, PT, R0.reuse, R14, RZ ;  /* 0x0000000e00107210 */ /* 0x041fe40007fde0ff */
[----:B------:R-:W-:Y:S02]  /*1f460*/  PRMT R23, R11, 0x7770, RZ ;  /* 0x000077700b177816 */ /* 0x000fe400000000ff */
[----:B------:R-:W-:Y:S01]  /*1f470*/  LEA.HI.X.SX32 R17, R0, R13, 0x1, P6 ;  /* 0x0000000d00117211 */ /* 0x000fe200030f0eff */
[----:B------:R-:W-:Y:S01]  /*1f480*/  IMAD R0, R3, 0x2, R0 ;  /* 0x0000000203007824 */ /* 0x000fe200078e0200 */
[----:B------:R-:W-:Y:S01]  /*1f490*/  PRMT R19, R11, 0x7771, RZ ;  /* 0x000077710b137816 */ /* 0x000fe200000000ff */
[----:B------:R0:W-:Y:S01]  /*1f4a0*/  @P1 STG.E.U8 desc[UR22][R20.64], R23 ;  /* 0x0000001714001986 */ /* 0x0001e2000c101116 */
[----:B------:R-:W-:Y:S01]  /*1f4b0*/  ISETP.LT.AND P3, PT, R10, UR15, !P0 ;  /* 0x0000000f0a007c0c */ /* 0x000fe2000c761270 */
[----:B------:R-:W-:Y:S01]  /*1f4c0*/  IMAD R12, R3, 0x2, R0 ;  /* 0x00000002030c7824 */ /* 0x000fe200078e0200 */
[C---:B------:R-:W-:Y:S01]  /*1f4d0*/  LOP3.LUT R10, R2.reuse, 0x62, RZ, 0xfc, !PT ;  /* 0x00000062020a7812 */ /* 0x040fe200078efcff */
[----:B------:R3:W-:Y:S01]  /*1f4e0*/  @P2 STG.E.U8 desc[UR22][R16.64], R19 ;  /* 0x0000001310002986 */ /* 0x0007e2000c101116 */
[----:B--2---:R-:W-:-:S02]  /*1f4f0*/  LOP3.LUT R9, R2, 0x64, RZ, 0xfc, !PT ;  /* 0x0000006402097812 */ /* 0x004fc400078efcff */
[-C--:B------:R-:W-:Y:S02]  /*1f500*/  IADD3 R8, P6, PT, R0, R14.reuse, RZ ;  /* 0x0000000e00087210 */ /* 0x080fe40007fde0ff */
[----:B------:R-:W-:Y:S02]  /*1f510*/  ISETP.LT.AND P2, PT, R9, UR15, !P0 ;  /* 0x0000000f09007c0c */ /* 0x000fe4000c741270 */
[----:B------:R-:W-:Y:S02]  /*1f520*/  ISETP.LT.AND P1, PT, R10, UR15, !P0 ;  /* 0x0000000f0a007c0c */ /* 0x000fe4000c721270 */
[----:B------:R-:W-:Y:S01]  /*1f530*/  LEA.HI.X.SX32 R9, R0, R13, 0x1, P6 ;  /* 0x0000000d00097211 */ /* 0x000fe200030f0eff */
[----:B------:R-:W-:Y:S01]  /*1f540*/  IMAD R0, R3, 0x2, R12 ;  /* 0x0000000203007824 */ /* 0x000fe200078e020c */
[----:B0-----:R-:W-:Y:S02]  /*1f550*/  PRMT R21, R11, 0x7772, RZ ;  /* 0x000077720b157816 */ /* 0x001fe400000000ff */
[----:B------:R-:W-:-:S02]  /*1f560*/  IADD3 R10, P6, PT, R12, R14, RZ ;  /* 0x0000000e0c0a7210 */ /* 0x000fc40007fde0ff */
[----:B------:R-:W-:Y:S01]  /*1f570*/  LOP3.LUT R18, R2, 0x66, RZ, 0xfc, !PT ;  /* 0x0000006602127812 */ /* 0x000fe200078efcff */
[----:B------:R0:W-:Y:S01]  /*1f580*/  @P5 STG.E.U8 desc[UR22][R8.64], R21 ;  /* 0x0000001508005986 */ /* 0x0001e2000c101116 */
[----:B------:R-:W-:Y:S02]  /*1f590*/  PRMT R15, R11, 0x7773, RZ ;  /* 0x000077730b0f7816 */ /* 0x000fe400000000ff */
[----:B------:R-:W-:Y:S01]  /*1f5a0*/  LEA.HI.X.SX32 R11, R12, R13, 0x1, P6 ;  /* 0x0000000d0c0b7211 */ /* 0x000fe200030f0eff */
[----:B------:R-:W-:Y:S01]  /*1f5b0*/  IMAD R12, R3, 0x2, R0 ;  /* 0x00000002030c7824 */ /* 0x000fe200078e0200 */
[----:B------:R-:W-:Y:S02]  /*1f5c0*/  ISETP.LT.AND P5, PT, R18, UR15, !P0 ;  /* 0x0000000f12007c0c */ /* 0x000fe4000c7a1270 */
[----:B---3--:R-:W-:Y:S01]  /*1f5d0*/  IADD3 R16, P6, PT, R0, R14, RZ ;  /* 0x0000000e00107210 */ /* 0x008fe20007fde0ff */
[----:B------:R-:W-:Y:S01]  /*1f5e0*/  @P4 STG.E.U8 desc[UR22][R10.64], R15 ;  /* 0x0000000f0a004986 */ /* 0x000fe2000c101116 */
[----:B------:R-:W-:-:S02]  /*1f5f0*/  LOP3.LUT R18, R2, 0x68, RZ, 0xfc, !PT ;  /* 0x0000006802127812 */ /* 0x000fc400078efcff */
[-C--:B------:R-:W-:Y:S02]  /*1f600*/  LEA.HI.X.SX32 R17, R0, R13.reuse, 0x1, P6 ;  /* 0x0000000d00117211 */ /* 0x080fe400030f0eff */
[----:B------:R-:W-:Y:S02]  /*1f610*/  ISETP.LT.AND P4, PT, R18, UR15, !P0 ;  /* 0x0000000f12007c0c */ /* 0x000fe4000c781270 */
[----:B------:R-:W-:Y:S02]  /*1f620*/  IADD3 R18, P6, PT, R12, R14, RZ ;  /* 0x0000000e0c127210 */ /* 0x000fe40007fde0ff */
[----:B-1----:R-:W-:Y:S02]  /*1f630*/  PRMT R23, R4, 0x7770, RZ ;  /* 0x0000777004177816 */ /* 0x002fe400000000ff */
[----:B------:R-:W-:Y:S01]  /*1f640*/  LEA.HI.X.SX32 R19, R12, R13, 0x1, P6 ;  /* 0x0000000d0c137211 */ /* 0x000fe200030f0eff */
[----:B------:R-:W-:Y:S01]  /*1f650*/  IMAD R12, R3, 0x2, R12 ;  /* 0x00000002030c7824 */ /* 0x000fe200078e020c */
[----:B------:R-:W-:Y:S01]  /*1f660*/  LOP3.LUT R0, R2, 0x6a, RZ, 0xfc, !PT ;  /* 0x0000006a02007812 */ /* 0x000fe200078efcff */
[----:B------:R1:W-:Y:S01]  /*1f670*/  @P3 STG.E.U8 desc[UR22][R16.64], R23 ;  /* 0x0000001710003986 */ /* 0x0003e2000c101116 */
[----:B------:R-:W-:-:S02]  /*1f680*/  PRMT R25, R4, 0x7771, RZ ;  /* 0x0000777104197816 */ /* 0x000fc400000000ff */
[----:B------:R-:W-:Y:S01]  /*1f690*/  ISETP.LT.AND P3, PT, R0, UR15, !P0 ;  /* 0x0000000f00007c0c */ /* 0x000fe2000c761270 */
[----:B------:R-:W-:Y:S01]  /*1f6a0*/  IMAD R0, R3, 0x2, R12 ;  /* 0x0000000203007824 */ /* 0x000fe200078e020c */
[----:B0-----:R-:W-:Y:S01]  /*1f6b0*/  LOP3.LUT R9, R2, 0x6c, RZ, 0xfc, !PT ;  /* 0x0000006c02097812 */ /* 0x001fe200078efcff */
[----:B------:R0:W-:Y:S01]  /*1f6c0*/  @P1 STG.E.U8 desc[UR22][R18.64], R25 ;  /* 0x0000001912001986 */ /* 0x0001e2000c101116 */
[C---:B------:R-:W-:Y:S02]  /*1f6d0*/  IADD3 R8, P6, PT, R12.reuse, R14, RZ ;  /* 0x0000000e0c087210 */ /* 0x040fe40007fde0ff */
[----:B------:R-:W-:Y:S02]  /*1f6e0*/  ISETP.LT.AND P1, PT, R9, UR15, !P0 ;  /* 0x0000000f09007c0c */ /* 0x000fe4000c721270 */
[----:B------:R-:W-:Y:S02]  /*1f6f0*/  LEA.HI.X.SX32 R9, R12, R13, 0x1, P6 ;  /* 0x0000000d0c097211 */ /* 0x000fe400030f0eff */
[----:B-1----:R-:W-:-:S02]  /*1f700*/  PRMT R23, R4, 0x7772, RZ ;  /* 0x0000777204177816 */ /* 0x002fc400000000ff */
[----:B------:R-:W-:Y:S01]  /*1f710*/  PRMT R21, R4, 0x7773, RZ ;  /* 0x0000777304157816 */ /* 0x000fe200000000ff */
[C---:B------:R-:W-:Y:S01]  /*1f720*/  IMAD R4, R3.reuse, 0x2, R0 ;  /* 0x0000000203047824 */ /* 0x040fe200078e0200 */
[-C--:B------:R-:W-:Y:S01]  /*1f730*/  IADD3 R10, P6, PT, R0, R14.reuse, RZ ;  /* 0x0000000e000a7210 */ /* 0x080fe20007fde0ff */
[----:B------:R1:W-:Y:S01]  /*1f740*/  @P2 STG.E.U8 desc[UR22][R8.64], R23 ;  /* 0x0000001708002986 */ /* 0x0003e2000c101116 */
[----:B------:R-:W-:Y:S02]  /*1f750*/  LOP3.LUT R15, R2, 0x6e, RZ, 0xfc, !PT ;  /* 0x0000006e020f7812 */ /* 0x000fe400078efcff */
[-C--:B------:R-:W-:Y:S01]  /*1f760*/  LEA.HI.X.SX32 R11, R0, R13.reuse, 0x1, P6 ;  /* 0x0000000d000b7211 */ /* 0x080fe200030f0eff */
[----:B------:R-:W-:Y:S01]  /*1f770*/  IMAD R0, R3, 0x2, R4 ;  /* 0x0000000203007824 */ /* 0x000fe200078e0204 */
[C---:B------:R-:W-:Y:S02]  /*1f780*/  IADD3 R16, P6, PT, R4.reuse, R14, RZ ;  /* 0x0000000e04107210 */ /* 0x040fe40007fde0ff */
[----:B------:R-:W-:Y:S01]  /*1f790*/  ISETP.LT.AND P2, PT, R15, UR15, !P0 ;  /* 0x0000000f0f007c0c */ /* 0x000fe2000c741270 */
[----:B------:R2:W-:Y:S01]  /*1f7a0*/  @P5 STG.E.U8 desc[UR22][R10.64], R21 ;  /* 0x000000150a005986 */ /* 0x0005e2000c101116 */
[----:B------:R-:W-:-:S02]  /*1f7b0*/  LEA.HI.X.SX32 R17, R4, R13, 0x1, P6 ;  /* 0x0000000d04117211 */ /* 0x000fc400030f0eff */
[C---:B0-----:R-:W-:Y:S02]  /*1f7c0*/  IADD3 R18, P6, PT, R0.reuse, R14, RZ ;  /* 0x0000000e00127210 */ /* 0x041fe40007fde0ff */
[----:B------:R-:W-:Y:S02]  /*1f7d0*/  PRMT R15, R5, 0x7770, RZ ;  /* 0x00007770050f7816 */ /* 0x000fe400000000ff */
[----:B------:R-:W-:Y:S01]  /*1f7e0*/  LEA.HI.X.SX32 R19, R0, R13, 0x1, P6 ;  /* 0x0000000d00137211 */ /* 0x000fe200030f0eff */
[----:B------:R-:W-:Y:S01]  /*1f7f0*/  IMAD R0, R3, 0x2, R0 ;  /* 0x0000000203007824 */ /* 0x000fe200078e0200 */
[----:B------:R-:W-:Y:S01]  /*1f800*/  LOP3.LUT R4, R2, 0x72, RZ, 0xfc, !PT ;  /* 0x0000007202047812 */ /* 0x000fe200078efcff */
[----:B------:R0:W-:Y:S01]  /*1f810*/  @P4 STG.E.U8 desc[UR22][R16.64], R15 ;  /* 0x0000000f10004986 */ /* 0x0001e2000c101116 */
[----:B-1----:R-:W-:Y:S01]  /*1f820*/  PRMT R23, R5, 0x7771, RZ ;  /* 0x0000777105177816 */ /* 0x002fe200000000ff */
[----:B--2---:R-:W-:Y:S01]  /*1f830*/  IMAD R10, R3, 0x2, R0 ;  /* 0x00000002030a7824 */ /* 0x004fe200078e0200 */
[----:B------:R-:W-:-:S02]  /*1f840*/  ISETP.LT.AND P4, PT, R4, UR15, !P0 ;  /* 0x0000000f04007c0c */ /* 0x000fc4000c781270 */
[----:B------:R-:W-:Y:S01]  /*1f850*/  LOP3.LUT R4, R2, 0x74, RZ, 0xfc, !PT ;  /* 0x0000007402047812 */ /* 0x000fe200078efcff */
[----:B------:R1:W-:Y:S01]  /*1f860*/  @P3 STG.E.U8 desc[UR22][R18.64], R23 ;  /* 0x0000001712003986 */ /* 0x0003e2000c101116 */
[-C--:B------:R-:W-:Y:S02]  /*1f870*/  IADD3 R8, P6, PT, R0, R14.reuse, RZ ;  /* 0x0000000e00087210 */ /* 0x080fe40007fde0ff */
[----:B------:R-:W-:Y:S02]  /*1f880*/  ISETP.LT.AND P3, PT, R4, UR15, !P0 ;  /* 0x0000000f04007c0c */ /* 0x000fe4000c761270 */
[----:B------:R-:W-:Y:S01]  /*1f890*/  LEA.HI.X.SX32 R9, R0, R13, 0x1, P6 ;  /* 0x0000000d00097211 */ /* 0x000fe200030f0eff */
[----:B------:R-:W-:Y:S01]  /*1f8a0*/  IMAD R0, R3, 0x2, R10 ;  /* 0x0000000203007824 */ /* 0x000fe200078e020a */
[----:B------:R-:W-:Y:S02]  /*1f8b0*/  IADD3 R4, P6, PT, R10, R14, RZ ;  /* 0x0000000e0a047210 */ /* 0x000fe40007fde0ff */
[----:B------:R-:W-:-:S02]  /*1f8c0*/  LOP3.LUT R12, R2, 0x70, RZ, 0xfc, !PT ;  /* 0x00000070020c7812 */ /* 0x000fc400078efcff */
[C---:B------:R-:W-:Y:S02]  /*1f8d0*/  PRMT R21, R5.reuse, 0x7772, RZ ;  /* 0x0000777205157816 */ /* 0x040fe400000000ff */
[----:B0-----:R-:W-:Y:S02]  /*1f8e0*/  PRMT R15, R5, 0x7773, RZ ;  /* 0x00007773050f7816 */ /* 0x001fe400000000ff */
[----:B------:R-:W-:Y:S01]  /*1f8f0*/  LEA.HI.X.SX32 R5, R10, R13, 0x1, P6 ;  /* 0x0000000d0a057211 */ /* 0x000fe200030f0eff */
[----:B------:R-:W-:Y:S01]  /*1f900*/  @P1 STG.E.U8 desc[UR22][R8.64], R21 ;  /* 0x0000001508001986 */ /* 0x000fe2000c101116 */
[----:B------:R-:W-:Y:S01]  /*1f910*/  ISETP.LT.AND P5, PT, R12, UR15, !P0 ;  /* 0x0000000f0c007c0c */ /* 0x000fe2000c7a1270 */
[----:B------:R-:W-:Y:S01]  /*1f920*/  IMAD R12, R3, 0x2, R0 ;  /* 0x00000002030c7824 */ /* 0x000fe200078e0200 */
[----:B------:R-:W-:Y:S01]  /*1f930*/  LOP3.LUT R11, R2, 0x76, RZ, 0xfc, !PT ;  /* 0x00000076020b7812 */ /* 0x000fe200078efcff */
[----:B------:R0:W-:Y:S01]  /*1f940*/  @P2 STG.E.U8 desc[UR22][R4.64], R15 ;  /* 0x0000000f04002986 */ /* 0x0001e2000c101116 */
[----:B------:R-:W-:-:S02]  /*1f950*/  IADD3 R10, P6, PT, R0, R14, RZ ;  /* 0x0000000e000a7210 */ /* 0x000fc40007fde0ff */
[----:B------:R-:W-:Y:S02]  /*1f960*/  LOP3.LUT R16, R2, 0x78, RZ, 0xfc, !PT ;  /* 0x0000007802107812 */ /* 0x000fe400078efcff */
[----:B------:R-:W-:Y:S02]  /*1f970*/  ISETP.LT.AND P1, PT, R11, UR15, !P0 ;  /* 0x0000000f0b007c0c */ /* 0x000fe4000c721270 */
[----:B------:R-:W-:Y:S01]  /*1f980*/  LEA.HI.X.SX32 R11, R0, R13, 0x1, P6 ;  /* 0x0000000d000b7211 */ /* 0x000fe200030f0eff */
[----:B------:R-:W-:Y:S01]  /*1f990*/  IMAD R0, R3, 0x2, R12 ;  /* 0x0000000203007824 */ /* 0x000fe200078e020c */
[----:B------:R-:W-:Y:S02]  /*1f9a0*/  ISETP.LT.AND P2, PT, R16, UR15, !P0 ;  /* 0x0000000f10007c0c */ /* 0x000fe4000c741270 */
[----:B------:R-:W-:Y:S02]  /*1f9b0*/  IADD3 R16, P6, PT, R12, R14, RZ ;  /* 0x0000000e0c107210 */ /* 0x000fe40007fde0ff */
[----:B-1----:R-:W-:-:S02]  /*1f9c0*/  PRMT R19, R6, 0x7770, RZ ;  /* 0x0000777006137816 */ /* 0x002fc400000000ff */
[-C--:B------:R-:W-:Y:S01]  /*1f9d0*/  LEA.HI.X.SX32 R17, R12, R13.reuse, 0x1, P6 ;  /* 0x0000000d0c117211 */ /* 0x080fe200030f0eff */
[C---:B------:R-:W-:Y:S01]  /*1f9e0*/  IMAD R12, R3.reuse, 0x2, R0 ;  /* 0x00000002030c7824 */ /* 0x040fe200078e0200 */
[-C--:B0-----:R-:W-:Y:S01]  /*1f9f0*/  IADD3 R4, P6, PT, R0, R14.reuse, RZ ;  /* 0x0000000e00047210 */ /* 0x081fe20007fde0ff */
[----:B------:R0:W-:Y:S01]  /*1fa00*/  @P5 STG.E.U8 desc[UR22][R10.64], R19 ;  /* 0x000000130a005986 */ /* 0x0001e2000c101116 */
[----:B------:R-:W-:Y:S01]  /*1fa10*/  PRMT R15, R6, 0x7771, RZ ;  /* 0x00007771060f7816 */ /* 0x000fe200000000ff */
[C---:B------:R-:W-:Y:S01]  /*1fa20*/  IMAD R18, R3.reuse, 0x2, R12 ;  /* 0x0000000203127824 */ /* 0x040fe200078e020c */
[----:B------:R-:W-:Y:S02]  /*1fa30*/  LOP3.LUT R8, R2, 0x7a, RZ, 0xfc, !PT ;  /* 0x0000007a02087812 */ /* 0x000fe400078efcff */
[----:B------:R-:W-:Y:S01]  /*1fa40*/  LEA.HI.X.SX32 R5, R0, R13, 0x1, P6 ;  /* 0x0000000d00057211 */ /* 0x000fe200030f0eff */
[C---:B------:R-:W-:Y:S01]  /*1fa50*/  IMAD R0, R3.reuse, 0x2, R18 ;  /* 0x0000000203007824 */ /* 0x040fe200078e0212 */
[----:B------:R-:W-:Y:S01]  /*1fa60*/  ISETP.LT.AND P5, PT, R8, UR15, !P0 ;  /* 0x0000000f08007c0c */ /* 0x000fe2000c7a1270 */
[----:B------:R1:W-:Y:S01]  /*1fa70*/  @P4 STG.E.U8 desc[UR22][R16.64], R15 ;  /* 0x0000000f10004986 */ /* 0x0003e2000c101116 */
[----:B------:R-:W-:Y:S01]  /*1fa80*/  IADD3 R8, P4, PT, R12, R14, RZ ;  /* 0x0000000e0c087210 */ /* 0x000fe20007f9e0ff */
[----:B------:R-:W-:Y:S01]  /*1fa90*/  IMAD R20, R3, 0x2, R0 ;  /* 0x0000000203147824 */ /* 0x000fe200078e0200 */
[----:B------:R-:W-:-:S02]  /*1faa0*/  LOP3.LUT R21, R2, 0x7c, RZ, 0xfc, !PT ;  /* 0x0000007c02157812 */ /* 0x000fc400078efcff */
[-C--:B0-----:R-:W-:Y:S01]  /*1fab0*/  IADD3 R10, P6, PT, R18, R14.reuse, RZ ;  /* 0x0000000e120a7210 */ /* 0x081fe20007fde0ff */
[----:B------:R-:W-:Y:S01]  /*1fac0*/  IMAD R3, R3, 0x2, R20 ;  /* 0x0000000203037824 */ /* 0x000fe200078e0214 */
[-C--:B------:R-:W-:Y:S02]  /*1fad0*/  LEA.HI.X.SX32 R9, R12, R13.reuse, 0x1, P4 ;  /* 0x0000000d0c097211 */ /* 0x080fe400020f0eff */
[----:B------:R-:W-:Y:S02]  /*1fae0*/  LEA.HI.X.SX32 R11, R18, R13, 0x1, P6 ;  /* 0x0000000d120b7211 */ /* 0x000fe400030f0eff */
[-C--:B------:R-:W-:Y:S02]  /*1faf0*/  IADD3 R18, P6, PT, R0, R14.reuse, RZ ;  /* 0x0000000e00127210 */ /* 0x080fe40007fde0ff */
[----:B-1----:R-:W-:Y:S02]  /*1fb00*/  IADD3 R16, P4, PT, R20, R14, RZ ;  /* 0x0000000e14107210 */ /* 0x002fe40007f9e0ff */
[----:B------:R-:W-:-:S02]  /*1fb10*/  LOP3.LUT R2, R2, 0x7e, RZ, 0xfc, !PT ;  /* 0x0000007e02027812 */ /* 0x000fc400078efcff */
[-C--:B------:R-:W-:Y:S02]  /*1fb20*/  LEA.HI.X.SX32 R19, R0, R13.reuse, 0x1, P6 ;  /* 0x0000000d00137211 */ /* 0x080fe400030f0eff */
[-C--:B------:R-:W-:Y:S02]  /*1fb30*/  LEA.HI.X.SX32 R17, R20, R13.reuse, 0x1, P4 ;  /* 0x0000000d14117211 */ /* 0x080fe400020f0eff */
[----:B------:R-:W-:Y:S02]  /*1fb40*/  IADD3 R14, P6, PT, R3, R14, RZ ;  /* 0x0000000e030e7210 */ /* 0x000fe40007fde0ff */
[----:B------:R-:W-:Y:S02]  /*1fb50*/  ISETP.LT.AND P4, PT, R21, UR15, !P0 ;  /* 0x0000000f15007c0c */ /* 0x000fe4000c781270 */
[----:B------:R-:W-:Y:S02]  /*1fb60*/  ISETP.LT.AND P0, PT, R2, UR15, !P0 ;  /* 0x0000000f02007c0c */ /* 0x000fe4000c701270 */
[----:B------:R-:W-:-:S02]  /*1fb70*/  LEA.HI.X.SX32 R15, R3, R13, 0x1, P6 ;  /* 0x0000000d030f7211 */ /* 0x000fc400030f0eff */
[C---:B------:R-:W-:Y:S02]  /*1fb80*/  PRMT R25, R6.reuse, 0x7772, RZ ;  /* 0x0000777206197816 */ /* 0x040fe400000000ff */
[----:B------:R-:W-:Y:S02]  /*1fb90*/  PRMT R23, R6, 0x7773, RZ ;  /* 0x0000777306177816 */ /* 0x000fe400000000ff */
[C---:B------:R-:W-:Y:S01]  /*1fba0*/  PRMT R3, R7.reuse, 0x7773, RZ ;  /* 0x0000777307037816 */ /* 0x040fe200000000ff */
[----:B------:R0:W-:Y:S01]  /*1fbb0*/  @P3 STG.E.U8 desc[UR22][R4.64], R25 ;  /* 0x0000001904003986 */ /* 0x0001e2000c101116 */
[C---:B------:R-:W-:Y:S02]  /*1fbc0*/  PRMT R13, R7.reuse, 0x7772, RZ ;  /* 0x00007772070d7816 */ /* 0x040fe400000000ff */
[C---:B------:R-:W-:Y:S01]  /*1fbd0*/  PRMT R21, R7.reuse, 0x7771, RZ ;  /* 0x0000777107157816 */ /* 0x040fe200000000ff */
[----:B------:R0:W-:Y:S01]  /*1fbe0*/  @P1 STG.E.U8 desc[UR22][R8.64], R23 ;  /* 0x0000001708001986 */ /* 0x0001e2000c101116 */
[----:B------:R-:W-:-:S05]  /*1fbf0*/  PRMT R7, R7, 0x7770, RZ ;  /* 0x0000777007077816 */ /* 0x000fca00000000ff */
[----:B------:R0:W-:Y:S04]  /*1fc00*/  @P2 STG.E.U8 desc[UR22][R10.64], R7 ;  /* 0x000000070a002986 */ /* 0x0001e8000c101116 */
[----:B------:R0:W-:Y:S04]  /*1fc10*/  @P5 STG.E.U8 desc[UR22][R18.64], R21 ;  /* 0x0000001512005986 */ /* 0x0001e8000c101116 */
[----:B------:R0:W-:Y:S04]  /*1fc20*/  @P4 STG.E.U8 desc[UR22][R16.64], R13 ;  /* 0x0000000d10004986 */ /* 0x0001e8000c101116 */
[----:B------:R0:W-:Y:S01]  /*1fc30*/  @P0 STG.E.U8 desc[UR22][R14.64], R3 ;  /* 0x000000030e000986 */ /* 0x0001e2000c101116 */
[----:B------:R-:W-:Y:S06]  /*1fc40*/  BAR.SYNC.DEFER_BLOCKING 0x0 ;  /* 0x0000000000007b1d */ /* 0x000fec0000010000 */
[----:B------:R-:W-:Y:S05]  /*1fc50*/  BRA.U UP0, `(.L_x_13) ;  /* 0x0000000100a07547 */ /* 0x000fea000b800000 */
[----:B------:R-:W1:Y:S01]  /*1fc60*/  S2UR UR5, SR_CgaCtaId ;  /* 0x00000000000579c3 */ /* 0x000e620000008800 */
[----:B------:R-:W-:Y:S01]  /*1fc70*/  NOP ;  /* 0x0000000000007918 */ /* 0x000fe20000000000 */
[----:B------:R-:W-:Y:S01]  /*1fc80*/  UMOV UR4, 0x50 ;  /* 0x0000005000047882 */ /* 0x000fe20000000000 */
[----:B------:R-:W-:Y:S02]  /*1fc90*/  IMAD.U32 R0, RZ, RZ, UR7 ;  /* 0x00000007ff007e24 */ /* 0x000fe4000f8e00ff */
[----:B0-----:R-:W-:Y:S02]  /*1fca0*/  IMAD.MOV.U32 R3, RZ, RZ, 0xf ;  /* 0x0000000fff037424 */ /* 0x001fe400078e00ff */
[----:B------:R-:W-:Y:S01]  /*1fcb0*/  IMAD.MOV.U32 R7, RZ, RZ, 0x1 ;  /* 0x00000001ff077424 */ /* 0x000fe200078e00ff */
[----:B------:R-:W-:-:S04]  /*1fcc0*/  LOP3.LUT R0, R0, 0xffff, RZ, 0xc0, !PT ;  /* 0x0000ffff00007812 */ /* 0x000fc800078ec0ff */
[----:B------:R-:W-:-:S05]  /*1fcd0*/  SHF.R.U32.HI R0, RZ, 0x5, R0 ;  /* 0x00000005ff007819 */ /* 0x000fca0000011600 */
[----:B------:R-:W-:Y:S01]  /*1fce0*/  VIADD R2, R0, 0x10 ;  /* 0x0000001000027836 */ /* 0x000fe20000000000 */
[----:B------:R-:W-:Y:S01]  /*1fcf0*/  SHF.L.U32 R0, R3, R0, RZ ;  /* 0x0000000003007219 */ /* 0x000fe200000006ff */
[----:B-1----:R-:W-:-:S03]  /*1fd00*/  ULEA UR6, UR5, UR4, 0x18 ;  /* 0x0000000405067291 */ /* 0x002fc6000f8ec0ff */
[----:B------:R-:W-:-:S04]  /*1fd10*/  SHF.L.U32 R3, R7, R2, RZ ;  /* 0x0000000207037219 */ /* 0x000fc800000006ff */
[----:B------:R-:W-:Y:S02]  /*1fd20*/  LOP3.LUT R0, R3, R0, RZ, 0xfc, !PT ;  /* 0x0000000003007212 */ /* 0x000fe400078efcff */
[----:B------:R-:W0:Y:S02]  /*1fd30*/  LDS R5, [UR6] ;  /* 0x00000006ff057984 */ /* 0x000e240008000800 */
[C---:B------:R-:W-:Y:S02]  /*1fd40*/  LOP3.LUT R2, R0.reuse, 0xffff, RZ, 0xc0, !PT ;  /* 0x0000ffff00027812 */ /* 0x040fe400078ec0ff */
[----:B0-----:R-:W-:-:S04]  /*1fd50*/  LOP3.LUT R3, R0, 0xffff, R5, 0x80, !PT ;  /* 0x0000ffff00037812 */ /* 0x001fc800078e8005 */
[----:B------:R-:W-:-:S13]  /*1fd60*/  ISETP.NE.AND P0, PT, R3, R2, PT ;  /* 0x000000020300720c */ /* 0x000fda0003f05270 */
[----:B------:R-:W-:Y:S05]  /*1fd70*/  @P0 BRA `(.L_x_14) ;  /* 0x0000000000500947 */ /* 0x000fea0003800000 */
[----:B------:R-:W-:Y:S02]  /*1fd80*/  SHF.R.U32.HI R5, RZ, 0x10, R5 ;  /* 0x00000010ff057819 */ /* 0x000fe40000011605 */
[----:B------:R-:W-:-:S04]  /*1fd90*/  SHF.R.U32.HI R2, RZ, 0x10, R0 ;  /* 0x00000010ff027819 */ /* 0x000fc80000011600 */
[----:B------:R-:W-:-:S04]  /*1fda0*/  LOP3.LUT R5, R5, R2, RZ, 0xc0, !PT ;  /* 0x0000000205057212 */ /* 0x000fc800078ec0ff */
[----:B------:R-:W-:-:S13]  /*1fdb0*/  ISETP.NE.AND P0, PT, R5, R2, PT ;  /* 0x000000020500720c */ /* 0x000fda0003f05270 */
[----:B------:R-:W-:Y:S05]  /*1fdc0*/  @P0 BRA `(.L_x_15) ;  /* 0x0000000000300947 */ /* 0x000fea0003800000 */
[----:B------:R-:W-:Y:S01]  /*1fdd0*/  R2UR UR4, R0 ;  /* 0x00000000000472ca */ /* 0x000fe200000e0000 */
[----:B------:R-:W-:Y:S01]  /*1fde0*/  VOTEU.ANY UR5, UPT, PT ;  /* 0x0000000000057886 */ /* 0x000fe200038e0100 */
[----:B------:R-:W0:Y:S01]  /*1fdf0*/  S2R R0, SR_LANEID ;  /* 0x0000000000007919 */ /* 0x000e220000000000 */
[----:B------:R-:W-:-:S10]  /*1fe00*/  UFLO.U32 UR5, UR5 ;  /* 0x00000005000572bd */ /* 0x000fd400080e0000 */
[----:B------:R-:W-:-:S06]  /*1fe10*/  ULOP3.LUT UR4, URZ, UR4, URZ, 0x33, !UPT ;  /* 0x00000004ff047292 */ /* 0x000fcc000f8e33ff */
[----:B------:R-:W-:-:S04]  /*1fe20*/  IMAD.U32 R2, RZ, RZ, UR4 ;  /* 0x00000004ff027e24 */ /* 0x000fc8000f8e00ff */
[----:B------:R-:W1:Y:S02]  /*1fe30*/  REDUX UR7, R2 ;  /* 0x00000000020773c4 */ /* 0x000e640000000000 */
[----:B------:R2:W-:Y:S01]  /*1fe40*/  UTCATOMSWS.AND URZ, UR4 ;  /* 0x0000000400ff79e3 */ /* 0x0005e20008000000 */
[----:B0-----:R-:W-:Y:S01]  /*1fe50*/  ISETP.EQ.U32.AND P0, PT, R0, UR5, PT ;  /* 0x0000000500007c0c */ /* 0x001fe2000bf02070 */
[----:B-1----:R-:W-:-:S12]  /*1fe60*/  IMAD.U32 R0, RZ, RZ, UR7 ;  /* 0x00000007ff007e24 */ /* 0x002fd8000f8e00ff */
[----:B------:R2:W-:Y:S01]  /*1fe70*/  @P0 ATOMS.AND RZ, [UR6], R0 ;  /* 0x00000000ffff098c */ /* 0x0005e2000a800006 */
[----:B------:R-:W-:Y:S05]  /*1fe80*/  BRA `(.L_x_13) ;  /* 0x0000000000147947 */ /* 0x000fea0003800000 */
.L_x_15:
[----:B------:R-:W-:-:S07]  /*1fe90*/  MOV R2, 0x1feb0 ;  /* 0x0001feb000027802 */ /* 0x000fce0000000f00 */
[----:B------:R-:W-:Y:S05]  /*1fea0*/  CALL.REL.NOINC `($__internal_0_$__cuda_sm10x_tcgen05_guardrail_trap_col_being_dealloced_not_returned_by_alloc) ;  /* 0x00000000002c7944 */ /* 0x000fea0003c00000 */
[----:B------:R-:W-:Y:S05]  /*1feb0*/  BRA `(.L_x_13) ;  /* 0x0000000000087947 */ /* 0x000fea0003800000 */
.L_x_14:
[----:B------:R-:W-:-:S07]  /*1fec0*/  MOV R2, 0x1fee0 ;  /* 0x0001fee000027802 */ /* 0x000fce0000000f00 */
[----:B------:R-:W-:Y:S05]  /*1fed0*/  CALL.REL.NOINC `($__internal_2_$__cuda_sm10x_tcgen05_guardrail_trap_unallocated_columns_being_dealloced) ;  /* 0x0000000000387944 */ /* 0x000fea0003c00000 */
.L_x_13:
[----:B------:R-:W-:Y:S01]  /*1fee0*/  NOP ;  /* 0x0000000000007918 */ /* 0x000fe20000000000 */
[----:B--2---:R-:W-:Y:S05]  /*1fef0*/  EXIT ;  /* 0x000000000000794d */ /* 0x004fea0003800000 */
.L_x_8:
[----:B------:R-:W1:Y:S02]  /*1ff00*/  SYNCS.PHASECHK.TRANS64.TRYWAIT P4, [UR8], R2 ;  /* 0x00000002ff0075a7 */ /* 0x000e640008081108 */
[----:B-1----:R-:W-:Y:S05]  /*1ff10*/  @!P4 BRA `(.L_x_8) ;  /* 0xfffffffc00f8c947 */ /* 0x002fea000383ffff */
[----:B------:R-:W-:Y:S05]  /*1ff20*/  BRA `(.L_x_16) ;  /* 0xffffff64008c7947 */ /* 0x000fea000383ffff */
.L_x_12:
[----:B------:R-:W0:Y:S02]  /*1ff30*/  SYNCS.PHASECHK.TRANS64.TRYWAIT P0, [UR8], R3 ;  /* 0x00000003ff0075a7 */ /* 0x000e240008001108 */
[----:B0-----:R-:W-:Y:S05]  /*1ff40*/  @!P0 BRA `(.L_x_12) ;  /* 0xfffffffc00f88947 */ /* 0x001fea000383ffff */
[----:B------:R-:W-:Y:S05]  /*1ff50*/  BRA `(.L_x_11) ;  /* 0xffffffd000d87947 */ /* 0x000fea000383ffff */
        .weak           $__internal_0_$__cuda_sm10x_tcgen05_guardrail_trap_col_being_dealloced_not_returned_by_alloc
        .type           $__internal_0_$__cuda_sm10x_tcgen05_guardrail_trap_col_being_dealloced_not_returned_by_alloc,@function
        .size           $__internal_0_$__cuda_sm10x_tcgen05_guardrail_trap_col_being_dealloced_not_returned_by_alloc,($__internal_1_$__cuda_sm10x_tcgen05_guardrail_trap_phase_invalid_during_alloc - $__internal_0_$__cuda_sm10x_tcgen05_guardrail_trap_col_being_dealloced_not_returned_by_alloc)
$__internal_0_$__cuda_sm10x_tcgen05_guardrail_trap_col_being_dealloced_not_returned_by_alloc:
[----:B------:R-:W-:Y:S05]  /*1ff60*/  BPT.TRAP 0x1 ;  /* 0x000000040000795c */ /* 0x000fea0000300000 */
[----:B------:R-:W-:-:S04]  /*1ff70*/  IMAD.MOV.U32 R3, RZ, RZ, 0x0 ;  /* 0x00000000ff037424 */ /* 0x000fc800078e00ff */
[----:B------:R-:W-:Y:S05]  /*1ff80*/  RET.REL.NODEC R2 `(matmul_kernel) ;  /* 0xfffffe00021c7950 */ /* 0x000fea0003c3ffff */
        .weak           $__internal_1_$__cuda_sm10x_tcgen05_guardrail_trap_phase_invalid_during_alloc
        .type           $__internal_1_$__cuda_sm10x_tcgen05_guardrail_trap_phase_invalid_during_alloc,@function
        .size           $__internal_1_$__cuda_sm10x_tcgen05_guardrail_trap_phase_invalid_during_alloc,($__internal_2_$__cuda_sm10x_tcgen05_guardrail_trap_unallocated_columns_being_dealloced - $__internal_1_$__cuda_sm10x_tcgen05_guardrail_trap_phase_invalid_during_alloc)
$__internal_1_$__cuda_sm10x_tcgen05_guardrail_trap_phase_invalid_during_alloc:
[----:B------:R-:W-:Y:S05]  /*1ff90*/  BPT.TRAP 0x1 ;  /* 0x000000040000795c */ /* 0x000fea0000300000 */
[----:B------:R-:W-:-:S04]  /*1ffa0*/  IMAD.MOV.U32 R3, RZ, RZ, 0x0 ;  /* 0x00000000ff037424 */ /* 0x000fc800078e00ff */
[----:B------:R-:W-:Y:S05]  /*1ffb0*/  RET.REL.NODEC R2 `(matmul_kernel) ;  /* 0xfffffe0002107950 */ /* 0x000fea0003c3ffff */
        .weak           $__internal_2_$__cuda_sm10x_tcgen05_guardrail_trap_unallocated_columns_being_dealloced
        .type           $__internal_2_$__cuda_sm10x_tcgen05_guardrail_trap_unallocated_columns_being_dealloced,@function
        .size           $__internal_2_$__cuda_sm10x_tcgen05_guardrail_trap_unallocated_columns_being_dealloced,(.L_x_20 - $__internal_2_$__cuda_sm10x_tcgen05_guardrail_trap_unallocated_columns_being_dealloced)
$__internal_2_$__cuda_sm10x_tcgen05_guardrail_trap_unallocated_columns_being_dealloced:
[----:B------:R-:W-:Y:S05]  /*1ffc0*/  BPT.TRAP 0x1 ;  /* 0x000000040000795c */ /* 0x000fea0000300000 */
[----:B------:R-:W-:-:S04]  /*1ffd0*/  IMAD.MOV.U32 R3, RZ, RZ, 0x0 ;  /* 0x00000000ff037424 */ /* 0x000fc800078e00ff */
[----:B------:R-:W-:Y:S05]  /*1ffe0*/  RET.REL.NODEC R2 `(matmul_kernel) ;  /* 0xfffffe0002047950 */ /* 0x000fea0003c3ffff */
.L_x_17:
[----:B------:R-:W-:-:S00]  /*1fff0*/  BRA `(.L_x_17) ;  /* 0xfffffffc00fc7947 */ /* 0x000fc0000383ffff */
[----:B------:R-:W-:-:S00]  /*20000*/  NOP ;  /* 0x0000000000007918 */ /* 0x000fc00000000000 */
[----:B------:R-:W-:-:S00]  /*20010*/  NOP ;  /* 0x0000000000007918 */ /* 0x000fc00000000000 */
[----:B------:R-:W-:-:S00]  /*20020*/  NOP ;  /* 0x0000000000007918 */ /* 0x000fc00000000000 */
[----:B------:R-:W-:-:S00]  /*20030*/  NOP ;  /* 0x0000000000007918 */ /* 0x000fc00000000000 */
[----:B------:R-:W-:-:S00]  /*20040*/  NOP ;  /* 0x0000000000007918 */ /* 0x000fc00000000000 */
[----:B------:R-:W-:-:S00]  /*20050*/  NOP ;  /* 0x0000000000007918 */ /* 0x000fc00000000000 */
[----:B------:R-:W-:-:S00]  /*20060*/  NOP ;  /* 0x0000000000007918 */ /* 0x000fc00000000000 */
[----:B------:R-:W-:-:S00]  /*20070*/  NOP ;  /* 0x0000000000007918 */ /* 0x000fc00000000000 */
.L_x_20:


//--------------------- .nv.shared.matmul_kernel  --------------------------
	.section	.nv.shared.matmul_kernel,"aw",@nobits
	.sectionflags	@""
	.align	16
	.zero		1024


//--------------------- .nv.shared.reserved.0     --------------------------
	.section	.nv.shared.reserved.0,"aw",@nobits
	.align	8
	.weak		__nv_reservedSMEM_offset_0_alias
	.size		__nv_reservedSMEM_offset_0_alias, 0, 64
	.other		__nv_reservedSMEM_offset_0_alias,@"STO_CUDA_RESERVED_SHARED STV_DEFAULT"
__nv_reservedSMEM_offset_0_alias:
	.zero		0
.nv.shared.reserved.0:
	.zero		64
	.weak		__nv_reservedSMEM_allocation_phase
	.type		__nv_reservedSMEM_allocation_phase,@object
	.size		__nv_reservedSMEM_allocation_phase,(.L_0 - __nv_reservedSMEM_allocation_phase)
__nv_reservedSMEM_allocation_phase:
	.zero		1
.L_0:
	.zero		7
	.weak		__nv_reservedSMEM_devtool_atexit_pc
	.type		__nv_reservedSMEM_devtool_atexit_pc,@object
	.size		__nv_reservedSMEM_devtool_atexit_pc,(__nv_reservedSMEM_allocation_mask - __nv_reservedSMEM_devtool_atexit_pc)
__nv_reservedSMEM_devtool_atexit_pc:
	.zero		8
	.weak		__nv_reservedSMEM_allocation_mask
	.type		__nv_reservedSMEM_allocation_mask,@object
	.size		__nv_reservedSMEM_allocation_mask,(.L_2 - __nv_reservedSMEM_allocation_mask)
__nv_reservedSMEM_allocation_mask:
	.zero		4
.L_2:


//--------------------- .nv.constant0.matmul_kernel --------------------------
	.section	.nv.constant0.matmul_kernel,"a",@progbits
	.sectionflags	@""
	.align	4
.nv.constant0.matmul_kernel:
	.zero		976


//--------------------- SYMBOLS --------------------------

	.type		.nv.reservedSmem.offset0,@object
	.size		.nv.reservedSmem.offset0,0x4
	.type		.nv.reservedSmem.cap,@object
	.size		.nv.reservedSmem.cap,0x4
